	.target	sm_100a

	.elftype	@"ET_EXEC"


//--------------------- .note.nv.tkinfo           --------------------------
	.section	.note.nv.tkinfo,"",@"SHT_NOTE"
	.sectionflags	@"SHF_NOTE_NV_TKINFO"
	.tkinfo
        /*0018*/ 	.word	0x00000002
        /*0030*/ 	.string	""
        /*0030*/ 	.string	"ptxas"
        /*0030*/ 	.string	"Cuda compilation tools, release 13.0, V13.0.88"
        /*0030*/ 	.string	"Build cuda_13.0.r13.0/compiler.36424714_0"
        /*0030*/ 	.string	"-arch sm_100a -m 64 "



//--------------------- .note.nv.cuinfo           --------------------------
	.section	.note.nv.cuinfo,"",@"SHT_NOTE"
	.sectionflags	@"SHF_NOTE_NV_CUINFO"
        /*0018*/ 	.short	0x0002
        /*001a*/ 	.short	0x0064
        /*001c*/ 	.short	0x0082
	.zero		2


//--------------------- .nv.info                  --------------------------
	.section	.nv.info,"",@"SHT_CUDA_INFO"
	.align	4


	//----- nvinfo : EIATTR_REGCOUNT
	.align		4
        /*0000*/ 	.byte	0x04, 0x2f
        /*0002*/ 	.short	(.L_29 - .L_28)
	.align		4
.L_28:
        /*0004*/ 	.word	index@(_ZN4vllm18act_and_mul_kernelIf6float2XadL_ZNS_11silu_kernelIfEET_RKS3_EEXadL_ZNS_18packed_silu_kernelIS1_EES3_S5_EELb1ELb1ELb1EEEvPS3_PS4_i)
        /*0008*/ 	.word	0x00000020


	//----- nvinfo : EIATTR_FRAME_SIZE
	.align		4
.L_29:
        /*000c*/ 	.byte	0x04, 0x11
        /*000e*/ 	.short	(.L_31 - .L_30)
	.align		4
.L_30:
        /*0010*/ 	.word	index@(_ZN4vllm18act_and_mul_kernelIf6float2XadL_ZNS_11silu_kernelIfEET_RKS3_EEXadL_ZNS_18packed_silu_kernelIS1_EES3_S5_EELb1ELb1ELb1EEEvPS3_PS4_i)
        /*0014*/ 	.word	0x00000000


	//----- nvinfo : EIATTR_REGCOUNT
	.align		4
.L_31:
        /*0018*/ 	.byte	0x04, 0x2f
        /*001a*/ 	.short	(.L_33 - .L_32)
	.align		4
.L_32:
        /*001c*/ 	.word	index@(_ZN4vllm18act_and_mul_kernelIN3c104HalfE7__half2XadL_ZNS_11silu_kernelIS2_EET_RKS5_EEXadL_ZNS_18packed_silu_kernelIS3_EES5_S7_EELb1ELb1ELb1EEEvPS5_PS6_i)
        /*0020*/ 	.word	0x00000020


	//----- nvinfo : EIATTR_FRAME_SIZE
	.align		4
.L_33:
        /*0024*/ 	.byte	0x04, 0x11
        /*0026*/ 	.short	(.L_35 - .L_34)
	.align		4
.L_34:
        /*0028*/ 	.word	index@(_ZN4vllm18act_and_mul_kernelIN3c104HalfE7__half2XadL_ZNS_11silu_kernelIS2_EET_RKS5_EEXadL_ZNS_18packed_silu_kernelIS3_EES5_S7_EELb1ELb1ELb1EEEvPS5_PS6_i)
        /*002c*/ 	.word	0x00000000


	//----- nvinfo : EIATTR_REGCOUNT
	.align		4
.L_35:
        /*0030*/ 	.byte	0x04, 0x2f
        /*0032*/ 	.short	(.L_37 - .L_36)
	.align		4
.L_36:
        /*0034*/ 	.word	index@(_ZN4vllm18act_and_mul_kernelIN3c108BFloat16E14__nv_bfloat162XadL_ZNS_11silu_kernelIS2_EET_RKS5_EEXadL_ZNS_18packed_silu_kernelIS3_EES5_S7_EELb1ELb1ELb1EEEvPS5_PS6_i)
        /*0038*/ 	.word	0x00000020


	//----- nvinfo : EIATTR_FRAME_SIZE
	.align		4
.L_37:
        /*003c*/ 	.byte	0x04, 0x11
        /*003e*/ 	.short	(.L_39 - .L_38)
	.align		4
.L_38:
        /*0040*/ 	.word	index@(_ZN4vllm18act_and_mul_kernelIN3c108BFloat16E14__nv_bfloat162XadL_ZNS_11silu_kernelIS2_EET_RKS5_EEXadL_ZNS_18packed_silu_kernelIS3_EES5_S7_EELb1ELb1ELb1EEEvPS5_PS6_i)
        /*0044*/ 	.word	0x00000000


	//----- nvinfo : EIATTR_REGCOUNT
	.align		4
.L_39:
        /*0048*/ 	.byte	0x04, 0x2f
        /*004a*/ 	.short	(.L_41 - .L_40)
	.align		4
.L_40:
        /*004c*/ 	.word	index@(_ZN4vllm18act_and_mul_kernelIf6float2XadL_ZNS_11silu_kernelIfEET_RKS3_EEXadL_ZNS_18packed_silu_kernelIS1_EES3_S5_EELb1ELb1ELb0EEEvPS3_PS4_i)
        /*0050*/ 	.word	0x00000020


	//----- nvinfo : EIATTR_FRAME_SIZE
	.align		4
.L_41:
        /*0054*/ 	.byte	0x04, 0x11
        /*0056*/ 	.short	(.L_43 - .L_42)
	.align		4
.L_42:
        /*0058*/ 	.word	index@(_ZN4vllm18act_and_mul_kernelIf6float2XadL_ZNS_11silu_kernelIfEET_RKS3_EEXadL_ZNS_18packed_silu_kernelIS1_EES3_S5_EELb1ELb1ELb0EEEvPS3_PS4_i)
        /*005c*/ 	.word	0x00000000


	//----- nvinfo : EIATTR_REGCOUNT
	.align		4
.L_43:
        /*0060*/ 	.byte	0x04, 0x2f
        /*0062*/ 	.short	(.L_45 - .L_44)
	.align		4
.L_44:
        /*0064*/ 	.word	index@(_ZN4vllm18act_and_mul_kernelIN3c104HalfE7__half2XadL_ZNS_11silu_kernelIS2_EET_RKS5_EEXadL_ZNS_18packed_silu_kernelIS3_EES5_S7_EELb1ELb1ELb0EEEvPS5_PS6_i)
        /*0068*/ 	.word	0x00000020


	//----- nvinfo : EIATTR_FRAME_SIZE
	.align		4
.L_45:
        /*006c*/ 	.byte	0x04, 0x11
        /*006e*/ 	.short	(.L_47 - .L_46)
	.align		4
.L_46:
        /*0070*/ 	.word	index@(_ZN4vllm18act_and_mul_kernelIN3c104HalfE7__half2XadL_ZNS_11silu_kernelIS2_EET_RKS5_EEXadL_ZNS_18packed_silu_kernelIS3_EES5_S7_EELb1ELb1ELb0EEEvPS5_PS6_i)
        /*0074*/ 	.word	0x00000000


	//----- nvinfo : EIATTR_REGCOUNT
	.align		4
.L_47:
        /*0078*/ 	.byte	0x04, 0x2f
        /*007a*/ 	.short	(.L_49 - .L_48)
	.align		4
.L_48:
        /*007c*/ 	.word	index@(_ZN4vllm18act_and_mul_kernelIN3c108BFloat16E14__nv_bfloat162XadL_ZNS_11silu_kernelIS2_EET_RKS5_EEXadL_ZNS_18packed_silu_kernelIS3_EES5_S7_EELb1ELb1ELb0EEEvPS5_PS6_i)
        /*0080*/ 	.word	0x00000020


	//----- nvinfo : EIATTR_FRAME_SIZE
	.align		4
.L_49:
        /*0084*/ 	.byte	0x04, 0x11
        /*0086*/ 	.short	(.L_51 - .L_50)
	.align		4
.L_50:
        /*0088*/ 	.word	index@(_ZN4vllm18act_and_mul_kernelIN3c108BFloat16E14__nv_bfloat162XadL_ZNS_11silu_kernelIS2_EET_RKS5_EEXadL_ZNS_18packed_silu_kernelIS3_EES5_S7_EELb1ELb1ELb0EEEvPS5_PS6_i)
        /*008c*/ 	.word	0x00000000


	//----- nvinfo : EIATTR_REGCOUNT
	.align		4
.L_51:
        /*0090*/ 	.byte	0x04, 0x2f
        /*0092*/ 	.short	(.L_53 - .L_52)
	.align		4
.L_52:
        /*0094*/ 	.word	index@(_ZN4vllm18act_and_mul_kernelIf6float2XadL_ZNS_11silu_kernelIfEET_RKS3_EEXadL_ZNS_18packed_silu_kernelIS1_EES3_S5_EELb1ELb0ELb0EEEvPS3_PS4_i)
        /*0098*/ 	.word	0x0000001c


	//----- nvinfo : EIATTR_FRAME_SIZE
	.align		4
.L_53:
        /*009c*/ 	.byte	0x04, 0x11
        /*009e*/ 	.short	(.L_55 - .L_54)
	.align		4
.L_54:
        /*00a0*/ 	.word	index@($__internal_26_$__cuda_sm20_div_u64)
        /*00a4*/ 	.word	0x00000000


	//----- nvinfo : EIATTR_FRAME_SIZE
	.align		4
.L_55:
        /*00a8*/ 	.byte	0x04, 0x11
        /*00aa*/ 	.short	(.L_57 - .L_56)
	.align		4
.L_56:
        /*00ac*/ 	.word	index@(_ZN4vllm18act_and_mul_kernelIf6float2XadL_ZNS_11silu_kernelIfEET_RKS3_EEXadL_ZNS_18packed_silu_kernelIS1_EES3_S5_EELb1ELb0ELb0EEEvPS3_PS4_i)
        /*00b0*/ 	.word	0x00000000


	//----- nvinfo : EIATTR_REGCOUNT
	.align		4
.L_57:
        /*00b4*/ 	.byte	0x04, 0x2f
        /*00b6*/ 	.short	(.L_59 - .L_58)
	.align		4
.L_58:
        /*00b8*/ 	.word	index@(_ZN4vllm18act_and_mul_kernelIN3c104HalfE7__half2XadL_ZNS_11silu_kernelIS2_EET_RKS5_EEXadL_ZNS_18packed_silu_kernelIS3_EES5_S7_EELb1ELb0ELb0EEEvPS5_PS6_i)
        /*00bc*/ 	.word	0x0000001b


	//----- nvinfo : EIATTR_FRAME_SIZE
	.align		4
.L_59:
        /*00c0*/ 	.byte	0x04, 0x11
        /*00c2*/ 	.short	(.L_61 - .L_60)
	.align		4
.L_60:
        /*00c4*/ 	.word	index@($__internal_25_$__cuda_sm20_div_u64)
        /*00c8*/ 	.word	0x00000000


	//----- nvinfo : EIATTR_FRAME_SIZE
	.align		4
.L_61:
        /*00cc*/ 	.byte	0x04, 0x11
        /*00ce*/ 	.short	(.L_63 - .L_62)
	.align		4
.L_62:
        /*00d0*/ 	.word	index@(_ZN4vllm18act_and_mul_kernelIN3c104HalfE7__half2XadL_ZNS_11silu_kernelIS2_EET_RKS5_EEXadL_ZNS_18packed_silu_kernelIS3_EES5_S7_EELb1ELb0ELb0EEEvPS5_PS6_i)
        /*00d4*/ 	.word	0x00000000


	//----- nvinfo : EIATTR_REGCOUNT
	.align		4
.L_63:
        /*00d8*/ 	.byte	0x04, 0x2f
        /*00da*/ 	.short	(.L_65 - .L_64)
	.align		4
.L_64:
        /*00dc*/ 	.word	index@(_ZN4vllm18act_and_mul_kernelIN3c108BFloat16E14__nv_bfloat162XadL_ZNS_11silu_kernelIS2_EET_RKS5_EEXadL_ZNS_18packed_silu_kernelIS3_EES5_S7_EELb1ELb0ELb0EEEvPS5_PS6_i)
        /*00e0*/ 	.word	0x0000001b


	//----- nvinfo : EIATTR_FRAME_SIZE
	.align		4
.L_65:
        /*00e4*/ 	.byte	0x04, 0x11
        /*00e6*/ 	.short	(.L_67 - .L_66)
	.align		4
.L_66:
        /*00e8*/ 	.word	index@($__internal_24_$__cuda_sm20_div_u64)
        /*00ec*/ 	.word	0x00000000


	//----- nvinfo : EIATTR_FRAME_SIZE
	.align		4
.L_67:
        /*00f0*/ 	.byte	0x04, 0x11
        /*00f2*/ 	.short	(.L_69 - .L_68)
	.align		4
.L_68:
        /*00f4*/ 	.word	index@(_ZN4vllm18act_and_mul_kernelIN3c108BFloat16E14__nv_bfloat162XadL_ZNS_11silu_kernelIS2_EET_RKS5_EEXadL_ZNS_18packed_silu_kernelIS3_EES5_S7_EELb1ELb0ELb0EEEvPS5_PS6_i)
        /*00f8*/ 	.word	0x00000000


	//----- nvinfo : EIATTR_REGCOUNT
	.align		4
.L_69:
        /*00fc*/ 	.byte	0x04, 0x2f
        /*00fe*/ 	.short	(.L_71 - .L_70)
	.align		4
.L_70:
        /*0100*/ 	.word	index@(_ZN4vllm18act_and_mul_kernelIf6float2XadL_ZNS_11silu_kernelIfEET_RKS3_EEXadL_ZNS_18packed_silu_kernelIS1_EES3_S5_EELb0ELb1ELb1EEEvPS3_PS4_i)
        /*0104*/ 	.word	0x00000020


	//----- nvinfo : EIATTR_FRAME_SIZE
	.align		4
.L_71:
        /*0108*/ 	.byte	0x04, 0x11
        /*010a*/ 	.short	(.L_73 - .L_72)
	.align		4
.L_72:
        /*010c*/ 	.word	index@(_ZN4vllm18act_and_mul_kernelIf6float2XadL_ZNS_11silu_kernelIfEET_RKS3_EEXadL_ZNS_18packed_silu_kernelIS1_EES3_S5_EELb0ELb1ELb1EEEvPS3_PS4_i)
        /*0110*/ 	.word	0x00000000


	//----- nvinfo : EIATTR_REGCOUNT
	.align		4
.L_73:
        /*0114*/ 	.byte	0x04, 0x2f
        /*0116*/ 	.short	(.L_75 - .L_74)
	.align		4
.L_74:
        /*0118*/ 	.word	index@(_ZN4vllm18act_and_mul_kernelIN3c104HalfE7__half2XadL_ZNS_11silu_kernelIS2_EET_RKS5_EEXadL_ZNS_18packed_silu_kernelIS3_EES5_S7_EELb0ELb1ELb1EEEvPS5_PS6_i)
        /*011c*/ 	.word	0x00000020


	//----- nvinfo : EIATTR_FRAME_SIZE
	.align		4
.L_75:
        /*0120*/ 	.byte	0x04, 0x11
        /*0122*/ 	.short	(.L_77 - .L_76)
	.align		4
.L_76:
        /*0124*/ 	.word	index@(_ZN4vllm18act_and_mul_kernelIN3c104HalfE7__half2XadL_ZNS_11silu_kernelIS2_EET_RKS5_EEXadL_ZNS_18packed_silu_kernelIS3_EES5_S7_EELb0ELb1ELb1EEEvPS5_PS6_i)
        /*0128*/ 	.word	0x00000000


	//----- nvinfo : EIATTR_REGCOUNT
	.align		4
.L_77:
        /*012c*/ 	.byte	0x04, 0x2f
        /*012e*/ 	.short	(.L_79 - .L_78)
	.align		4
.L_78:
        /*0130*/ 	.word	index@(_ZN4vllm18act_and_mul_kernelIN3c108BFloat16E14__nv_bfloat162XadL_ZNS_11silu_kernelIS2_EET_RKS5_EEXadL_ZNS_18packed_silu_kernelIS3_EES5_S7_EELb0ELb1ELb1EEEvPS5_PS6_i)
        /*0134*/ 	.word	0x00000020


	//----- nvinfo : EIATTR_FRAME_SIZE
	.align		4
.L_79:
        /*0138*/ 	.byte	0x04, 0x11
        /*013a*/ 	.short	(.L_81 - .L_80)
	.align		4
.L_80:
        /*013c*/ 	.word	index@(_ZN4vllm18act_and_mul_kernelIN3c108BFloat16E14__nv_bfloat162XadL_ZNS_11silu_kernelIS2_EET_RKS5_EEXadL_ZNS_18packed_silu_kernelIS3_EES5_S7_EELb0ELb1ELb1EEEvPS5_PS6_i)
        /*0140*/ 	.word	0x00000000


	//----- nvinfo : EIATTR_REGCOUNT
	.align		4
.L_81:
        /*0144*/ 	.byte	0x04, 0x2f
        /*0146*/ 	.short	(.L_83 - .L_82)
	.align		4
.L_82:
        /*0148*/ 	.word	index@(_ZN4vllm18act_and_mul_kernelIf6float2XadL_ZNS_11silu_kernelIfEET_RKS3_EEXadL_ZNS_18packed_silu_kernelIS1_EES3_S5_EELb0ELb1ELb0EEEvPS3_PS4_i)
        /*014c*/ 	.word	0x00000020


	//----- nvinfo : EIATTR_FRAME_SIZE
	.align		4
.L_83:
        /*0150*/ 	.byte	0x04, 0x11
        /*0152*/ 	.short	(.L_85 - .L_84)
	.align		4
.L_84:
        /*0154*/ 	.word	index@(_ZN4vllm18act_and_mul_kernelIf6float2XadL_ZNS_11silu_kernelIfEET_RKS3_EEXadL_ZNS_18packed_silu_kernelIS1_EES3_S5_EELb0ELb1ELb0EEEvPS3_PS4_i)
        /*0158*/ 	.word	0x00000000


	//----- nvinfo : EIATTR_REGCOUNT
	.align		4
.L_85:
        /*015c*/ 	.byte	0x04, 0x2f
        /*015e*/ 	.short	(.L_87 - .L_86)
	.align		4
.L_86:
        /*0160*/ 	.word	index@(_ZN4vllm18act_and_mul_kernelIN3c104HalfE7__half2XadL_ZNS_11silu_kernelIS2_EET_RKS5_EEXadL_ZNS_18packed_silu_kernelIS3_EES5_S7_EELb0ELb1ELb0EEEvPS5_PS6_i)
        /*0164*/ 	.word	0x00000020


	//----- nvinfo : EIATTR_FRAME_SIZE
	.align		4
.L_87:
        /*0168*/ 	.byte	0x04, 0x11
        /*016a*/ 	.short	(.L_89 - .L_88)
	.align		4
.L_88:
        /*016c*/ 	.word	index@(_ZN4vllm18act_and_mul_kernelIN3c104HalfE7__half2XadL_ZNS_11silu_kernelIS2_EET_RKS5_EEXadL_ZNS_18packed_silu_kernelIS3_EES5_S7_EELb0ELb1ELb0EEEvPS5_PS6_i)
        /*0170*/ 	.word	0x00000000


	//----- nvinfo : EIATTR_REGCOUNT
	.align		4
.L_89:
        /*0174*/ 	.byte	0x04, 0x2f
        /*0176*/ 	.short	(.L_91 - .L_90)
	.align		4
.L_90:
        /*0178*/ 	.word	index@(_ZN4vllm18act_and_mul_kernelIN3c108BFloat16E14__nv_bfloat162XadL_ZNS_11silu_kernelIS2_EET_RKS5_EEXadL_ZNS_18packed_silu_kernelIS3_EES5_S7_EELb0ELb1ELb0EEEvPS5_PS6_i)
        /*017c*/ 	.word	0x00000020


	//----- nvinfo : EIATTR_FRAME_SIZE
	.align		4
.L_91:
        /*0180*/ 	.byte	0x04, 0x11
        /*0182*/ 	.short	(.L_93 - .L_92)
	.align		4
.L_92:
        /*0184*/ 	.word	index@(_ZN4vllm18act_and_mul_kernelIN3c108BFloat16E14__nv_bfloat162XadL_ZNS_11silu_kernelIS2_EET_RKS5_EEXadL_ZNS_18packed_silu_kernelIS3_EES5_S7_EELb0ELb1ELb0EEEvPS5_PS6_i)
        /*0188*/ 	.word	0x00000000


	//----- nvinfo : EIATTR_REGCOUNT
	.align		4
.L_93:
        /*018c*/ 	.byte	0x04, 0x2f
        /*018e*/ 	.short	(.L_95 - .L_94)
	.align		4
.L_94:
        /*0190*/ 	.word	index@(_ZN4vllm18act_and_mul_kernelIf6float2XadL_ZNS_11silu_kernelIfEET_RKS3_EEXadL_ZNS_18packed_silu_kernelIS1_EES3_S5_EELb0ELb0ELb0EEEvPS3_PS4_i)
        /*0194*/ 	.word	0x0000001e


	//----- nvinfo : EIATTR_FRAME_SIZE
	.align		4
.L_95:
        /*0198*/ 	.byte	0x04, 0x11
        /*019a*/ 	.short	(.L_97 - .L_96)
	.align		4
.L_96:
        /*019c*/ 	.word	index@($__internal_23_$__cuda_sm20_div_u64)
        /*01a0*/ 	.word	0x00000000


	//----- nvinfo : EIATTR_FRAME_SIZE
	.align		4
.L_97:
        /*01a4*/ 	.byte	0x04, 0x11
        /*01a6*/ 	.short	(.L_99 - .L_98)
	.align		4
.L_98:
        /*01a8*/ 	.word	index@(_ZN4vllm18act_and_mul_kernelIf6float2XadL_ZNS_11silu_kernelIfEET_RKS3_EEXadL_ZNS_18packed_silu_kernelIS1_EES3_S5_EELb0ELb0ELb0EEEvPS3_PS4_i)
        /*01ac*/ 	.word	0x00000000


	//----- nvinfo : EIATTR_REGCOUNT
	.align		4
.L_99:
        /*01b0*/ 	.byte	0x04, 0x2f
        /*01b2*/ 	.short	(.L_101 - .L_100)
	.align		4
.L_100:
        /*01b4*/ 	.word	index@(_ZN4vllm18act_and_mul_kernelIN3c104HalfE7__half2XadL_ZNS_11silu_kernelIS2_EET_RKS5_EEXadL_ZNS_18packed_silu_kernelIS3_EES5_S7_EELb0ELb0ELb0EEEvPS5_PS6_i)
        /*01b8*/ 	.word	0x0000001c


	//----- nvinfo : EIATTR_FRAME_SIZE
	.align		4
.L_101:
        /*01bc*/ 	.byte	0x04, 0x11
        /*01be*/ 	.short	(.L_103 - .L_102)
	.align		4
.L_102:
        /*01c0*/ 	.word	index@($__internal_22_$__cuda_sm20_div_u64)
        /*01c4*/ 	.word	0x00000000


	//----- nvinfo : EIATTR_FRAME_SIZE
	.align		4
.L_103:
        /*01c8*/ 	.byte	0x04, 0x11
        /*01ca*/ 	.short	(.L_105 - .L_104)
	.align		4
.L_104:
        /*01cc*/ 	.word	index@(_ZN4vllm18act_and_mul_kernelIN3c104HalfE7__half2XadL_ZNS_11silu_kernelIS2_EET_RKS5_EEXadL_ZNS_18packed_silu_kernelIS3_EES5_S7_EELb0ELb0ELb0EEEvPS5_PS6_i)
        /*01d0*/ 	.word	0x00000000


	//----- nvinfo : EIATTR_REGCOUNT
	.align		4
.L_105:
        /*01d4*/ 	.byte	0x04, 0x2f
        /*01d6*/ 	.short	(.L_107 - .L_106)
	.align		4
.L_106:
        /*01d8*/ 	.word	index@(_ZN4vllm18act_and_mul_kernelIN3c108BFloat16E14__nv_bfloat162XadL_ZNS_11silu_kernelIS2_EET_RKS5_EEXadL_ZNS_18packed_silu_kernelIS3_EES5_S7_EELb0ELb0ELb0EEEvPS5_PS6_i)
        /*01dc*/ 	.word	0x0000001e


	//----- nvinfo : EIATTR_FRAME_SIZE
	.align		4
.L_107:
        /*01e0*/ 	.byte	0x04, 0x11
        /*01e2*/ 	.short	(.L_109 - .L_108)
	.align		4
.L_108:
        /*01e4*/ 	.word	index@($__internal_21_$__cuda_sm20_div_u64)
        /*01e8*/ 	.word	0x00000000


	//----- nvinfo : EIATTR_FRAME_SIZE
	.align		4
.L_109:
        /*01ec*/ 	.byte	0x04, 0x11
        /*01ee*/ 	.short	(.L_111 - .L_110)
	.align		4
.L_110:
        /*01f0*/ 	.word	index@(_ZN4vllm18act_and_mul_kernelIN3c108BFloat16E14__nv_bfloat162XadL_ZNS_11silu_kernelIS2_EET_RKS5_EEXadL_ZNS_18packed_silu_kernelIS3_EES5_S7_EELb0ELb0ELb0EEEvPS5_PS6_i)
        /*01f4*/ 	.word	0x00000000


	//----- nvinfo : EIATTR_REGCOUNT
	.align		4
.L_111:
        /*01f8*/ 	.byte	0x04, 0x2f
        /*01fa*/ 	.short	(.L_113 - .L_112)
	.align		4
.L_112:
        /*01fc*/ 	.word	index@(_ZN4vllm18act_and_mul_kernelIf6float2XadL_ZNS_11gelu_kernelIfEET_RKS3_EEXadL_ZNS_18packed_gelu_kernelIS1_EES3_S5_EELb1ELb1ELb1EEEvPS3_PS4_i)
        /*0200*/ 	.word	0x00000028


	//----- nvinfo : EIATTR_FRAME_SIZE
	.align		4
.L_113:
        /*0204*/ 	.byte	0x04, 0x11
        /*0206*/ 	.short	(.L_115 - .L_114)
	.align		4
.L_114:
        /*0208*/ 	.word	index@(_ZN4vllm18act_and_mul_kernelIf6float2XadL_ZNS_11gelu_kernelIfEET_RKS3_EEXadL_ZNS_18packed_gelu_kernelIS1_EES3_S5_EELb1ELb1ELb1EEEvPS3_PS4_i)
        /*020c*/ 	.word	0x00000000


	//----- nvinfo : EIATTR_REGCOUNT
	.align		4
.L_115:
        /*0210*/ 	.byte	0x04, 0x2f
        /*0212*/ 	.short	(.L_117 - .L_116)
	.align		4
.L_116:
        /*0214*/ 	.word	index@(_ZN4vllm18act_and_mul_kernelIN3c104HalfE7__half2XadL_ZNS_11gelu_kernelIS2_EET_RKS5_EEXadL_ZNS_18packed_gelu_kernelIS3_EES5_S7_EELb1ELb1ELb1EEEvPS5_PS6_i)
        /*0218*/ 	.word	0x0000002a


	//----- nvinfo : EIATTR_FRAME_SIZE
	.align		4
.L_117:
        /*021c*/ 	.byte	0x04, 0x11
        /*021e*/ 	.short	(.L_119 - .L_118)
	.align		4
.L_118:
        /*0220*/ 	.word	index@(_ZN4vllm18act_and_mul_kernelIN3c104HalfE7__half2XadL_ZNS_11gelu_kernelIS2_EET_RKS5_EEXadL_ZNS_18packed_gelu_kernelIS3_EES5_S7_EELb1ELb1ELb1EEEvPS5_PS6_i)
        /*0224*/ 	.word	0x00000000


	//----- nvinfo : EIATTR_REGCOUNT
	.align		4
.L_119:
        /*0228*/ 	.byte	0x04, 0x2f
        /*022a*/ 	.short	(.L_121 - .L_120)
	.align		4
.L_120:
        /*022c*/ 	.word	index@(_ZN4vllm18act_and_mul_kernelIN3c108BFloat16E14__nv_bfloat162XadL_ZNS_11gelu_kernelIS2_EET_RKS5_EEXadL_ZNS_18packed_gelu_kernelIS3_EES5_S7_EELb1ELb1ELb1EEEvPS5_PS6_i)
        /*0230*/ 	.word	0x0000002a


	//----- nvinfo : EIATTR_FRAME_SIZE
	.align		4
.L_121:
        /*0234*/ 	.byte	0x04, 0x11
        /*0236*/ 	.short	(.L_123 - .L_122)
	.align		4
.L_122:
        /*0238*/ 	.word	index@(_ZN4vllm18act_and_mul_kernelIN3c108BFloat16E14__nv_bfloat162XadL_ZNS_11gelu_kernelIS2_EET_RKS5_EEXadL_ZNS_18packed_gelu_kernelIS3_EES5_S7_EELb1ELb1ELb1EEEvPS5_PS6_i)
        /*023c*/ 	.word	0x00000000


	//----- nvinfo : EIATTR_REGCOUNT
	.align		4
.L_123:
        /*0240*/ 	.byte	0x04, 0x2f
        /*0242*/ 	.short	(.L_125 - .L_124)
	.align		4
.L_124:
        /*0244*/ 	.word	index@(_ZN4vllm18act_and_mul_kernelIf6float2XadL_ZNS_11gelu_kernelIfEET_RKS3_EEXadL_ZNS_18packed_gelu_kernelIS1_EES3_S5_EELb1ELb1ELb0EEEvPS3_PS4_i)
        /*0248*/ 	.word	0x00000020


	//----- nvinfo : EIATTR_FRAME_SIZE
	.align		4
.L_125:
        /*024c*/ 	.byte	0x04, 0x11
        /*024e*/ 	.short	(.L_127 - .L_126)
	.align		4
.L_126:
        /*0250*/ 	.word	index@(_ZN4vllm18act_and_mul_kernelIf6float2XadL_ZNS_11gelu_kernelIfEET_RKS3_EEXadL_ZNS_18packed_gelu_kernelIS1_EES3_S5_EELb1ELb1ELb0EEEvPS3_PS4_i)
        /*0254*/ 	.word	0x00000000


	//----- nvinfo : EIATTR_REGCOUNT
	.align		4
.L_127:
        /*0258*/ 	.byte	0x04, 0x2f
        /*025a*/ 	.short	(.L_129 - .L_128)
	.align		4
.L_128:
        /*025c*/ 	.word	index@(_ZN4vllm18act_and_mul_kernelIN3c104HalfE7__half2XadL_ZNS_11gelu_kernelIS2_EET_RKS5_EEXadL_ZNS_18packed_gelu_kernelIS3_EES5_S7_EELb1ELb1ELb0EEEvPS5_PS6_i)
        /*0260*/ 	.word	0x00000020


	//----- nvinfo : EIATTR_FRAME_SIZE
	.align		4
.L_129:
        /*0264*/ 	.byte	0x04, 0x11
        /*0266*/ 	.short	(.L_131 - .L_130)
	.align		4
.L_130:
        /*0268*/ 	.word	index@(_ZN4vllm18act_and_mul_kernelIN3c104HalfE7__half2XadL_ZNS_11gelu_kernelIS2_EET_RKS5_EEXadL_ZNS_18packed_gelu_kernelIS3_EES5_S7_EELb1ELb1ELb0EEEvPS5_PS6_i)
        /*026c*/ 	.word	0x00000000


	//----- nvinfo : EIATTR_REGCOUNT
	.align		4
.L_131:
        /*0270*/ 	.byte	0x04, 0x2f
        /*0272*/ 	.short	(.L_133 - .L_132)
	.align		4
.L_132:
        /*0274*/ 	.word	index@(_ZN4vllm18act_and_mul_kernelIN3c108BFloat16E14__nv_bfloat162XadL_ZNS_11gelu_kernelIS2_EET_RKS5_EEXadL_ZNS_18packed_gelu_kernelIS3_EES5_S7_EELb1ELb1ELb0EEEvPS5_PS6_i)
        /*0278*/ 	.word	0x00000022


	//----- nvinfo : EIATTR_FRAME_SIZE
	.align		4
.L_133:
        /*027c*/ 	.byte	0x04, 0x11
        /*027e*/ 	.short	(.L_135 - .L_134)
	.align		4
.L_134:
        /*0280*/ 	.word	index@(_ZN4vllm18act_and_mul_kernelIN3c108BFloat16E14__nv_bfloat162XadL_ZNS_11gelu_kernelIS2_EET_RKS5_EEXadL_ZNS_18packed_gelu_kernelIS3_EES5_S7_EELb1ELb1ELb0EEEvPS5_PS6_i)
        /*0284*/ 	.word	0x00000000


	//----- nvinfo : EIATTR_REGCOUNT
	.align		4
.L_135:
        /*0288*/ 	.byte	0x04, 0x2f
        /*028a*/ 	.short	(.L_137 - .L_136)
	.align		4
.L_136:
        /*028c*/ 	.word	index@(_ZN4vllm18act_and_mul_kernelIf6float2XadL_ZNS_11gelu_kernelIfEET_RKS3_EEXadL_ZNS_18packed_gelu_kernelIS1_EES3_S5_EELb1ELb0ELb0EEEvPS3_PS4_i)
        /*0290*/ 	.word	0x00000020


	//----- nvinfo : EIATTR_FRAME_SIZE
	.align		4
.L_137:
        /*0294*/ 	.byte	0x04, 0x11
        /*0296*/ 	.short	(.L_139 - .L_138)
	.align		4
.L_138:
        /*0298*/ 	.word	index@($__internal_20_$__cuda_sm20_div_u64)
        /*029c*/ 	.word	0x00000000


	//----- nvinfo : EIATTR_FRAME_SIZE
	.align		4
.L_139:
        /*02a0*/ 	.byte	0x04, 0x11
        /*02a2*/ 	.short	(.L_141 - .L_140)
	.align		4
.L_140:
        /*02a4*/ 	.word	index@(_ZN4vllm18act_and_mul_kernelIf6float2XadL_ZNS_11gelu_kernelIfEET_RKS3_EEXadL_ZNS_18packed_gelu_kernelIS1_EES3_S5_EELb1ELb0ELb0EEEvPS3_PS4_i)
        /*02a8*/ 	.word	0x00000000


	//----- nvinfo : EIATTR_REGCOUNT
	.align		4
.L_141:
        /*02ac*/ 	.byte	0x04, 0x2f
        /*02ae*/ 	.short	(.L_143 - .L_142)
	.align		4
.L_142:
        /*02b0*/ 	.word	index@(_ZN4vllm18act_and_mul_kernelIN3c104HalfE7__half2XadL_ZNS_11gelu_kernelIS2_EET_RKS5_EEXadL_ZNS_18packed_gelu_kernelIS3_EES5_S7_EELb1ELb0ELb0EEEvPS5_PS6_i)
        /*02b4*/ 	.word	0x00000020


	//----- nvinfo : EIATTR_FRAME_SIZE
	.align		4
.L_143:
        /*02b8*/ 	.byte	0x04, 0x11
        /*02ba*/ 	.short	(.L_145 - .L_144)
	.align		4
.L_144:
        /*02bc*/ 	.word	index@($__internal_19_$__cuda_sm20_div_u64)
        /*02c0*/ 	.word	0x00000000


	//----- nvinfo : EIATTR_FRAME_SIZE
	.align		4
.L_145:
        /*02c4*/ 	.byte	0x04, 0x11
        /*02c6*/ 	.short	(.L_147 - .L_146)
	.align		4
.L_146:
        /*02c8*/ 	.word	index@(_ZN4vllm18act_and_mul_kernelIN3c104HalfE7__half2XadL_ZNS_11gelu_kernelIS2_EET_RKS5_EEXadL_ZNS_18packed_gelu_kernelIS3_EES5_S7_EELb1ELb0ELb0EEEvPS5_PS6_i)
        /*02cc*/ 	.word	0x00000000


	//----- nvinfo : EIATTR_REGCOUNT
	.align		4
.L_147:
        /*02d0*/ 	.byte	0x04, 0x2f
        /*02d2*/ 	.short	(.L_149 - .L_148)
	.align		4
.L_148:
        /*02d4*/ 	.word	index@(_ZN4vllm18act_and_mul_kernelIN3c108BFloat16E14__nv_bfloat162XadL_ZNS_11gelu_kernelIS2_EET_RKS5_EEXadL_ZNS_18packed_gelu_kernelIS3_EES5_S7_EELb1ELb0ELb0EEEvPS5_PS6_i)
        /*02d8*/ 	.word	0x00000020


	//----- nvinfo : EIATTR_FRAME_SIZE
	.align		4
.L_149:
        /*02dc*/ 	.byte	0x04, 0x11
        /*02de*/ 	.short	(.L_151 - .L_150)
	.align		4
.L_150:
        /*02e0*/ 	.word	index@($__internal_18_$__cuda_sm20_div_u64)
        /*02e4*/ 	.word	0x00000000


	//----- nvinfo : EIATTR_FRAME_SIZE
	.align		4
.L_151:
        /*02e8*/ 	.byte	0x04, 0x11
        /*02ea*/ 	.short	(.L_153 - .L_152)
	.align		4
.L_152:
        /*02ec*/ 	.word	index@(_ZN4vllm18act_and_mul_kernelIN3c108BFloat16E14__nv_bfloat162XadL_ZNS_11gelu_kernelIS2_EET_RKS5_EEXadL_ZNS_18packed_gelu_kernelIS3_EES5_S7_EELb1ELb0ELb0EEEvPS5_PS6_i)
        /*02f0*/ 	.word	0x00000000


	//----- nvinfo : EIATTR_REGCOUNT
	.align		4
.L_153:
        /*02f4*/ 	.byte	0x04, 0x2f
        /*02f6*/ 	.short	(.L_155 - .L_154)
	.align		4
.L_154:
        /*02f8*/ 	.word	index@(_ZN4vllm18act_and_mul_kernelIf6float2XadL_ZNS_16gelu_tanh_kernelIfEET_RKS3_EEXadL_ZNS_23packed_gelu_tanh_kernelIS1_EES3_S5_EELb1ELb1ELb1EEEvPS3_PS4_i)
        /*02fc*/ 	.word	0x00000024


	//----- nvinfo : EIATTR_FRAME_SIZE
	.align		4
.L_155:
        /*0300*/ 	.byte	0x04, 0x11
        /*0302*/ 	.short	(.L_157 - .L_156)
	.align		4
.L_156:
        /*0304*/ 	.word	index@(_ZN4vllm18act_and_mul_kernelIf6float2XadL_ZNS_16gelu_tanh_kernelIfEET_RKS3_EEXadL_ZNS_23packed_gelu_tanh_kernelIS1_EES3_S5_EELb1ELb1ELb1EEEvPS3_PS4_i)
        /*0308*/ 	.word	0x00000000


	//----- nvinfo : EIATTR_REGCOUNT
	.align		4
.L_157:
        /*030c*/ 	.byte	0x04, 0x2f
        /*030e*/ 	.short	(.L_159 - .L_158)
	.align		4
.L_158:
        /*0310*/ 	.word	index@(_ZN4vllm18act_and_mul_kernelIN3c104HalfE7__half2XadL_ZNS_16gelu_tanh_kernelIS2_EET_RKS5_EEXadL_ZNS_23packed_gelu_tanh_kernelIS3_EES5_S7_EELb1ELb1ELb1EEEvPS5_PS6_i)
        /*0314*/ 	.word	0x00000020


	//----- nvinfo : EIATTR_FRAME_SIZE
	.align		4
.L_159:
        /*0318*/ 	.byte	0x04, 0x11
        /*031a*/ 	.short	(.L_161 - .L_160)
	.align		4
.L_160:
        /*031c*/ 	.word	index@(_ZN4vllm18act_and_mul_kernelIN3c104HalfE7__half2XadL_ZNS_16gelu_tanh_kernelIS2_EET_RKS5_EEXadL_ZNS_23packed_gelu_tanh_kernelIS3_EES5_S7_EELb1ELb1ELb1EEEvPS5_PS6_i)
        /*0320*/ 	.word	0x00000000


	//----- nvinfo : EIATTR_REGCOUNT
	.align		4
.L_161:
        /*0324*/ 	.byte	0x04, 0x2f
        /*0326*/ 	.short	(.L_163 - .L_162)
	.align		4
.L_162:
        /*0328*/ 	.word	index@(_ZN4vllm18act_and_mul_kernelIN3c108BFloat16E14__nv_bfloat162XadL_ZNS_16gelu_tanh_kernelIS2_EET_RKS5_EEXadL_ZNS_23packed_gelu_tanh_kernelIS3_EES5_S7_EELb1ELb1ELb1EEEvPS5_PS6_i)
        /*032c*/ 	.word	0x00000020


	//----- nvinfo : EIATTR_FRAME_SIZE
	.align		4
.L_163:
        /*0330*/ 	.byte	0x04, 0x11
        /*0332*/ 	.short	(.L_165 - .L_164)
	.align		4
.L_164:
        /*0334*/ 	.word	index@(_ZN4vllm18act_and_mul_kernelIN3c108BFloat16E14__nv_bfloat162XadL_ZNS_16gelu_tanh_kernelIS2_EET_RKS5_EEXadL_ZNS_23packed_gelu_tanh_kernelIS3_EES5_S7_EELb1ELb1ELb1EEEvPS5_PS6_i)
        /*0338*/ 	.word	0x00000000


	//----- nvinfo : EIATTR_REGCOUNT
	.align		4
.L_165:
        /*033c*/ 	.byte	0x04, 0x2f
        /*033e*/ 	.short	(.L_167 - .L_166)
	.align		4
.L_166:
        /*0340*/ 	.word	index@(_ZN4vllm18act_and_mul_kernelIf6float2XadL_ZNS_16gelu_tanh_kernelIfEET_RKS3_EEXadL_ZNS_23packed_gelu_tanh_kernelIS1_EES3_S5_EELb1ELb1ELb0EEEvPS3_PS4_i)
        /*0344*/ 	.word	0x00000028


	//----- nvinfo : EIATTR_FRAME_SIZE
	.align		4
.L_167:
        /*0348*/ 	.byte	0x04, 0x11
        /*034a*/ 	.short	(.L_169 - .L_168)
	.align		4
.L_168:
        /*034c*/ 	.word	index@(_ZN4vllm18act_and_mul_kernelIf6float2XadL_ZNS_16gelu_tanh_kernelIfEET_RKS3_EEXadL_ZNS_23packed_gelu_tanh_kernelIS1_EES3_S5_EELb1ELb1ELb0EEEvPS3_PS4_i)
        /*0350*/ 	.word	0x00000000


	//----- nvinfo : EIATTR_REGCOUNT
	.align		4
.L_169:
        /*0354*/ 	.byte	0x04, 0x2f
        /*0356*/ 	.short	(.L_171 - .L_170)
	.align		4
.L_170:
        /*0358*/ 	.word	index@(_ZN4vllm18act_and_mul_kernelIN3c104HalfE7__half2XadL_ZNS_16gelu_tanh_kernelIS2_EET_RKS5_EEXadL_ZNS_23packed_gelu_tanh_kernelIS3_EES5_S7_EELb1ELb1ELb0EEEvPS5_PS6_i)
        /*035c*/ 	.word	0x00000020


	//----- nvinfo : EIATTR_FRAME_SIZE
	.align		4
.L_171:
        /*0360*/ 	.byte	0x04, 0x11
        /*0362*/ 	.short	(.L_173 - .L_172)
	.align		4
.L_172:
        /*0364*/ 	.word	index@(_ZN4vllm18act_and_mul_kernelIN3c104HalfE7__half2XadL_ZNS_16gelu_tanh_kernelIS2_EET_RKS5_EEXadL_ZNS_23packed_gelu_tanh_kernelIS3_EES5_S7_EELb1ELb1ELb0EEEvPS5_PS6_i)
        /*0368*/ 	.word	0x00000000


	//----- nvinfo : EIATTR_REGCOUNT
	.align		4
.L_173:
        /*036c*/ 	.byte	0x04, 0x2f
        /*036e*/ 	.short	(.L_175 - .L_174)
	.align		4
.L_174:
        /*0370*/ 	.word	index@(_ZN4vllm18act_and_mul_kernelIN3c108BFloat16E14__nv_bfloat162XadL_ZNS_16gelu_tanh_kernelIS2_EET_RKS5_EEXadL_ZNS_23packed_gelu_tanh_kernelIS3_EES5_S7_EELb1ELb1ELb0EEEvPS5_PS6_i)
        /*0374*/ 	.word	0x0000001d


	//----- nvinfo : EIATTR_FRAME_SIZE
	.align		4
.L_175:
        /*0378*/ 	.byte	0x04, 0x11
        /*037a*/ 	.short	(.L_177 - .L_176)
	.align		4
.L_176:
        /*037c*/ 	.word	index@(_ZN4vllm18act_and_mul_kernelIN3c108BFloat16E14__nv_bfloat162XadL_ZNS_16gelu_tanh_kernelIS2_EET_RKS5_EEXadL_ZNS_23packed_gelu_tanh_kernelIS3_EES5_S7_EELb1ELb1ELb0EEEvPS5_PS6_i)
        /*0380*/ 	.word	0x00000000


	//----- nvinfo : EIATTR_REGCOUNT
	.align		4
.L_177:
        /*0384*/ 	.byte	0x04, 0x2f
        /*0386*/ 	.short	(.L_179 - .L_178)
	.align		4
.L_178:
        /*0388*/ 	.word	index@(_ZN4vllm18act_and_mul_kernelIf6float2XadL_ZNS_16gelu_tanh_kernelIfEET_RKS3_EEXadL_ZNS_23packed_gelu_tanh_kernelIS1_EES3_S5_EELb1ELb0ELb0EEEvPS3_PS4_i)
        /*038c*/ 	.word	0x0000001c


	//----- nvinfo : EIATTR_FRAME_SIZE
	.align		4
.L_179:
        /*0390*/ 	.byte	0x04, 0x11
        /*0392*/ 	.short	(.L_181 - .L_180)
	.align		4
.L_180:
        /*0394*/ 	.word	index@($__internal_17_$__cuda_sm20_div_u64)
        /*0398*/ 	.word	0x00000000


	//----- nvinfo : EIATTR_FRAME_SIZE
	.align		4
.L_181:
        /*039c*/ 	.byte	0x04, 0x11
        /*039e*/ 	.short	(.L_183 - .L_182)
	.align		4
.L_182:
        /*03a0*/ 	.word	index@(_ZN4vllm18act_and_mul_kernelIf6float2XadL_ZNS_16gelu_tanh_kernelIfEET_RKS3_EEXadL_ZNS_23packed_gelu_tanh_kernelIS1_EES3_S5_EELb1ELb0ELb0EEEvPS3_PS4_i)
        /*03a4*/ 	.word	0x00000000


	//----- nvinfo : EIATTR_REGCOUNT
	.align		4
.L_183:
        /*03a8*/ 	.byte	0x04, 0x2f
        /*03aa*/ 	.short	(.L_185 - .L_184)
	.align		4
.L_184:
        /*03ac*/ 	.word	index@(_ZN4vllm18act_and_mul_kernelIN3c104HalfE7__half2XadL_ZNS_16gelu_tanh_kernelIS2_EET_RKS5_EEXadL_ZNS_23packed_gelu_tanh_kernelIS3_EES5_S7_EELb1ELb0ELb0EEEvPS5_PS6_i)
        /*03b0*/ 	.word	0x0000001b


	//----- nvinfo : EIATTR_FRAME_SIZE
	.align		4
.L_185:
        /*03b4*/ 	.byte	0x04, 0x11
        /*03b6*/ 	.short	(.L_187 - .L_186)
	.align		4
.L_186:
        /*03b8*/ 	.word	index@($__internal_16_$__cuda_sm20_div_u64)
        /*03bc*/ 	.word	0x00000000


	//----- nvinfo : EIATTR_FRAME_SIZE
	.align		4
.L_187:
        /*03c0*/ 	.byte	0x04, 0x11
        /*03c2*/ 	.short	(.L_189 - .L_188)
	.align		4
.L_188:
        /*03c4*/ 	.word	index@(_ZN4vllm18act_and_mul_kernelIN3c104HalfE7__half2XadL_ZNS_16gelu_tanh_kernelIS2_EET_RKS5_EEXadL_ZNS_23packed_gelu_tanh_kernelIS3_EES5_S7_EELb1ELb0ELb0EEEvPS5_PS6_i)
        /*03c8*/ 	.word	0x00000000


	//----- nvinfo : EIATTR_REGCOUNT
	.align		4
.L_189:
        /*03cc*/ 	.byte	0x04, 0x2f
        /*03ce*/ 	.short	(.L_191 - .L_190)
	.align		4
.L_190:
        /*03d0*/ 	.word	index@(_ZN4vllm18act_and_mul_kernelIN3c108BFloat16E14__nv_bfloat162XadL_ZNS_16gelu_tanh_kernelIS2_EET_RKS5_EEXadL_ZNS_23packed_gelu_tanh_kernelIS3_EES5_S7_EELb1ELb0ELb0EEEvPS5_PS6_i)
        /*03d4*/ 	.word	0x0000001b


	//----- nvinfo : EIATTR_FRAME_SIZE
	.align		4
.L_191:
        /*03d8*/ 	.byte	0x04, 0x11
        /*03da*/ 	.short	(.L_193 - .L_192)
	.align		4
.L_192:
        /*03dc*/ 	.word	index@($__internal_15_$__cuda_sm20_div_u64)
        /*03e0*/ 	.word	0x00000000


	//----- nvinfo : EIATTR_FRAME_SIZE
	.align		4
.L_193:
        /*03e4*/ 	.byte	0x04, 0x11
        /*03e6*/ 	.short	(.L_195 - .L_194)
	.align		4
.L_194:
        /*03e8*/ 	.word	index@(_ZN4vllm18act_and_mul_kernelIN3c108BFloat16E14__nv_bfloat162XadL_ZNS_16gelu_tanh_kernelIS2_EET_RKS5_EEXadL_ZNS_23packed_gelu_tanh_kernelIS3_EES5_S7_EELb1ELb0ELb0EEEvPS5_PS6_i)
        /*03ec*/ 	.word	0x00000000


	//----- nvinfo : EIATTR_REGCOUNT
	.align		4
.L_195:
        /*03f0*/ 	.byte	0x04, 0x2f
        /*03f2*/ 	.short	(.L_197 - .L_196)
	.align		4
.L_196:
        /*03f4*/ 	.word	index@(_ZN4vllm29act_and_mul_kernel_with_paramIf6float2XadL_ZNS_14fatrelu_kernelIfEET_RKS3_fEEXadL_ZNS_21packed_fatrelu_kernelIS1_EES3_S5_fEELb1ELb1EEEvPS3_PS4_if)
        /*03f8*/ 	.word	0x00000020


	//----- nvinfo : EIATTR_FRAME_SIZE
	.align		4
.L_197:
        /*03fc*/ 	.byte	0x04, 0x11
        /*03fe*/ 	.short	(.L_199 - .L_198)
	.align		4
.L_198:
        /*0400*/ 	.word	index@(_ZN4vllm29act_and_mul_kernel_with_paramIf6float2XadL_ZNS_14fatrelu_kernelIfEET_RKS3_fEEXadL_ZNS_21packed_fatrelu_kernelIS1_EES3_S5_fEELb1ELb1EEEvPS3_PS4_if)
        /*0404*/ 	.word	0x00000000


	//----- nvinfo : EIATTR_REGCOUNT
	.align		4
.L_199:
        /*0408*/ 	.byte	0x04, 0x2f
        /*040a*/ 	.short	(.L_201 - .L_200)
	.align		4
.L_200:
        /*040c*/ 	.word	index@(_ZN4vllm29act_and_mul_kernel_with_paramIN3c104HalfE7__half2XadL_ZNS_14fatrelu_kernelIS2_EET_RKS5_fEEXadL_ZNS_21packed_fatrelu_kernelIS3_EES5_S7_fEELb1ELb1EEEvPS5_PS6_if)
        /*0410*/ 	.word	0x00000020


	//----- nvinfo : EIATTR_FRAME_SIZE
	.align		4
.L_201:
        /*0414*/ 	.byte	0x04, 0x11
        /*0416*/ 	.short	(.L_203 - .L_202)
	.align		4
.L_202:
        /*0418*/ 	.word	index@(_ZN4vllm29act_and_mul_kernel_with_paramIN3c104HalfE7__half2XadL_ZNS_14fatrelu_kernelIS2_EET_RKS5_fEEXadL_ZNS_21packed_fatrelu_kernelIS3_EES5_S7_fEELb1ELb1EEEvPS5_PS6_if)
        /*041c*/ 	.word	0x00000000


	//----- nvinfo : EIATTR_REGCOUNT
	.align		4
.L_203:
        /*0420*/ 	.byte	0x04, 0x2f
        /*0422*/ 	.short	(.L_205 - .L_204)
	.align		4
.L_204:
        /*0424*/ 	.word	index@(_ZN4vllm29act_and_mul_kernel_with_paramIN3c108BFloat16E14__nv_bfloat162XadL_ZNS_14fatrelu_kernelIS2_EET_RKS5_fEEXadL_ZNS_21packed_fatrelu_kernelIS3_EES5_S7_fEELb1ELb1EEEvPS5_PS6_if)
        /*0428*/ 	.word	0x00000025


	//----- nvinfo : EIATTR_FRAME_SIZE
	.align		4
.L_205:
        /*042c*/ 	.byte	0x04, 0x11
        /*042e*/ 	.short	(.L_207 - .L_206)
	.align		4
.L_206:
        /*0430*/ 	.word	index@(_ZN4vllm29act_and_mul_kernel_with_paramIN3c108BFloat16E14__nv_bfloat162XadL_ZNS_14fatrelu_kernelIS2_EET_RKS5_fEEXadL_ZNS_21packed_fatrelu_kernelIS3_EES5_S7_fEELb1ELb1EEEvPS5_PS6_if)
        /*0434*/ 	.word	0x00000000


	//----- nvinfo : EIATTR_REGCOUNT
	.align		4
.L_207:
        /*0438*/ 	.byte	0x04, 0x2f
        /*043a*/ 	.short	(.L_209 - .L_208)
	.align		4
.L_208:
        /*043c*/ 	.word	index@(_ZN4vllm29act_and_mul_kernel_with_paramIf6float2XadL_ZNS_14fatrelu_kernelIfEET_RKS3_fEEXadL_ZNS_21packed_fatrelu_kernelIS1_EES3_S5_fEELb1ELb0EEEvPS3_PS4_if)
        /*0440*/ 	.word	0x00000020


	//----- nvinfo : EIATTR_FRAME_SIZE
	.align		4
.L_209:
        /*0444*/ 	.byte	0x04, 0x11
        /*0446*/ 	.short	(.L_211 - .L_210)
	.align		4
.L_210:
        /*0448*/ 	.word	index@(_ZN4vllm29act_and_mul_kernel_with_paramIf6float2XadL_ZNS_14fatrelu_kernelIfEET_RKS3_fEEXadL_ZNS_21packed_fatrelu_kernelIS1_EES3_S5_fEELb1ELb0EEEvPS3_PS4_if)
        /*044c*/ 	.word	0x00000000


	//----- nvinfo : EIATTR_REGCOUNT
	.align		4
.L_211:
        /*0450*/ 	.byte	0x04, 0x2f
        /*0452*/ 	.short	(.L_213 - .L_212)
	.align		4
.L_212:
        /*0454*/ 	.word	index@(_ZN4vllm29act_and_mul_kernel_with_paramIN3c104HalfE7__half2XadL_ZNS_14fatrelu_kernelIS2_EET_RKS5_fEEXadL_ZNS_21packed_fatrelu_kernelIS3_EES5_S7_fEELb1ELb0EEEvPS5_PS6_if)
        /*0458*/ 	.word	0x00000020


	//----- nvinfo : EIATTR_FRAME_SIZE
	.align		4
.L_213:
        /*045c*/ 	.byte	0x04, 0x11
        /*045e*/ 	.short	(.L_215 - .L_214)
	.align		4
.L_214:
        /*0460*/ 	.word	index@(_ZN4vllm29act_and_mul_kernel_with_paramIN3c104HalfE7__half2XadL_ZNS_14fatrelu_kernelIS2_EET_RKS5_fEEXadL_ZNS_21packed_fatrelu_kernelIS3_EES5_S7_fEELb1ELb0EEEvPS5_PS6_if)
        /*0464*/ 	.word	0x00000000


	//----- nvinfo : EIATTR_REGCOUNT
	.align		4
.L_215:
        /*0468*/ 	.byte	0x04, 0x2f
        /*046a*/ 	.short	(.L_217 - .L_216)
	.align		4
.L_216:
        /*046c*/ 	.word	index@(_ZN4vllm29act_and_mul_kernel_with_paramIN3c108BFloat16E14__nv_bfloat162XadL_ZNS_14fatrelu_kernelIS2_EET_RKS5_fEEXadL_ZNS_21packed_fatrelu_kernelIS3_EES5_S7_fEELb1ELb0EEEvPS5_PS6_if)
        /*0470*/ 	.word	0x00000020


	//----- nvinfo : EIATTR_FRAME_SIZE
	.align		4
.L_217:
        /*0474*/ 	.byte	0x04, 0x11
        /*0476*/ 	.short	(.L_219 - .L_218)
	.align		4
.L_218:
        /*0478*/ 	.word	index@(_ZN4vllm29act_and_mul_kernel_with_paramIN3c108BFloat16E14__nv_bfloat162XadL_ZNS_14fatrelu_kernelIS2_EET_RKS5_fEEXadL_ZNS_21packed_fatrelu_kernelIS3_EES5_S7_fEELb1ELb0EEEvPS5_PS6_if)
        /*047c*/ 	.word	0x00000000


	//----- nvinfo : EIATTR_REGCOUNT
	.align		4
.L_219:
        /*0480*/ 	.byte	0x04, 0x2f
        /*0482*/ 	.short	(.L_221 - .L_220)
	.align		4
.L_220:
        /*0484*/ 	.word	index@(_ZN4vllm29act_and_mul_kernel_with_paramIf6float2XadL_ZNS_14fatrelu_kernelIfEET_RKS3_fEEXadL_ZNS_21packed_fatrelu_kernelIS1_EES3_S5_fEELb0ELb0EEEvPS3_PS4_if)
        /*0488*/ 	.word	0x0000001e


	//----- nvinfo : EIATTR_FRAME_SIZE
	.align		4
.L_221:
        /*048c*/ 	.byte	0x04, 0x11
        /*048e*/ 	.short	(.L_223 - .L_222)
	.align		4
.L_222:
        /*0490*/ 	.word	index@($__internal_14_$__cuda_sm20_div_u64)
        /*0494*/ 	.word	0x00000000


	//----- nvinfo : EIATTR_FRAME_SIZE
	.align		4
.L_223:
        /*0498*/ 	.byte	0x04, 0x11
        /*049a*/ 	.short	(.L_225 - .L_224)
	.align		4
.L_224:
        /*049c*/ 	.word	index@(_ZN4vllm29act_and_mul_kernel_with_paramIf6float2XadL_ZNS_14fatrelu_kernelIfEET_RKS3_fEEXadL_ZNS_21packed_fatrelu_kernelIS1_EES3_S5_fEELb0ELb0EEEvPS3_PS4_if)
        /*04a0*/ 	.word	0x00000000


	//----- nvinfo : EIATTR_REGCOUNT
	.align		4
.L_225:
        /*04a4*/ 	.byte	0x04, 0x2f
        /*04a6*/ 	.short	(.L_227 - .L_226)
	.align		4
.L_226:
        /*04a8*/ 	.word	index@(_ZN4vllm29act_and_mul_kernel_with_paramIN3c104HalfE7__half2XadL_ZNS_14fatrelu_kernelIS2_EET_RKS5_fEEXadL_ZNS_21packed_fatrelu_kernelIS3_EES5_S7_fEELb0ELb0EEEvPS5_PS6_if)
        /*04ac*/ 	.word	0x0000001e


	//----- nvinfo : EIATTR_FRAME_SIZE
	.align		4
.L_227:
        /*04b0*/ 	.byte	0x04, 0x11
        /*04b2*/ 	.short	(.L_229 - .L_228)
	.align		4
.L_228:
        /*04b4*/ 	.word	index@($__internal_13_$__cuda_sm20_div_u64)
        /*04b8*/ 	.word	0x00000000


	//----- nvinfo : EIATTR_FRAME_SIZE
	.align		4
.L_229:
        /*04bc*/ 	.byte	0x04, 0x11
        /*04be*/ 	.short	(.L_231 - .L_230)
	.align		4
.L_230:
        /*04c0*/ 	.word	index@(_ZN4vllm29act_and_mul_kernel_with_paramIN3c104HalfE7__half2XadL_ZNS_14fatrelu_kernelIS2_EET_RKS5_fEEXadL_ZNS_21packed_fatrelu_kernelIS3_EES5_S7_fEELb0ELb0EEEvPS5_PS6_if)
        /*04c4*/ 	.word	0x00000000


	//----- nvinfo : EIATTR_REGCOUNT
	.align		4
.L_231:
        /*04c8*/ 	.byte	0x04, 0x2f
        /*04ca*/ 	.short	(.L_233 - .L_232)
	.align		4
.L_232:
        /*04cc*/ 	.word	index@(_ZN4vllm29act_and_mul_kernel_with_paramIN3c108BFloat16E14__nv_bfloat162XadL_ZNS_14fatrelu_kernelIS2_EET_RKS5_fEEXadL_ZNS_21packed_fatrelu_kernelIS3_EES5_S7_fEELb0ELb0EEEvPS5_PS6_if)
        /*04d0*/ 	.word	0x0000001c


	//----- nvinfo : EIATTR_FRAME_SIZE
	.align		4
.L_233:
        /*04d4*/ 	.byte	0x04, 0x11
        /*04d6*/ 	.short	(.L_235 - .L_234)
	.align		4
.L_234:
        /*04d8*/ 	.word	index@($__internal_12_$__cuda_sm20_div_u64)
        /*04dc*/ 	.word	0x00000000


	//----- nvinfo : EIATTR_FRAME_SIZE
	.align		4
.L_235:
        /*04e0*/ 	.byte	0x04, 0x11
        /*04e2*/ 	.short	(.L_237 - .L_236)
	.align		4
.L_236:
        /*04e4*/ 	.word	index@(_ZN4vllm29act_and_mul_kernel_with_paramIN3c108BFloat16E14__nv_bfloat162XadL_ZNS_14fatrelu_kernelIS2_EET_RKS5_fEEXadL_ZNS_21packed_fatrelu_kernelIS3_EES5_S7_fEELb0ELb0EEEvPS5_PS6_if)
        /*04e8*/ 	.word	0x00000000


	//----- nvinfo : EIATTR_REGCOUNT
	.align		4
.L_237:
        /*04ec*/ 	.byte	0x04, 0x2f
        /*04ee*/ 	.short	(.L_239 - .L_238)
	.align		4
.L_238:
        /*04f0*/ 	.word	index@(_ZN4vllm24swigluoai_and_mul_kernelIfXadL_ZNS_17swigluoai_and_mulIfEET_RKS2_S4_ffEEEEvPS2_PS3_iff)
        /*04f4*/ 	.word	0x00000020


	//----- nvinfo : EIATTR_FRAME_SIZE
	.align		4
.L_239:
        /*04f8*/ 	.byte	0x04, 0x11
        /*04fa*/ 	.short	(.L_241 - .L_240)
	.align		4
.L_240:
        /*04fc*/ 	.word	index@($__internal_11_$__cuda_sm20_div_u64)
        /*0500*/ 	.word	0x00000000


	//----- nvinfo : EIATTR_FRAME_SIZE
	.align		4
.L_241:
        /*0504*/ 	.byte	0x04, 0x11
        /*0506*/ 	.short	(.L_243 - .L_242)
	.align		4
.L_242:
        /*0508*/ 	.word	index@(_ZN4vllm24swigluoai_and_mul_kernelIfXadL_ZNS_17swigluoai_and_mulIfEET_RKS2_S4_ffEEEEvPS2_PS3_iff)
        /*050c*/ 	.word	0x00000000


	//----- nvinfo : EIATTR_REGCOUNT
	.align		4
.L_243:
        /*0510*/ 	.byte	0x04, 0x2f
        /*0512*/ 	.short	(.L_245 - .L_244)
	.align		4
.L_244:
        /*0514*/ 	.word	index@(_ZN4vllm24swigluoai_and_mul_kernelIN3c104HalfEXadL_ZNS_17swigluoai_and_mulIS2_EET_RKS4_S6_ffEEEEvPS4_PS5_iff)
        /*0518*/ 	.word	0x00000020


	//----- nvinfo : EIATTR_FRAME_SIZE
	.align		4
.L_245:
        /*051c*/ 	.byte	0x04, 0x11
        /*051e*/ 	.short	(.L_247 - .L_246)
	.align		4
.L_246:
        /*0520*/ 	.word	index@($__internal_10_$__cuda_sm20_div_u64)
        /*0524*/ 	.word	0x00000000


	//----- nvinfo : EIATTR_FRAME_SIZE
	.align		4
.L_247:
        /*0528*/ 	.byte	0x04, 0x11
        /*052a*/ 	.short	(.L_249 - .L_248)
	.align		4
.L_248:
        /*052c*/ 	.word	index@(_ZN4vllm24swigluoai_and_mul_kernelIN3c104HalfEXadL_ZNS_17swigluoai_and_mulIS2_EET_RKS4_S6_ffEEEEvPS4_PS5_iff)
        /*0530*/ 	.word	0x00000000


	//----- nvinfo : EIATTR_REGCOUNT
	.align		4
.L_249:
        /*0534*/ 	.byte	0x04, 0x2f
        /*0536*/ 	.short	(.L_251 - .L_250)
	.align		4
.L_250:
        /*0538*/ 	.word	index@(_ZN4vllm24swigluoai_and_mul_kernelIN3c108BFloat16EXadL_ZNS_17swigluoai_and_mulIS2_EET_RKS4_S6_ffEEEEvPS4_PS5_iff)
        /*053c*/ 	.word	0x00000020


	//----- nvinfo : EIATTR_FRAME_SIZE
	.align		4
.L_251:
        /*0540*/ 	.byte	0x04, 0x11
        /*0542*/ 	.short	(.L_253 - .L_252)
	.align		4
.L_252:
        /*0544*/ 	.word	index@($__internal_9_$__cuda_sm20_div_u64)
        /*0548*/ 	.word	0x00000000


	//----- nvinfo : EIATTR_FRAME_SIZE
	.align		4
.L_253:
        /*054c*/ 	.byte	0x04, 0x11
        /*054e*/ 	.short	(.L_255 - .L_254)
	.align		4
.L_254:
        /*0550*/ 	.word	index@(_ZN4vllm24swigluoai_and_mul_kernelIN3c108BFloat16EXadL_ZNS_17swigluoai_and_mulIS2_EET_RKS4_S6_ffEEEEvPS4_PS5_iff)
        /*0554*/ 	.word	0x00000000


	//----- nvinfo : EIATTR_REGCOUNT
	.align		4
.L_255:
        /*0558*/ 	.byte	0x04, 0x2f
        /*055a*/ 	.short	(.L_257 - .L_256)
	.align		4
.L_256:
        /*055c*/ 	.word	index@(_ZN4vllm17activation_kernelIfXadL_ZNS_15gelu_new_kernelIfEET_RKS2_EELb1ELb1EEEvPS2_PS3_i)
        /*0560*/ 	.word	0x00000020


	//----- nvinfo : EIATTR_FRAME_SIZE
	.align		4
.L_257:
        /*0564*/ 	.byte	0x04, 0x11
        /*0566*/ 	.short	(.L_259 - .L_258)
	.align		4
.L_258:
        /*0568*/ 	.word	index@(_ZN4vllm17activation_kernelIfXadL_ZNS_15gelu_new_kernelIfEET_RKS2_EELb1ELb1EEEvPS2_PS3_i)
        /*056c*/ 	.word	0x00000000


	//----- nvinfo : EIATTR_REGCOUNT
	.align		4
.L_259:
        /*0570*/ 	.byte	0x04, 0x2f
        /*0572*/ 	.short	(.L_261 - .L_260)
	.align		4
.L_260:
        /*0574*/ 	.word	index@(_ZN4vllm17activation_kernelIN3c104HalfEXadL_ZNS_15gelu_new_kernelIS2_EET_RKS4_EELb1ELb1EEEvPS4_PS5_i)
        /*0578*/ 	.word	0x00000020


	//----- nvinfo : EIATTR_FRAME_SIZE
	.align		4
.L_261:
        /*057c*/ 	.byte	0x04, 0x11
        /*057e*/ 	.short	(.L_263 - .L_262)
	.align		4
.L_262:
        /*0580*/ 	.word	index@(_ZN4vllm17activation_kernelIN3c104HalfEXadL_ZNS_15gelu_new_kernelIS2_EET_RKS4_EELb1ELb1EEEvPS4_PS5_i)
        /*0584*/ 	.word	0x00000000


	//----- nvinfo : EIATTR_REGCOUNT
	.align		4
.L_263:
        /*0588*/ 	.byte	0x04, 0x2f
        /*058a*/ 	.short	(.L_265 - .L_264)
	.align		4
.L_264:
        /*058c*/ 	.word	index@(_ZN4vllm17activation_kernelIN3c108BFloat16EXadL_ZNS_15gelu_new_kernelIS2_EET_RKS4_EELb1ELb1EEEvPS4_PS5_i)
        /*0590*/ 	.word	0x00000020


	//----- nvinfo : EIATTR_FRAME_SIZE
	.align		4
.L_265:
        /*0594*/ 	.byte	0x04, 0x11
        /*0596*/ 	.short	(.L_267 - .L_266)
	.align		4
.L_266:
        /*0598*/ 	.word	index@(_ZN4vllm17activation_kernelIN3c108BFloat16EXadL_ZNS_15gelu_new_kernelIS2_EET_RKS4_EELb1ELb1EEEvPS4_PS5_i)
        /*059c*/ 	.word	0x00000000


	//----- nvinfo : EIATTR_REGCOUNT
	.align		4
.L_267:
        /*05a0*/ 	.byte	0x04, 0x2f
        /*05a2*/ 	.short	(.L_269 - .L_268)
	.align		4
.L_268:
        /*05a4*/ 	.word	index@(_ZN4vllm17activation_kernelIfXadL_ZNS_15gelu_new_kernelIfEET_RKS2_EELb1ELb0EEEvPS2_PS3_i)
        /*05a8*/ 	.word	0x00000020


	//----- nvinfo : EIATTR_FRAME_SIZE
	.align		4
.L_269:
        /*05ac*/ 	.byte	0x04, 0x11
        /*05ae*/ 	.short	(.L_271 - .L_270)
	.align		4
.L_270:
        /*05b0*/ 	.word	index@(_ZN4vllm17activation_kernelIfXadL_ZNS_15gelu_new_kernelIfEET_RKS2_EELb1ELb0EEEvPS2_PS3_i)
        /*05b4*/ 	.word	0x00000000


	//----- nvinfo : EIATTR_REGCOUNT
	.align		4
.L_271:
        /*05b8*/ 	.byte	0x04, 0x2f
        /*05ba*/ 	.short	(.L_273 - .L_272)
	.align		4
.L_272:
        /*05bc*/ 	.word	index@(_ZN4vllm17activation_kernelIN3c104HalfEXadL_ZNS_15gelu_new_kernelIS2_EET_RKS4_EELb1ELb0EEEvPS4_PS5_i)
        /*05c0*/ 	.word	0x00000020


	//----- nvinfo : EIATTR_FRAME_SIZE
	.align		4
.L_273:
        /*05c4*/ 	.byte	0x04, 0x11
        /*05c6*/ 	.short	(.L_275 - .L_274)
	.align		4
.L_274:
        /*05c8*/ 	.word	index@(_ZN4vllm17activation_kernelIN3c104HalfEXadL_ZNS_15gelu_new_kernelIS2_EET_RKS4_EELb1ELb0EEEvPS4_PS5_i)
        /*05cc*/ 	.word	0x00000000


	//----- nvinfo : EIATTR_REGCOUNT
	.align		4
.L_275:
        /*05d0*/ 	.byte	0x04, 0x2f
        /*05d2*/ 	.short	(.L_277 - .L_276)
	.align		4
.L_276:
        /*05d4*/ 	.word	index@(_ZN4vllm17activation_kernelIN3c108BFloat16EXadL_ZNS_15gelu_new_kernelIS2_EET_RKS4_EELb1ELb0EEEvPS4_PS5_i)
        /*05d8*/ 	.word	0x00000020


	//----- nvinfo : EIATTR_FRAME_SIZE
	.align		4
.L_277:
        /*05dc*/ 	.byte	0x04, 0x11
        /*05de*/ 	.short	(.L_279 - .L_278)
	.align		4
.L_278:
        /*05e0*/ 	.word	index@(_ZN4vllm17activation_kernelIN3c108BFloat16EXadL_ZNS_15gelu_new_kernelIS2_EET_RKS4_EELb1ELb0EEEvPS4_PS5_i)
        /*05e4*/ 	.word	0x00000000


	//----- nvinfo : EIATTR_REGCOUNT
	.align		4
.L_279:
        /*05e8*/ 	.byte	0x04, 0x2f
        /*05ea*/ 	.short	(.L_281 - .L_280)
	.align		4
.L_280:
        /*05ec*/ 	.word	index@(_ZN4vllm17activation_kernelIfXadL_ZNS_15gelu_new_kernelIfEET_RKS2_EELb0ELb0EEEvPS2_PS3_i)
        /*05f0*/ 	.word	0x00000020


	//----- nvinfo : EIATTR_FRAME_SIZE
	.align		4
.L_281:
        /*05f4*/ 	.byte	0x04, 0x11
        /*05f6*/ 	.short	(.L_283 - .L_282)
	.align		4
.L_282:
        /*05f8*/ 	.word	index@($__internal_8_$__cuda_sm20_div_u64)
        /*05fc*/ 	.word	0x00000000


	//----- nvinfo : EIATTR_FRAME_SIZE
	.align		4
.L_283:
        /*0600*/ 	.byte	0x04, 0x11
        /*0602*/ 	.short	(.L_285 - .L_284)
	.align		4
.L_284:
        /*0604*/ 	.word	index@(_ZN4vllm17activation_kernelIfXadL_ZNS_15gelu_new_kernelIfEET_RKS2_EELb0ELb0EEEvPS2_PS3_i)
        /*0608*/ 	.word	0x00000000


	//----- nvinfo : EIATTR_REGCOUNT
	.align		4
.L_285:
        /*060c*/ 	.byte	0x04, 0x2f
        /*060e*/ 	.short	(.L_287 - .L_286)
	.align		4
.L_286:
        /*0610*/ 	.word	index@(_ZN4vllm17activation_kernelIN3c104HalfEXadL_ZNS_15gelu_new_kernelIS2_EET_RKS4_EELb0ELb0EEEvPS4_PS5_i)
        /*0614*/ 	.word	0x00000020


	//----- nvinfo : EIATTR_FRAME_SIZE
	.align		4
.L_287:
        /*0618*/ 	.byte	0x04, 0x11
        /*061a*/ 	.short	(.L_289 - .L_288)
	.align		4
.L_288:
        /*061c*/ 	.word	index@($__internal_7_$__cuda_sm20_div_u64)
        /*0620*/ 	.word	0x00000000


	//----- nvinfo : EIATTR_FRAME_SIZE
	.align		4
.L_289:
        /*0624*/ 	.byte	0x04, 0x11
        /*0626*/ 	.short	(.L_291 - .L_290)
	.align		4
.L_290:
        /*0628*/ 	.word	index@(_ZN4vllm17activation_kernelIN3c104HalfEXadL_ZNS_15gelu_new_kernelIS2_EET_RKS4_EELb0ELb0EEEvPS4_PS5_i)
        /*062c*/ 	.word	0x00000000


	//----- nvinfo : EIATTR_REGCOUNT
	.align		4
.L_291:
        /*0630*/ 	.byte	0x04, 0x2f
        /*0632*/ 	.short	(.L_293 - .L_292)
	.align		4
.L_292:
        /*0634*/ 	.word	index@(_ZN4vllm17activation_kernelIN3c108BFloat16EXadL_ZNS_15gelu_new_kernelIS2_EET_RKS4_EELb0ELb0EEEvPS4_PS5_i)
        /*0638*/ 	.word	0x00000020


	//----- nvinfo : EIATTR_FRAME_SIZE
	.align		4
.L_293:
        /*063c*/ 	.byte	0x04, 0x11
        /*063e*/ 	.short	(.L_295 - .L_294)
	.align		4
.L_294:
        /*0640*/ 	.word	index@($__internal_6_$__cuda_sm20_div_u64)
        /*0644*/ 	.word	0x00000000


	//----- nvinfo : EIATTR_FRAME_SIZE
	.align		4
.L_295:
        /*0648*/ 	.byte	0x04, 0x11
        /*064a*/ 	.short	(.L_297 - .L_296)
	.align		4
.L_296:
        /*064c*/ 	.word	index@(_ZN4vllm17activation_kernelIN3c108BFloat16EXadL_ZNS_15gelu_new_kernelIS2_EET_RKS4_EELb0ELb0EEEvPS4_PS5_i)
        /*0650*/ 	.word	0x00000000


	//----- nvinfo : EIATTR_REGCOUNT
	.align		4
.L_297:
        /*0654*/ 	.byte	0x04, 0x2f
        /*0656*/ 	.short	(.L_299 - .L_298)
	.align		4
.L_298:
        /*0658*/ 	.word	index@(_ZN4vllm17activation_kernelIfXadL_ZNS_16gelu_fast_kernelIfEET_RKS2_EELb1ELb1EEEvPS2_PS3_i)
        /*065c*/ 	.word	0x00000020


	//----- nvinfo : EIATTR_FRAME_SIZE
	.align		4
.L_299:
        /*0660*/ 	.byte	0x04, 0x11
        /*0662*/ 	.short	(.L_301 - .L_300)
	.align		4
.L_300:
        /*0664*/ 	.word	index@(_ZN4vllm17activation_kernelIfXadL_ZNS_16gelu_fast_kernelIfEET_RKS2_EELb1ELb1EEEvPS2_PS3_i)
        /*0668*/ 	.word	0x00000000


	//----- nvinfo : EIATTR_REGCOUNT
	.align		4
.L_301:
        /*066c*/ 	.byte	0x04, 0x2f
        /*066e*/ 	.short	(.L_303 - .L_302)
	.align		4
.L_302:
        /*0670*/ 	.word	index@(_ZN4vllm17activation_kernelIN3c104HalfEXadL_ZNS_16gelu_fast_kernelIS2_EET_RKS4_EELb1ELb1EEEvPS4_PS5_i)
        /*0674*/ 	.word	0x00000026


	//----- nvinfo : EIATTR_FRAME_SIZE
	.align		4
.L_303:
        /*0678*/ 	.byte	0x04, 0x11
        /*067a*/ 	.short	(.L_305 - .L_304)
	.align		4
.L_304:
        /*067c*/ 	.word	index@(_ZN4vllm17activation_kernelIN3c104HalfEXadL_ZNS_16gelu_fast_kernelIS2_EET_RKS4_EELb1ELb1EEEvPS4_PS5_i)
        /*0680*/ 	.word	0x00000000


	//----- nvinfo : EIATTR_REGCOUNT
	.align		4
.L_305:
        /*0684*/ 	.byte	0x04, 0x2f
        /*0686*/ 	.short	(.L_307 - .L_306)
	.align		4
.L_306:
        /*0688*/ 	.word	index@(_ZN4vllm17activation_kernelIN3c108BFloat16EXadL_ZNS_16gelu_fast_kernelIS2_EET_RKS4_EELb1ELb1EEEvPS4_PS5_i)
        /*068c*/ 	.word	0x00000020


	//----- nvinfo : EIATTR_FRAME_SIZE
	.align		4
.L_307:
        /*0690*/ 	.byte	0x04, 0x11
        /*0692*/ 	.short	(.L_309 - .L_308)
	.align		4
.L_308:
        /*0694*/ 	.word	index@(_ZN4vllm17activation_kernelIN3c108BFloat16EXadL_ZNS_16gelu_fast_kernelIS2_EET_RKS4_EELb1ELb1EEEvPS4_PS5_i)
        /*0698*/ 	.word	0x00000000


	//----- nvinfo : EIATTR_REGCOUNT
	.align		4
.L_309:
        /*069c*/ 	.byte	0x04, 0x2f
        /*069e*/ 	.short	(.L_311 - .L_310)
	.align		4
.L_310:
        /*06a0*/ 	.word	index@(_ZN4vllm17activation_kernelIfXadL_ZNS_16gelu_fast_kernelIfEET_RKS2_EELb1ELb0EEEvPS2_PS3_i)
        /*06a4*/ 	.word	0x00000020


	//----- nvinfo : EIATTR_FRAME_SIZE
	.align		4
.L_311:
        /*06a8*/ 	.byte	0x04, 0x11
        /*06aa*/ 	.short	(.L_313 - .L_312)
	.align		4
.L_312:
        /*06ac*/ 	.word	index@(_ZN4vllm17activation_kernelIfXadL_ZNS_16gelu_fast_kernelIfEET_RKS2_EELb1ELb0EEEvPS2_PS3_i)
        /*06b0*/ 	.word	0x00000000


	//----- nvinfo : EIATTR_REGCOUNT
	.align		4
.L_313:
        /*06b4*/ 	.byte	0x04, 0x2f
        /*06b6*/ 	.short	(.L_315 - .L_314)
	.align		4
.L_314:
        /*06b8*/ 	.word	index@(_ZN4vllm17activation_kernelIN3c104HalfEXadL_ZNS_16gelu_fast_kernelIS2_EET_RKS4_EELb1ELb0EEEvPS4_PS5_i)
        /*06bc*/ 	.word	0x00000026


	//----- nvinfo : EIATTR_FRAME_SIZE
	.align		4
.L_315:
        /*06c0*/ 	.byte	0x04, 0x11
        /*06c2*/ 	.short	(.L_317 - .L_316)
	.align		4
.L_316:
        /*06c4*/ 	.word	index@(_ZN4vllm17activation_kernelIN3c104HalfEXadL_ZNS_16gelu_fast_kernelIS2_EET_RKS4_EELb1ELb0EEEvPS4_PS5_i)
        /*06c8*/ 	.word	0x00000000


	//----- nvinfo : EIATTR_REGCOUNT
	.align		4
.L_317:
        /*06cc*/ 	.byte	0x04, 0x2f
        /*06ce*/ 	.short	(.L_319 - .L_318)
	.align		4
.L_318:
        /*06d0*/ 	.word	index@(_ZN4vllm17activation_kernelIN3c108BFloat16EXadL_ZNS_16gelu_fast_kernelIS2_EET_RKS4_EELb1ELb0EEEvPS4_PS5_i)
        /*06d4*/ 	.word	0x00000020


	//----- nvinfo : EIATTR_FRAME_SIZE
	.align		4
.L_319:
        /*06d8*/ 	.byte	0x04, 0x11
        /*06da*/ 	.short	(.L_321 - .L_320)
	.align		4
.L_320:
        /*06dc*/ 	.word	index@(_ZN4vllm17activation_kernelIN3c108BFloat16EXadL_ZNS_16gelu_fast_kernelIS2_EET_RKS4_EELb1ELb0EEEvPS4_PS5_i)
        /*06e0*/ 	.word	0x00000000


	//----- nvinfo : EIATTR_REGCOUNT
	.align		4
.L_321:
        /*06e4*/ 	.byte	0x04, 0x2f
        /*06e6*/ 	.short	(.L_323 - .L_322)
	.align		4
.L_322:
        /*06e8*/ 	.word	index@(_ZN4vllm17activation_kernelIfXadL_ZNS_16gelu_fast_kernelIfEET_RKS2_EELb0ELb0EEEvPS2_PS3_i)
        /*06ec*/ 	.word	0x00000020


	//----- nvinfo : EIATTR_FRAME_SIZE
	.align		4
.L_323:
        /*06f0*/ 	.byte	0x04, 0x11
        /*06f2*/ 	.short	(.L_325 - .L_324)
	.align		4
.L_324:
        /*06f4*/ 	.word	index@($__internal_5_$__cuda_sm20_div_u64)
        /*06f8*/ 	.word	0x00000000


	//----- nvinfo : EIATTR_FRAME_SIZE
	.align		4
.L_325:
        /*06fc*/ 	.byte	0x04, 0x11
        /*06fe*/ 	.short	(.L_327 - .L_326)
	.align		4
.L_326:
        /*0700*/ 	.word	index@(_ZN4vllm17activation_kernelIfXadL_ZNS_16gelu_fast_kernelIfEET_RKS2_EELb0ELb0EEEvPS2_PS3_i)
        /*0704*/ 	.word	0x00000000


	//----- nvinfo : EIATTR_REGCOUNT
	.align		4
.L_327:
        /*0708*/ 	.byte	0x04, 0x2f
        /*070a*/ 	.short	(.L_329 - .L_328)
	.align		4
.L_328:
        /*070c*/ 	.word	index@(_ZN4vllm17activation_kernelIN3c104HalfEXadL_ZNS_16gelu_fast_kernelIS2_EET_RKS4_EELb0ELb0EEEvPS4_PS5_i)
        /*0710*/ 	.word	0x0000001f


	//----- nvinfo : EIATTR_FRAME_SIZE
	.align		4
.L_329:
        /*0714*/ 	.byte	0x04, 0x11
        /*0716*/ 	.short	(.L_331 - .L_330)
	.align		4
.L_330:
        /*0718*/ 	.word	index@($__internal_4_$__cuda_sm20_div_u64)
        /*071c*/ 	.word	0x00000000


	//----- nvinfo : EIATTR_FRAME_SIZE
	.align		4
.L_331:
        /*0720*/ 	.byte	0x04, 0x11
        /*0722*/ 	.short	(.L_333 - .L_332)
	.align		4
.L_332:
        /*0724*/ 	.word	index@(_ZN4vllm17activation_kernelIN3c104HalfEXadL_ZNS_16gelu_fast_kernelIS2_EET_RKS4_EELb0ELb0EEEvPS4_PS5_i)
        /*0728*/ 	.word	0x00000000


	//----- nvinfo : EIATTR_REGCOUNT
	.align		4
.L_333:
        /*072c*/ 	.byte	0x04, 0x2f
        /*072e*/ 	.short	(.L_335 - .L_334)
	.align		4
.L_334:
        /*0730*/ 	.word	index@(_ZN4vllm17activation_kernelIN3c108BFloat16EXadL_ZNS_16gelu_fast_kernelIS2_EET_RKS4_EELb0ELb0EEEvPS4_PS5_i)
        /*0734*/ 	.word	0x00000020


	//----- nvinfo : EIATTR_FRAME_SIZE
	.align		4
.L_335:
        /*0738*/ 	.byte	0x04, 0x11
        /*073a*/ 	.short	(.L_337 - .L_336)
	.align		4
.L_336:
        /*073c*/ 	.word	index@($__internal_3_$__cuda_sm20_div_u64)
        /*0740*/ 	.word	0x00000000


	//----- nvinfo : EIATTR_FRAME_SIZE
	.align		4
.L_337:
        /*0744*/ 	.byte	0x04, 0x11
        /*0746*/ 	.short	(.L_339 - .L_338)
	.align		4
.L_338:
        /*0748*/ 	.word	index@(_ZN4vllm17activation_kernelIN3c108BFloat16EXadL_ZNS_16gelu_fast_kernelIS2_EET_RKS4_EELb0ELb0EEEvPS4_PS5_i)
        /*074c*/ 	.word	0x00000000


	//----- nvinfo : EIATTR_REGCOUNT
	.align		4
.L_339:
        /*0750*/ 	.byte	0x04, 0x2f
        /*0752*/ 	.short	(.L_341 - .L_340)
	.align		4
.L_340:
        /*0754*/ 	.word	index@(_ZN4vllm17activation_kernelIfXadL_ZNS_17gelu_quick_kernelIfEET_RKS2_EELb1ELb1EEEvPS2_PS3_i)
        /*0758*/ 	.word	0x00000020


	//----- nvinfo : EIATTR_FRAME_SIZE
	.align		4
.L_341:
        /*075c*/ 	.byte	0x04, 0x11
        /*075e*/ 	.short	(.L_343 - .L_342)
	.align		4
.L_342:
        /*0760*/ 	.word	index@(_ZN4vllm17activation_kernelIfXadL_ZNS_17gelu_quick_kernelIfEET_RKS2_EELb1ELb1EEEvPS2_PS3_i)
        /*0764*/ 	.word	0x00000000


	//----- nvinfo : EIATTR_REGCOUNT
	.align		4
.L_343:
        /*0768*/ 	.byte	0x04, 0x2f
        /*076a*/ 	.short	(.L_345 - .L_344)
	.align		4
.L_344:
        /*076c*/ 	.word	index@(_ZN4vllm17activation_kernelIN3c104HalfEXadL_ZNS_17gelu_quick_kernelIS2_EET_RKS4_EELb1ELb1EEEvPS4_PS5_i)
        /*0770*/ 	.word	0x00000020


	//----- nvinfo : EIATTR_FRAME_SIZE
	.align		4
.L_345:
        /*0774*/ 	.byte	0x04, 0x11
        /*0776*/ 	.short	(.L_347 - .L_346)
	.align		4
.L_346:
        /*0778*/ 	.word	index@(_ZN4vllm17activation_kernelIN3c104HalfEXadL_ZNS_17gelu_quick_kernelIS2_EET_RKS4_EELb1ELb1EEEvPS4_PS5_i)
        /*077c*/ 	.word	0x00000000


	//----- nvinfo : EIATTR_REGCOUNT
	.align		4
.L_347:
        /*0780*/ 	.byte	0x04, 0x2f
        /*0782*/ 	.short	(.L_349 - .L_348)
	.align		4
.L_348:
        /*0784*/ 	.word	index@(_ZN4vllm17activation_kernelIN3c108BFloat16EXadL_ZNS_17gelu_quick_kernelIS2_EET_RKS4_EELb1ELb1EEEvPS4_PS5_i)
        /*0788*/ 	.word	0x00000020


	//----- nvinfo : EIATTR_FRAME_SIZE
	.align		4
.L_349:
        /*078c*/ 	.byte	0x04, 0x11
        /*078e*/ 	.short	(.L_351 - .L_350)
	.align		4
.L_350:
        /*0790*/ 	.word	index@(_ZN4vllm17activation_kernelIN3c108BFloat16EXadL_ZNS_17gelu_quick_kernelIS2_EET_RKS4_EELb1ELb1EEEvPS4_PS5_i)
        /*0794*/ 	.word	0x00000000


	//----- nvinfo : EIATTR_REGCOUNT
	.align		4
.L_351:
        /*0798*/ 	.byte	0x04, 0x2f
        /*079a*/ 	.short	(.L_353 - .L_352)
	.align		4
.L_352:
        /*079c*/ 	.word	index@(_ZN4vllm17activation_kernelIfXadL_ZNS_17gelu_quick_kernelIfEET_RKS2_EELb1ELb0EEEvPS2_PS3_i)
        /*07a0*/ 	.word	0x00000020


	//----- nvinfo : EIATTR_FRAME_SIZE
	.align		4
.L_353:
        /*07a4*/ 	.byte	0x04, 0x11
        /*07a6*/ 	.short	(.L_355 - .L_354)
	.align		4
.L_354:
        /*07a8*/ 	.word	index@(_ZN4vllm17activation_kernelIfXadL_ZNS_17gelu_quick_kernelIfEET_RKS2_EELb1ELb0EEEvPS2_PS3_i)
        /*07ac*/ 	.word	0x00000000


	//----- nvinfo : EIATTR_REGCOUNT
	.align		4
.L_355:
        /*07b0*/ 	.byte	0x04, 0x2f
        /*07b2*/ 	.short	(.L_357 - .L_356)
	.align		4
.L_356:
        /*07b4*/ 	.word	index@(_ZN4vllm17activation_kernelIN3c104HalfEXadL_ZNS_17gelu_quick_kernelIS2_EET_RKS4_EELb1ELb0EEEvPS4_PS5_i)
        /*07b8*/ 	.word	0x00000020


	//----- nvinfo : EIATTR_FRAME_SIZE
	.align		4
.L_357:
        /*07bc*/ 	.byte	0x04, 0x11
        /*07be*/ 	.short	(.L_359 - .L_358)
	.align		4
.L_358:
        /*07c0*/ 	.word	index@(_ZN4vllm17activation_kernelIN3c104HalfEXadL_ZNS_17gelu_quick_kernelIS2_EET_RKS4_EELb1ELb0EEEvPS4_PS5_i)
        /*07c4*/ 	.word	0x00000000


	//----- nvinfo : EIATTR_REGCOUNT
	.align		4
.L_359:
        /*07c8*/ 	.byte	0x04, 0x2f
        /*07ca*/ 	.short	(.L_361 - .L_360)
	.align		4
.L_360:
        /*07cc*/ 	.word	index@(_ZN4vllm17activation_kernelIN3c108BFloat16EXadL_ZNS_17gelu_quick_kernelIS2_EET_RKS4_EELb1ELb0EEEvPS4_PS5_i)
        /*07d0*/ 	.word	0x00000020


	//----- nvinfo : EIATTR_FRAME_SIZE
	.align		4
.L_361:
        /*07d4*/ 	.byte	0x04, 0x11
        /*07d6*/ 	.short	(.L_363 - .L_362)
	.align		4
.L_362:
        /*07d8*/ 	.word	index@(_ZN4vllm17activation_kernelIN3c108BFloat16EXadL_ZNS_17gelu_quick_kernelIS2_EET_RKS4_EELb1ELb0EEEvPS4_PS5_i)
        /*07dc*/ 	.word	0x00000000


	//----- nvinfo : EIATTR_REGCOUNT
	.align		4
.L_363:
        /*07e0*/ 	.byte	0x04, 0x2f
        /*07e2*/ 	.short	(.L_365 - .L_364)
	.align		4
.L_364:
        /*07e4*/ 	.word	index@(_ZN4vllm17activation_kernelIfXadL_ZNS_17gelu_quick_kernelIfEET_RKS2_EELb0ELb0EEEvPS2_PS3_i)
        /*07e8*/ 	.word	0x00000020


	//----- nvinfo : EIATTR_FRAME_SIZE
	.align		4
.L_365:
        /*07ec*/ 	.byte	0x04, 0x11
        /*07ee*/ 	.short	(.L_367 - .L_366)
	.align		4
.L_366:
        /*07f0*/ 	.word	index@($__internal_2_$__cuda_sm20_div_u64)
        /*07f4*/ 	.word	0x00000000


	//----- nvinfo : EIATTR_FRAME_SIZE
	.align		4
.L_367:
        /*07f8*/ 	.byte	0x04, 0x11
        /*07fa*/ 	.short	(.L_369 - .L_368)
	.align		4
.L_368:
        /*07fc*/ 	.word	index@(_ZN4vllm17activation_kernelIfXadL_ZNS_17gelu_quick_kernelIfEET_RKS2_EELb0ELb0EEEvPS2_PS3_i)
        /*0800*/ 	.word	0x00000000


	//----- nvinfo : EIATTR_REGCOUNT
	.align		4
.L_369:
        /*0804*/ 	.byte	0x04, 0x2f
        /*0806*/ 	.short	(.L_371 - .L_370)
	.align		4
.L_370:
        /*0808*/ 	.word	index@(_ZN4vllm17activation_kernelIN3c104HalfEXadL_ZNS_17gelu_quick_kernelIS2_EET_RKS4_EELb0ELb0EEEvPS4_PS5_i)
        /*080c*/ 	.word	0x00000020


	//----- nvinfo : EIATTR_FRAME_SIZE
	.align		4
.L_371:
        /*0810*/ 	.byte	0x04, 0x11
        /*0812*/ 	.short	(.L_373 - .L_372)
	.align		4
.L_372:
        /*0814*/ 	.word	index@($__internal_1_$__cuda_sm20_div_u64)
        /*0818*/ 	.word	0x00000000


	//----- nvinfo : EIATTR_FRAME_SIZE
	.align		4
.L_373:
        /*081c*/ 	.byte	0x04, 0x11
        /*081e*/ 	.short	(.L_375 - .L_374)
	.align		4
.L_374:
        /*0820*/ 	.word	index@(_ZN4vllm17activation_kernelIN3c104HalfEXadL_ZNS_17gelu_quick_kernelIS2_EET_RKS4_EELb0ELb0EEEvPS4_PS5_i)
        /*0824*/ 	.word	0x00000000


	//----- nvinfo : EIATTR_REGCOUNT
	.align		4
.L_375:
        /*0828*/ 	.byte	0x04, 0x2f
        /*082a*/ 	.short	(.L_377 - .L_376)
	.align		4
.L_376:
        /*082c*/ 	.word	index@(_ZN4vllm17activation_kernelIN3c108BFloat16EXadL_ZNS_17gelu_quick_kernelIS2_EET_RKS4_EELb0ELb0EEEvPS4_PS5_i)
        /*0830*/ 	.word	0x00000020


	//----- nvinfo : EIATTR_FRAME_SIZE
	.align		4
.L_377:
        /*0834*/ 	.byte	0x04, 0x11
        /*0836*/ 	.short	(.L_379 - .L_378)
	.align		4
.L_378:
        /*0838*/ 	.word	index@($__internal_0_$__cuda_sm20_div_u64)
        /*083c*/ 	.word	0x00000000


	//----- nvinfo : EIATTR_FRAME_SIZE
	.align		4
.L_379:
        /*0840*/ 	.byte	0x04, 0x11
        /*0842*/ 	.short	(.L_381 - .L_380)
	.align		4
.L_380:
        /*0844*/ 	.word	index@(_ZN4vllm17activation_kernelIN3c108BFloat16EXadL_ZNS_17gelu_quick_kernelIS2_EET_RKS4_EELb0ELb0EEEvPS4_PS5_i)
        /*0848*/ 	.word	0x00000000


	//----- nvinfo : EIATTR_MIN_STACK_SIZE
	.align		4
.L_381:
        /*084c*/ 	.byte	0x04, 0x12
        /*084e*/ 	.short	(.L_383 - .L_382)
	.align		4
.L_382:
        /*0850*/ 	.word	index@(_ZN4vllm17activation_kernelIN3c108BFloat16EXadL_ZNS_17gelu_quick_kernelIS2_EET_RKS4_EELb0ELb0EEEvPS4_PS5_i)
        /*0854*/ 	.word	0x00000000


	//----- nvinfo : EIATTR_MIN_STACK_SIZE
	.align		4
.L_383:
        /*0858*/ 	.byte	0x04, 0x12
        /*085a*/ 	.short	(.L_385 - .L_384)
	.align		4
.L_384:
        /*085c*/ 	.word	index@(_ZN4vllm17activation_kernelIN3c104HalfEXadL_ZNS_17gelu_quick_kernelIS2_EET_RKS4_EELb0ELb0EEEvPS4_PS5_i)
        /*0860*/ 	.word	0x00000000


	//----- nvinfo : EIATTR_MIN_STACK_SIZE
	.align		4
.L_385:
        /*0864*/ 	.byte	0x04, 0x12
        /*0866*/ 	.short	(.L_387 - .L_386)
	.align		4
.L_386:
        /*0868*/ 	.word	index@(_ZN4vllm17activation_kernelIfXadL_ZNS_17gelu_quick_kernelIfEET_RKS2_EELb0ELb0EEEvPS2_PS3_i)
        /*086c*/ 	.word	0x00000000


	//----- nvinfo : EIATTR_MIN_STACK_SIZE
	.align		4
.L_387:
        /*0870*/ 	.byte	0x04, 0x12
        /*0872*/ 	.short	(.L_389 - .L_388)
	.align		4
.L_388:
        /*0874*/ 	.word	index@(_ZN4vllm17activation_kernelIN3c108BFloat16EXadL_ZNS_17gelu_quick_kernelIS2_EET_RKS4_EELb1ELb0EEEvPS4_PS5_i)
        /*0878*/ 	.word	0x00000000


	//----- nvinfo : EIATTR_MIN_STACK_SIZE
	.align		4
.L_389:
        /*087c*/ 	.byte	0x04, 0x12
        /*087e*/ 	.short	(.L_391 - .L_390)
	.align		4
.L_390:
        /*0880*/ 	.word	index@(_ZN4vllm17activation_kernelIN3c104HalfEXadL_ZNS_17gelu_quick_kernelIS2_EET_RKS4_EELb1ELb0EEEvPS4_PS5_i)
        /*0884*/ 	.word	0x00000000


	//----- nvinfo : EIATTR_MIN_STACK_SIZE
	.align		4
.L_391:
        /*0888*/ 	.byte	0x04, 0x12
        /*088a*/ 	.short	(.L_393 - .L_392)
	.align		4
.L_392:
        /*088c*/ 	.word	index@(_ZN4vllm17activation_kernelIfXadL_ZNS_17gelu_quick_kernelIfEET_RKS2_EELb1ELb0EEEvPS2_PS3_i)
        /*0890*/ 	.word	0x00000000


	//----- nvinfo : EIATTR_MIN_STACK_SIZE
	.align		4
.L_393:
        /*0894*/ 	.byte	0x04, 0x12
        /*0896*/ 	.short	(.L_395 - .L_394)
	.align		4
.L_394:
        /*0898*/ 	.word	index@(_ZN4vllm17activation_kernelIN3c108BFloat16EXadL_ZNS_17gelu_quick_kernelIS2_EET_RKS4_EELb1ELb1EEEvPS4_PS5_i)
        /*089c*/ 	.word	0x00000000


	//----- nvinfo : EIATTR_MIN_STACK_SIZE
	.align		4
.L_395:
        /*08a0*/ 	.byte	0x04, 0x12
        /*08a2*/ 	.short	(.L_397 - .L_396)
	.align		4
.L_396:
        /*08a4*/ 	.word	index@(_ZN4vllm17activation_kernelIN3c104HalfEXadL_ZNS_17gelu_quick_kernelIS2_EET_RKS4_EELb1ELb1EEEvPS4_PS5_i)
        /*08a8*/ 	.word	0x00000000


	//----- nvinfo : EIATTR_MIN_STACK_SIZE
	.align		4
.L_397:
        /*08ac*/ 	.byte	0x04, 0x12
        /*08ae*/ 	.short	(.L_399 - .L_398)
	.align		4
.L_398:
        /*08b0*/ 	.word	index@(_ZN4vllm17activation_kernelIfXadL_ZNS_17gelu_quick_kernelIfEET_RKS2_EELb1ELb1EEEvPS2_PS3_i)
        /*08b4*/ 	.word	0x00000000


	//----- nvinfo : EIATTR_MIN_STACK_SIZE
	.align		4
.L_399:
        /*08b8*/ 	.byte	0x04, 0x12
        /*08ba*/ 	.short	(.L_401 - .L_400)
	.align		4
.L_400:
        /*08bc*/ 	.word	index@(_ZN4vllm17activation_kernelIN3c108BFloat16EXadL_ZNS_16gelu_fast_kernelIS2_EET_RKS4_EELb0ELb0EEEvPS4_PS5_i)
        /*08c0*/ 	.word	0x00000000


	//----- nvinfo : EIATTR_MIN_STACK_SIZE
	.align		4
.L_401:
        /*08c4*/ 	.byte	0x04, 0x12
        /*08c6*/ 	.short	(.L_403 - .L_402)
	.align		4
.L_402:
        /*08c8*/ 	.word	index@(_ZN4vllm17activation_kernelIN3c104HalfEXadL_ZNS_16gelu_fast_kernelIS2_EET_RKS4_EELb0ELb0EEEvPS4_PS5_i)
        /*08cc*/ 	.word	0x00000000


	//----- nvinfo : EIATTR_MIN_STACK_SIZE
	.align		4
.L_403:
        /*08d0*/ 	.byte	0x04, 0x12
        /*08d2*/ 	.short	(.L_405 - .L_404)
	.align		4
.L_404:
        /*08d4*/ 	.word	index@(_ZN4vllm17activation_kernelIfXadL_ZNS_16gelu_fast_kernelIfEET_RKS2_EELb0ELb0EEEvPS2_PS3_i)
        /*08d8*/ 	.word	0x00000000


	//----- nvinfo : EIATTR_MIN_STACK_SIZE
	.align		4
.L_405:
        /*08dc*/ 	.byte	0x04, 0x12
        /*08de*/ 	.short	(.L_407 - .L_406)
	.align		4
.L_406:
        /*08e0*/ 	.word	index@(_ZN4vllm17activation_kernelIN3c108BFloat16EXadL_ZNS_16gelu_fast_kernelIS2_EET_RKS4_EELb1ELb0EEEvPS4_PS5_i)
        /*08e4*/ 	.word	0x00000000


	//----- nvinfo : EIATTR_MIN_STACK_SIZE
	.align		4
.L_407:
        /*08e8*/ 	.byte	0x04, 0x12
        /*08ea*/ 	.short	(.L_409 - .L_408)
	.align		4
.L_408:
        /*08ec*/ 	.word	index@(_ZN4vllm17activation_kernelIN3c104HalfEXadL_ZNS_16gelu_fast_kernelIS2_EET_RKS4_EELb1ELb0EEEvPS4_PS5_i)
        /*08f0*/ 	.word	0x00000000


	//----- nvinfo : EIATTR_MIN_STACK_SIZE
	.align		4
.L_409:
        /*08f4*/ 	.byte	0x04, 0x12
        /*08f6*/ 	.short	(.L_411 - .L_410)
	.align		4
.L_410:
        /*08f8*/ 	.word	index@(_ZN4vllm17activation_kernelIfXadL_ZNS_16gelu_fast_kernelIfEET_RKS2_EELb1ELb0EEEvPS2_PS3_i)
        /*08fc*/ 	.word	0x00000000


	//----- nvinfo : EIATTR_MIN_STACK_SIZE
	.align		4
.L_411:
        /*0900*/ 	.byte	0x04, 0x12
        /*0902*/ 	.short	(.L_413 - .L_412)
	.align		4
.L_412:
        /*0904*/ 	.word	index@(_ZN4vllm17activation_kernelIN3c108BFloat16EXadL_ZNS_16gelu_fast_kernelIS2_EET_RKS4_EELb1ELb1EEEvPS4_PS5_i)
        /*0908*/ 	.word	0x00000000


	//----- nvinfo : EIATTR_MIN_STACK_SIZE
	.align		4
.L_413:
        /*090c*/ 	.byte	0x04, 0x12
        /*090e*/ 	.short	(.L_415 - .L_414)
	.align		4
.L_414:
        /*0910*/ 	.word	index@(_ZN4vllm17activation_kernelIN3c104HalfEXadL_ZNS_16gelu_fast_kernelIS2_EET_RKS4_EELb1ELb1EEEvPS4_PS5_i)
        /*0914*/ 	.word	0x00000000


	//----- nvinfo : EIATTR_MIN_STACK_SIZE
	.align		4
.L_415:
        /*0918*/ 	.byte	0x04, 0x12
        /*091a*/ 	.short	(.L_417 - .L_416)
	.align		4
.L_416:
        /*091c*/ 	.word	index@(_ZN4vllm17activation_kernelIfXadL_ZNS_16gelu_fast_kernelIfEET_RKS2_EELb1ELb1EEEvPS2_PS3_i)
        /*0920*/ 	.word	0x00000000


	//----- nvinfo : EIATTR_MIN_STACK_SIZE
	.align		4
.L_417:
        /*0924*/ 	.byte	0x04, 0x12
        /*0926*/ 	.short	(.L_419 - .L_418)
	.align		4
.L_418:
        /*0928*/ 	.word	index@(_ZN4vllm17activation_kernelIN3c108BFloat16EXadL_ZNS_15gelu_new_kernelIS2_EET_RKS4_EELb0ELb0EEEvPS4_PS5_i)
        /*092c*/ 	.word	0x00000000


	//----- nvinfo : EIATTR_MIN_STACK_SIZE
	.align		4
.L_419:
        /*0930*/ 	.byte	0x04, 0x12
        /*0932*/ 	.short	(.L_421 - .L_420)
	.align		4
.L_420:
        /*0934*/ 	.word	index@(_ZN4vllm17activation_kernelIN3c104HalfEXadL_ZNS_15gelu_new_kernelIS2_EET_RKS4_EELb0ELb0EEEvPS4_PS5_i)
        /*0938*/ 	.word	0x00000000


	//----- nvinfo : EIATTR_MIN_STACK_SIZE
	.align		4
.L_421:
        /*093c*/ 	.byte	0x04, 0x12
        /*093e*/ 	.short	(.L_423 - .L_422)
	.align		4
.L_422:
        /*0940*/ 	.word	index@(_ZN4vllm17activation_kernelIfXadL_ZNS_15gelu_new_kernelIfEET_RKS2_EELb0ELb0EEEvPS2_PS3_i)
        /*0944*/ 	.word	0x00000000


	//----- nvinfo : EIATTR_MIN_STACK_SIZE
	.align		4
.L_423:
        /*0948*/ 	.byte	0x04, 0x12
        /*094a*/ 	.short	(.L_425 - .L_424)
	.align		4
.L_424:
        /*094c*/ 	.word	index@(_ZN4vllm17activation_kernelIN3c108BFloat16EXadL_ZNS_15gelu_new_kernelIS2_EET_RKS4_EELb1ELb0EEEvPS4_PS5_i)
        /*0950*/ 	.word	0x00000000


	//----- nvinfo : EIATTR_MIN_STACK_SIZE
	.align		4
.L_425:
        /*0954*/ 	.byte	0x04, 0x12
        /*0956*/ 	.short	(.L_427 - .L_426)
	.align		4
.L_426:
        /*0958*/ 	.word	index@(_ZN4vllm17activation_kernelIN3c104HalfEXadL_ZNS_15gelu_new_kernelIS2_EET_RKS4_EELb1ELb0EEEvPS4_PS5_i)
        /*095c*/ 	.word	0x00000000


	//----- nvinfo : EIATTR_MIN_STACK_SIZE
	.align		4
.L_427:
        /*0960*/ 	.byte	0x04, 0x12
        /*0962*/ 	.short	(.L_429 - .L_428)
	.align		4
.L_428:
        /*0964*/ 	.word	index@(_ZN4vllm17activation_kernelIfXadL_ZNS_15gelu_new_kernelIfEET_RKS2_EELb1ELb0EEEvPS2_PS3_i)
        /*0968*/ 	.word	0x00000000


	//----- nvinfo : EIATTR_MIN_STACK_SIZE
	.align		4
.L_429:
        /*096c*/ 	.byte	0x04, 0x12
        /*096e*/ 	.short	(.L_431 - .L_430)
	.align		4
.L_430:
        /*0970*/ 	.word	index@(_ZN4vllm17activation_kernelIN3c108BFloat16EXadL_ZNS_15gelu_new_kernelIS2_EET_RKS4_EELb1ELb1EEEvPS4_PS5_i)
        /*0974*/ 	.word	0x00000000


	//----- nvinfo : EIATTR_MIN_STACK_SIZE
	.align		4
.L_431:
        /*0978*/ 	.byte	0x04, 0x12
        /*097a*/ 	.short	(.L_433 - .L_432)
	.align		4
.L_432:
        /*097c*/ 	.word	index@(_ZN4vllm17activation_kernelIN3c104HalfEXadL_ZNS_15gelu_new_kernelIS2_EET_RKS4_EELb1ELb1EEEvPS4_PS5_i)
        /*0980*/ 	.word	0x00000000


	//----- nvinfo : EIATTR_MIN_STACK_SIZE
	.align		4
.L_433:
        /*0984*/ 	.byte	0x04, 0x12
        /*0986*/ 	.short	(.L_435 - .L_434)
	.align		4
.L_434:
        /*0988*/ 	.word	index@(_ZN4vllm17activation_kernelIfXadL_ZNS_15gelu_new_kernelIfEET_RKS2_EELb1ELb1EEEvPS2_PS3_i)
        /*098c*/ 	.word	0x00000000


	//----- nvinfo : EIATTR_MIN_STACK_SIZE
	.align		4
.L_435:
        /*0990*/ 	.byte	0x04, 0x12
        /*0992*/ 	.short	(.L_437 - .L_436)
	.align		4
.L_436:
        /*0994*/ 	.word	index@(_ZN4vllm24swigluoai_and_mul_kernelIN3c108BFloat16EXadL_ZNS_17swigluoai_and_mulIS2_EET_RKS4_S6_ffEEEEvPS4_PS5_iff)
        /*0998*/ 	.word	0x00000000


	//----- nvinfo : EIATTR_MIN_STACK_SIZE
	.align		4
.L_437:
        /*099c*/ 	.byte	0x04, 0x12
        /*099e*/ 	.short	(.L_439 - .L_438)
	.align		4
.L_438:
        /*09a0*/ 	.word	index@(_ZN4vllm24swigluoai_and_mul_kernelIN3c104HalfEXadL_ZNS_17swigluoai_and_mulIS2_EET_RKS4_S6_ffEEEEvPS4_PS5_iff)
        /*09a4*/ 	.word	0x00000000


	//----- nvinfo : EIATTR_MIN_STACK_SIZE
	.align		4
.L_439:
        /*09a8*/ 	.byte	0x04, 0x12
        /*09aa*/ 	.short	(.L_441 - .L_440)
	.align		4
.L_440:
        /*09ac*/ 	.word	index@(_ZN4vllm24swigluoai_and_mul_kernelIfXadL_ZNS_17swigluoai_and_mulIfEET_RKS2_S4_ffEEEEvPS2_PS3_iff)
        /*09b0*/ 	.word	0x00000000


	//----- nvinfo : EIATTR_MIN_STACK_SIZE
	.align		4
.L_441:
        /*09b4*/ 	.byte	0x04, 0x12
        /*09b6*/ 	.short	(.L_443 - .L_442)
	.align		4
.L_442:
        /*09b8*/ 	.word	index@(_ZN4vllm29act_and_mul_kernel_with_paramIN3c108BFloat16E14__nv_bfloat162XadL_ZNS_14fatrelu_kernelIS2_EET_RKS5_fEEXadL_ZNS_21packed_fatrelu_kernelIS3_EES5_S7_fEELb0ELb0EEEvPS5_PS6_if)
        /*09bc*/ 	.word	0x00000000


	//----- nvinfo : EIATTR_MIN_STACK_SIZE
	.align		4
.L_443:
        /*09c0*/ 	.byte	0x04, 0x12
        /*09c2*/ 	.short	(.L_445 - .L_444)
	.align		4
.L_444:
        /*09c4*/ 	.word	index@(_ZN4vllm29act_and_mul_kernel_with_paramIN3c104HalfE7__half2XadL_ZNS_14fatrelu_kernelIS2_EET_RKS5_fEEXadL_ZNS_21packed_fatrelu_kernelIS3_EES5_S7_fEELb0ELb0EEEvPS5_PS6_if)
        /*09c8*/ 	.word	0x00000000


	//----- nvinfo : EIATTR_MIN_STACK_SIZE
	.align		4
.L_445:
        /*09cc*/ 	.byte	0x04, 0x12
        /*09ce*/ 	.short	(.L_447 - .L_446)
	.align		4
.L_446:
        /*09d0*/ 	.word	index@(_ZN4vllm29act_and_mul_kernel_with_paramIf6float2XadL_ZNS_14fatrelu_kernelIfEET_RKS3_fEEXadL_ZNS_21packed_fatrelu_kernelIS1_EES3_S5_fEELb0ELb0EEEvPS3_PS4_if)
        /*09d4*/ 	.word	0x00000000


	//----- nvinfo : EIATTR_MIN_STACK_SIZE
	.align		4
.L_447:
        /*09d8*/ 	.byte	0x04, 0x12
        /*09da*/ 	.short	(.L_449 - .L_448)
	.align		4
.L_448:
        /*09dc*/ 	.word	index@(_ZN4vllm29act_and_mul_kernel_with_paramIN3c108BFloat16E14__nv_bfloat162XadL_ZNS_14fatrelu_kernelIS2_EET_RKS5_fEEXadL_ZNS_21packed_fatrelu_kernelIS3_EES5_S7_fEELb1ELb0EEEvPS5_PS6_if)
        /*09e0*/ 	.word	0x00000000


	//----- nvinfo : EIATTR_MIN_STACK_SIZE
	.align		4
.L_449:
        /*09e4*/ 	.byte	0x04, 0x12
        /*09e6*/ 	.short	(.L_451 - .L_450)
	.align		4
.L_450:
        /*09e8*/ 	.word	index@(_ZN4vllm29act_and_mul_kernel_with_paramIN3c104HalfE7__half2XadL_ZNS_14fatrelu_kernelIS2_EET_RKS5_fEEXadL_ZNS_21packed_fatrelu_kernelIS3_EES5_S7_fEELb1ELb0EEEvPS5_PS6_if)
        /*09ec*/ 	.word	0x00000000


	//----- nvinfo : EIATTR_MIN_STACK_SIZE
	.align		4
.L_451:
        /*09f0*/ 	.byte	0x04, 0x12
        /*09f2*/ 	.short	(.L_453 - .L_452)
	.align		4
.L_452:
        /*09f4*/ 	.word	index@(_ZN4vllm29act_and_mul_kernel_with_paramIf6float2XadL_ZNS_14fatrelu_kernelIfEET_RKS3_fEEXadL_ZNS_21packed_fatrelu_kernelIS1_EES3_S5_fEELb1ELb0EEEvPS3_PS4_if)
        /*09f8*/ 	.word	0x00000000


	//----- nvinfo : EIATTR_MIN_STACK_SIZE
	.align		4
.L_453:
        /*09fc*/ 	.byte	0x04, 0x12
        /*09fe*/ 	.short	(.L_455 - .L_454)
	.align		4
.L_454:
        /*0a00*/ 	.word	index@(_ZN4vllm29act_and_mul_kernel_with_paramIN3c108BFloat16E14__nv_bfloat162XadL_ZNS_14fatrelu_kernelIS2_EET_RKS5_fEEXadL_ZNS_21packed_fatrelu_kernelIS3_EES5_S7_fEELb1ELb1EEEvPS5_PS6_if)
        /*0a04*/ 	.word	0x00000000


	//----- nvinfo : EIATTR_MIN_STACK_SIZE
	.align		4
.L_455:
        /*0a08*/ 	.byte	0x04, 0x12
        /*0a0a*/ 	.short	(.L_457 - .L_456)
	.align		4
.L_456:
        /*0a0c*/ 	.word	index@(_ZN4vllm29act_and_mul_kernel_with_paramIN3c104HalfE7__half2XadL_ZNS_14fatrelu_kernelIS2_EET_RKS5_fEEXadL_ZNS_21packed_fatrelu_kernelIS3_EES5_S7_fEELb1ELb1EEEvPS5_PS6_if)
        /*0a10*/ 	.word	0x00000000


	//----- nvinfo : EIATTR_MIN_STACK_SIZE
	.align		4
.L_457:
        /*0a14*/ 	.byte	0x04, 0x12
        /*0a16*/ 	.short	(.L_459 - .L_458)
	.align		4
.L_458:
        /*0a18*/ 	.word	index@(_ZN4vllm29act_and_mul_kernel_with_paramIf6float2XadL_ZNS_14fatrelu_kernelIfEET_RKS3_fEEXadL_ZNS_21packed_fatrelu_kernelIS1_EES3_S5_fEELb1ELb1EEEvPS3_PS4_if)
        /*0a1c*/ 	.word	0x00000000


	//----- nvinfo : EIATTR_MIN_STACK_SIZE
	.align		4
.L_459:
        /*0a20*/ 	.byte	0x04, 0x12
        /*0a22*/ 	.short	(.L_461 - .L_460)
	.align		4
.L_460:
        /*0a24*/ 	.word	index@(_ZN4vllm18act_and_mul_kernelIN3c108BFloat16E14__nv_bfloat162XadL_ZNS_16gelu_tanh_kernelIS2_EET_RKS5_EEXadL_ZNS_23packed_gelu_tanh_kernelIS3_EES5_S7_EELb1ELb0ELb0EEEvPS5_PS6_i)
        /*0a28*/ 	.word	0x00000000


	//----- nvinfo : EIATTR_MIN_STACK_SIZE
	.align		4
.L_461:
        /*0a2c*/ 	.byte	0x04, 0x12
        /*0a2e*/ 	.short	(.L_463 - .L_462)
	.align		4
.L_462:
        /*0a30*/ 	.word	index@(_ZN4vllm18act_and_mul_kernelIN3c104HalfE7__half2XadL_ZNS_16gelu_tanh_kernelIS2_EET_RKS5_EEXadL_ZNS_23packed_gelu_tanh_kernelIS3_EES5_S7_EELb1ELb0ELb0EEEvPS5_PS6_i)
        /*0a34*/ 	.word	0x00000000


	//----- nvinfo : EIATTR_MIN_STACK_SIZE
	.align		4
.L_463:
        /*0a38*/ 	.byte	0x04, 0x12
        /*0a3a*/ 	.short	(.L_465 - .L_464)
	.align		4
.L_464:
        /*0a3c*/ 	.word	index@(_ZN4vllm18act_and_mul_kernelIf6float2XadL_ZNS_16gelu_tanh_kernelIfEET_RKS3_EEXadL_ZNS_23packed_gelu_tanh_kernelIS1_EES3_S5_EELb1ELb0ELb0EEEvPS3_PS4_i)
        /*0a40*/ 	.word	0x00000000


	//----- nvinfo : EIATTR_MIN_STACK_SIZE
	.align		4
.L_465:
        /*0a44*/ 	.byte	0x04, 0x12
        /*0a46*/ 	.short	(.L_467 - .L_466)
	.align		4
.L_466:
        /*0a48*/ 	.word	index@(_ZN4vllm18act_and_mul_kernelIN3c108BFloat16E14__nv_bfloat162XadL_ZNS_16gelu_tanh_kernelIS2_EET_RKS5_EEXadL_ZNS_23packed_gelu_tanh_kernelIS3_EES5_S7_EELb1ELb1ELb0EEEvPS5_PS6_i)
        /*0a4c*/ 	.word	0x00000000


	//----- nvinfo : EIATTR_MIN_STACK_SIZE
	.align		4
.L_467:
        /*0a50*/ 	.byte	0x04, 0x12
        /*0a52*/ 	.short	(.L_469 - .L_468)
	.align		4
.L_468:
        /*0a54*/ 	.word	index@(_ZN4vllm18act_and_mul_kernelIN3c104HalfE7__half2XadL_ZNS_16gelu_tanh_kernelIS2_EET_RKS5_EEXadL_ZNS_23packed_gelu_tanh_kernelIS3_EES5_S7_EELb1ELb1ELb0EEEvPS5_PS6_i)
        /*0a58*/ 	.word	0x00000000


	//----- nvinfo : EIATTR_MIN_STACK_SIZE
	.align		4
.L_469:
        /*0a5c*/ 	.byte	0x04, 0x12
        /*0a5e*/ 	.short	(.L_471 - .L_470)
	.align		4
.L_470:
        /*0a60*/ 	.word	index@(_ZN4vllm18act_and_mul_kernelIf6float2XadL_ZNS_16gelu_tanh_kernelIfEET_RKS3_EEXadL_ZNS_23packed_gelu_tanh_kernelIS1_EES3_S5_EELb1ELb1ELb0EEEvPS3_PS4_i)
        /*0a64*/ 	.word	0x00000000


	//----- nvinfo : EIATTR_MIN_STACK_SIZE
	.align		4
.L_471:
        /*0a68*/ 	.byte	0x04, 0x12
        /*0a6a*/ 	.short	(.L_473 - .L_472)
	.align		4
.L_472:
        /*0a6c*/ 	.word	index@(_ZN4vllm18act_and_mul_kernelIN3c108BFloat16E14__nv_bfloat162XadL_ZNS_16gelu_tanh_kernelIS2_EET_RKS5_EEXadL_ZNS_23packed_gelu_tanh_kernelIS3_EES5_S7_EELb1ELb1ELb1EEEvPS5_PS6_i)
        /*0a70*/ 	.word	0x00000000


	//----- nvinfo : EIATTR_MIN_STACK_SIZE
	.align		4
.L_473:
        /*0a74*/ 	.byte	0x04, 0x12
        /*0a76*/ 	.short	(.L_475 - .L_474)
	.align		4
.L_474:
        /*0a78*/ 	.word	index@(_ZN4vllm18act_and_mul_kernelIN3c104HalfE7__half2XadL_ZNS_16gelu_tanh_kernelIS2_EET_RKS5_EEXadL_ZNS_23packed_gelu_tanh_kernelIS3_EES5_S7_EELb1ELb1ELb1EEEvPS5_PS6_i)
        /*0a7c*/ 	.word	0x00000000


	//----- nvinfo : EIATTR_MIN_STACK_SIZE
	.align		4
.L_475:
        /*0a80*/ 	.byte	0x04, 0x12
        /*0a82*/ 	.short	(.L_477 - .L_476)
	.align		4
.L_476:
        /*0a84*/ 	.word	index@(_ZN4vllm18act_and_mul_kernelIf6float2XadL_ZNS_16gelu_tanh_kernelIfEET_RKS3_EEXadL_ZNS_23packed_gelu_tanh_kernelIS1_EES3_S5_EELb1ELb1ELb1EEEvPS3_PS4_i)
        /*0a88*/ 	.word	0x00000000


	//----- nvinfo : EIATTR_MIN_STACK_SIZE
	.align		4
.L_477:
        /*0a8c*/ 	.byte	0x04, 0x12
        /*0a8e*/ 	.short	(.L_479 - .L_478)
	.align		4
.L_478:
        /*0a90*/ 	.word	index@(_ZN4vllm18act_and_mul_kernelIN3c108BFloat16E14__nv_bfloat162XadL_ZNS_11gelu_kernelIS2_EET_RKS5_EEXadL_ZNS_18packed_gelu_kernelIS3_EES5_S7_EELb1ELb0ELb0EEEvPS5_PS6_i)
        /*0a94*/ 	.word	0x00000000


	//----- nvinfo : EIATTR_MIN_STACK_SIZE
	.align		4
.L_479:
        /*0a98*/ 	.byte	0x04, 0x12
        /*0a9a*/ 	.short	(.L_481 - .L_480)
	.align		4
.L_480:
        /*0a9c*/ 	.word	index@(_ZN4vllm18act_and_mul_kernelIN3c104HalfE7__half2XadL_ZNS_11gelu_kernelIS2_EET_RKS5_EEXadL_ZNS_18packed_gelu_kernelIS3_EES5_S7_EELb1ELb0ELb0EEEvPS5_PS6_i)
        /*0aa0*/ 	.word	0x00000000


	//----- nvinfo : EIATTR_MIN_STACK_SIZE
	.align		4
.L_481:
        /*0aa4*/ 	.byte	0x04, 0x12
        /*0aa6*/ 	.short	(.L_483 - .L_482)
	.align		4
.L_482:
        /*0aa8*/ 	.word	index@(_ZN4vllm18act_and_mul_kernelIf6float2XadL_ZNS_11gelu_kernelIfEET_RKS3_EEXadL_ZNS_18packed_gelu_kernelIS1_EES3_S5_EELb1ELb0ELb0EEEvPS3_PS4_i)
        /*0aac*/ 	.word	0x00000000


	//----- nvinfo : EIATTR_MIN_STACK_SIZE
	.align		4
.L_483:
        /*0ab0*/ 	.byte	0x04, 0x12
        /*0ab2*/ 	.short	(.L_485 - .L_484)
	.align		4
.L_484:
        /*0ab4*/ 	.word	index@(_ZN4vllm18act_and_mul_kernelIN3c108BFloat16E14__nv_bfloat162XadL_ZNS_11gelu_kernelIS2_EET_RKS5_EEXadL_ZNS_18packed_gelu_kernelIS3_EES5_S7_EELb1ELb1ELb0EEEvPS5_PS6_i)
        /*0ab8*/ 	.word	0x00000000


	//----- nvinfo : EIATTR_MIN_STACK_SIZE
	.align		4
.L_485:
        /*0abc*/ 	.byte	0x04, 0x12
        /*0abe*/ 	.short	(.L_487 - .L_486)
	.align		4
.L_486:
        /*0ac0*/ 	.word	index@(_ZN4vllm18act_and_mul_kernelIN3c104HalfE7__half2XadL_ZNS_11gelu_kernelIS2_EET_RKS5_EEXadL_ZNS_18packed_gelu_kernelIS3_EES5_S7_EELb1ELb1ELb0EEEvPS5_PS6_i)
        /*0ac4*/ 	.word	0x00000000


	//----- nvinfo : EIATTR_MIN_STACK_SIZE
	.align		4
.L_487:
        /*0ac8*/ 	.byte	0x04, 0x12
        /*0aca*/ 	.short	(.L_489 - .L_488)
	.align		4
.L_488:
        /*0acc*/ 	.word	index@(_ZN4vllm18act_and_mul_kernelIf6float2XadL_ZNS_11gelu_kernelIfEET_RKS3_EEXadL_ZNS_18packed_gelu_kernelIS1_EES3_S5_EELb1ELb1ELb0EEEvPS3_PS4_i)
        /*0ad0*/ 	.word	0x00000000


	//----- nvinfo : EIATTR_MIN_STACK_SIZE
	.align		4
.L_489:
        /*0ad4*/ 	.byte	0x04, 0x12
        /*0ad6*/ 	.short	(.L_491 - .L_490)
	.align		4
.L_490:
        /*0ad8*/ 	.word	index@(_ZN4vllm18act_and_mul_kernelIN3c108BFloat16E14__nv_bfloat162XadL_ZNS_11gelu_kernelIS2_EET_RKS5_EEXadL_ZNS_18packed_gelu_kernelIS3_EES5_S7_EELb1ELb1ELb1EEEvPS5_PS6_i)
        /*0adc*/ 	.word	0x00000000


	//----- nvinfo : EIATTR_MIN_STACK_SIZE
	.align		4
.L_491:
        /*0ae0*/ 	.byte	0x04, 0x12
        /*0ae2*/ 	.short	(.L_493 - .L_492)
	.align		4
.L_492:
        /*0ae4*/ 	.word	index@(_ZN4vllm18act_and_mul_kernelIN3c104HalfE7__half2XadL_ZNS_11gelu_kernelIS2_EET_RKS5_EEXadL_ZNS_18packed_gelu_kernelIS3_EES5_S7_EELb1ELb1ELb1EEEvPS5_PS6_i)
        /*0ae8*/ 	.word	0x00000000


	//----- nvinfo : EIATTR_MIN_STACK_SIZE
	.align		4
.L_493:
        /*0aec*/ 	.byte	0x04, 0x12
        /*0aee*/ 	.short	(.L_495 - .L_494)
	.align		4
.L_494:
        /*0af0*/ 	.word	index@(_ZN4vllm18act_and_mul_kernelIf6float2XadL_ZNS_11gelu_kernelIfEET_RKS3_EEXadL_ZNS_18packed_gelu_kernelIS1_EES3_S5_EELb1ELb1ELb1EEEvPS3_PS4_i)
        /*0af4*/ 	.word	0x00000000


	//----- nvinfo : EIATTR_MIN_STACK_SIZE
	.align		4
.L_495:
        /*0af8*/ 	.byte	0x04, 0x12
        /*0afa*/ 	.short	(.L_497 - .L_496)
	.align		4
.L_496:
        /*0afc*/ 	.word	index@(_ZN4vllm18act_and_mul_kernelIN3c108BFloat16E14__nv_bfloat162XadL_ZNS_11silu_kernelIS2_EET_RKS5_EEXadL_ZNS_18packed_silu_kernelIS3_EES5_S7_EELb0ELb0ELb0EEEvPS5_PS6_i)
        /*0b00*/ 	.word	0x00000000


	//----- nvinfo : EIATTR_MIN_STACK_SIZE
	.align		4
.L_497:
        /*0b04*/ 	.byte	0x04, 0x12
        /*0b06*/ 	.short	(.L_499 - .L_498)
	.align		4
.L_498:
        /*0b08*/ 	.word	index@(_ZN4vllm18act_and_mul_kernelIN3c104HalfE7__half2XadL_ZNS_11silu_kernelIS2_EET_RKS5_EEXadL_ZNS_18packed_silu_kernelIS3_EES5_S7_EELb0ELb0ELb0EEEvPS5_PS6_i)
        /*0b0c*/ 	.word	0x00000000


	//----- nvinfo : EIATTR_MIN_STACK_SIZE
	.align		4
.L_499:
        /*0b10*/ 	.byte	0x04, 0x12
        /*0b12*/ 	.short	(.L_501 - .L_500)
	.align		4
.L_500:
        /*0b14*/ 	.word	index@(_ZN4vllm18act_and_mul_kernelIf6float2XadL_ZNS_11silu_kernelIfEET_RKS3_EEXadL_ZNS_18packed_silu_kernelIS1_EES3_S5_EELb0ELb0ELb0EEEvPS3_PS4_i)
        /*0b18*/ 	.word	0x00000000


	//----- nvinfo : EIATTR_MIN_STACK_SIZE
	.align		4
.L_501:
        /*0b1c*/ 	.byte	0x04, 0x12
        /*0b1e*/ 	.short	(.L_503 - .L_502)
	.align		4
.L_502:
        /*0b20*/ 	.word	index@(_ZN4vllm18act_and_mul_kernelIN3c108BFloat16E14__nv_bfloat162XadL_ZNS_11silu_kernelIS2_EET_RKS5_EEXadL_ZNS_18packed_silu_kernelIS3_EES5_S7_EELb0ELb1ELb0EEEvPS5_PS6_i)
        /*0b24*/ 	.word	0x00000000


	//----- nvinfo : EIATTR_MIN_STACK_SIZE
	.align		4
.L_503:
        /*0b28*/ 	.byte	0x04, 0x12
        /*0b2a*/ 	.short	(.L_505 - .L_504)
	.align		4
.L_504:
        /*0b2c*/ 	.word	index@(_ZN4vllm18act_and_mul_kernelIN3c104HalfE7__half2XadL_ZNS_11silu_kernelIS2_EET_RKS5_EEXadL_ZNS_18packed_silu_kernelIS3_EES5_S7_EELb0ELb1ELb0EEEvPS5_PS6_i)
        /*0b30*/ 	.word	0x00000000


	//----- nvinfo : EIATTR_MIN_STACK_SIZE
	.align		4
.L_505:
        /*0b34*/ 	.byte	0x04, 0x12
        /*0b36*/ 	.short	(.L_507 - .L_506)
	.align		4
.L_506:
        /*0b38*/ 	.word	index@(_ZN4vllm18act_and_mul_kernelIf6float2XadL_ZNS_11silu_kernelIfEET_RKS3_EEXadL_ZNS_18packed_silu_kernelIS1_EES3_S5_EELb0ELb1ELb0EEEvPS3_PS4_i)
        /*0b3c*/ 	.word	0x00000000


	//----- nvinfo : EIATTR_MIN_STACK_SIZE
	.align		4
.L_507:
        /*0b40*/ 	.byte	0x04, 0x12
        /*0b42*/ 	.short	(.L_509 - .L_508)
	.align		4
.L_508:
        /*0b44*/ 	.word	index@(_ZN4vllm18act_and_mul_kernelIN3c108BFloat16E14__nv_bfloat162XadL_ZNS_11silu_kernelIS2_EET_RKS5_EEXadL_ZNS_18packed_silu_kernelIS3_EES5_S7_EELb0ELb1ELb1EEEvPS5_PS6_i)
        /*0b48*/ 	.word	0x00000000


	//----- nvinfo : EIATTR_MIN_STACK_SIZE
	.align		4
.L_509:
        /*0b4c*/ 	.byte	0x04, 0x12
        /*0b4e*/ 	.short	(.L_511 - .L_510)
	.align		4
.L_510:
        /*0b50*/ 	.word	index@(_ZN4vllm18act_and_mul_kernelIN3c104HalfE7__half2XadL_ZNS_11silu_kernelIS2_EET_RKS5_EEXadL_ZNS_18packed_silu_kernelIS3_EES5_S7_EELb0ELb1ELb1EEEvPS5_PS6_i)
        /*0b54*/ 	.word	0x00000000


	//----- nvinfo : EIATTR_MIN_STACK_SIZE
	.align		4
.L_511:
        /*0b58*/ 	.byte	0x04, 0x12
        /*0b5a*/ 	.short	(.L_513 - .L_512)
	.align		4
.L_512:
        /*0b5c*/ 	.word	index@(_ZN4vllm18act_and_mul_kernelIf6float2XadL_ZNS_11silu_kernelIfEET_RKS3_EEXadL_ZNS_18packed_silu_kernelIS1_EES3_S5_EELb0ELb1ELb1EEEvPS3_PS4_i)
        /*0b60*/ 	.word	0x00000000


	//----- nvinfo : EIATTR_MIN_STACK_SIZE
	.align		4
.L_513:
        /*0b64*/ 	.byte	0x04, 0x12
        /*0b66*/ 	.short	(.L_515 - .L_514)
	.align		4
.L_514:
        /*0b68*/ 	.word	index@(_ZN4vllm18act_and_mul_kernelIN3c108BFloat16E14__nv_bfloat162XadL_ZNS_11silu_kernelIS2_EET_RKS5_EEXadL_ZNS_18packed_silu_kernelIS3_EES5_S7_EELb1ELb0ELb0EEEvPS5_PS6_i)
        /*0b6c*/ 	.word	0x00000000


	//----- nvinfo : EIATTR_MIN_STACK_SIZE
	.align		4
.L_515:
        /*0b70*/ 	.byte	0x04, 0x12
        /*0b72*/ 	.short	(.L_517 - .L_516)
	.align		4
.L_516:
        /*0b74*/ 	.word	index@(_ZN4vllm18act_and_mul_kernelIN3c104HalfE7__half2XadL_ZNS_11silu_kernelIS2_EET_RKS5_EEXadL_ZNS_18packed_silu_kernelIS3_EES5_S7_EELb1ELb0ELb0EEEvPS5_PS6_i)
        /*0b78*/ 	.word	0x00000000


	//----- nvinfo : EIATTR_MIN_STACK_SIZE
	.align		4
.L_517:
        /*0b7c*/ 	.byte	0x04, 0x12
        /*0b7e*/ 	.short	(.L_519 - .L_518)
	.align		4
.L_518:
        /*0b80*/ 	.word	index@(_ZN4vllm18act_and_mul_kernelIf6float2XadL_ZNS_11silu_kernelIfEET_RKS3_EEXadL_ZNS_18packed_silu_kernelIS1_EES3_S5_EELb1ELb0ELb0EEEvPS3_PS4_i)
        /*0b84*/ 	.word	0x00000000


	//----- nvinfo : EIATTR_MIN_STACK_SIZE
	.align		4
.L_519:
        /*0b88*/ 	.byte	0x04, 0x12
        /*0b8a*/ 	.short	(.L_521 - .L_520)
	.align		4
.L_520:
        /*0b8c*/ 	.word	index@(_ZN4vllm18act_and_mul_kernelIN3c108BFloat16E14__nv_bfloat162XadL_ZNS_11silu_kernelIS2_EET_RKS5_EEXadL_ZNS_18packed_silu_kernelIS3_EES5_S7_EELb1ELb1ELb0EEEvPS5_PS6_i)
        /*0b90*/ 	.word	0x00000000


	//----- nvinfo : EIATTR_MIN_STACK_SIZE
	.align		4
.L_521:
        /*0b94*/ 	.byte	0x04, 0x12
        /*0b96*/ 	.short	(.L_523 - .L_522)
	.align		4
.L_522:
        /*0b98*/ 	.word	index@(_ZN4vllm18act_and_mul_kernelIN3c104HalfE7__half2XadL_ZNS_11silu_kernelIS2_EET_RKS5_EEXadL_ZNS_18packed_silu_kernelIS3_EES5_S7_EELb1ELb1ELb0EEEvPS5_PS6_i)
        /*0b9c*/ 	.word	0x00000000


	//----- nvinfo : EIATTR_MIN_STACK_SIZE
	.align		4
.L_523:
        /*0ba0*/ 	.byte	0x04, 0x12
        /*0ba2*/ 	.short	(.L_525 - .L_524)
	.align		4
.L_524:
        /*0ba4*/ 	.word	index@(_ZN4vllm18act_and_mul_kernelIf6float2XadL_ZNS_11silu_kernelIfEET_RKS3_EEXadL_ZNS_18packed_silu_kernelIS1_EES3_S5_EELb1ELb1ELb0EEEvPS3_PS4_i)
        /*0ba8*/ 	.word	0x00000000


	//----- nvinfo : EIATTR_MIN_STACK_SIZE
	.align		4
.L_525:
        /*0bac*/ 	.byte	0x04, 0x12
        /*0bae*/ 	.short	(.L_527 - .L_526)
	.align		4
.L_526:
        /*0bb0*/ 	.word	index@(_ZN4vllm18act_and_mul_kernelIN3c108BFloat16E14__nv_bfloat162XadL_ZNS_11silu_kernelIS2_EET_RKS5_EEXadL_ZNS_18packed_silu_kernelIS3_EES5_S7_EELb1ELb1ELb1EEEvPS5_PS6_i)
        /*0bb4*/ 	.word	0x00000000


	//----- nvinfo : EIATTR_MIN_STACK_SIZE
	.align		4
.L_527:
        /*0bb8*/ 	.byte	0x04, 0x12
        /*0bba*/ 	.short	(.L_529 - .L_528)
	.align		4
.L_528:
        /*0bbc*/ 	.word	index@(_ZN4vllm18act_and_mul_kernelIN3c104HalfE7__half2XadL_ZNS_11silu_kernelIS2_EET_RKS5_EEXadL_ZNS_18packed_silu_kernelIS3_EES5_S7_EELb1ELb1ELb1EEEvPS5_PS6_i)
        /*0bc0*/ 	.word	0x00000000


	//----- nvinfo : EIATTR_MIN_STACK_SIZE
	.align		4
.L_529:
        /*0bc4*/ 	.byte	0x04, 0x12
        /*0bc6*/ 	.short	(.L_531 - .L_530)
	.align		4
.L_530:
        /*0bc8*/ 	.word	index@(_ZN4vllm18act_and_mul_kernelIf6float2XadL_ZNS_11silu_kernelIfEET_RKS3_EEXadL_ZNS_18packed_silu_kernelIS1_EES3_S5_EELb1ELb1ELb1EEEvPS3_PS4_i)
        /*0bcc*/ 	.word	0x00000000
.L_531:


//--------------------- .nv.compat                --------------------------
	.section	.nv.compat,"",@"SHT_CUDA_COMPAT_INFO"
	.align	4
        /*0000*/ 	.byte	0x02, 0x09, 0x01, 0x00, 0x02, 0x02, 0x01, 0x00, 0x02, 0x05, 0x05, 0x00, 0x03, 0x07, 0x01, 0x01
        /*0010*/ 	.byte	0x02, 0x03, 0x00, 0x00, 0x02, 0x06, 0x01, 0x00, 0x04, 0x0b, 0x08, 0x00, 0x01, 0x00, 0x00, 0x00
        /*0020*/ 	.byte	0x00, 0x00, 0x00, 0x00


//--------------------- .nv.info._ZN4vllm17activation_kernelIN3c108BFloat16EXadL_ZNS_17gelu_quick_kernelIS2_EET_RKS4_EELb0ELb0EEEvPS4_PS5_i --------------------------
	.section	.nv.info._ZN4vllm17activation_kernelIN3c108BFloat16EXadL_ZNS_17gelu_quick_kernelIS2_EET_RKS4_EELb0ELb0EEEvPS4_PS5_i,"",@"SHT_CUDA_INFO"
	.sectionflags	@""
	.align	4


	//----- nvinfo : EIATTR_CUDA_API_VERSION
	.align		4
        /*0000*/ 	.byte	0x04, 0x37
        /*0002*/ 	.short	(.L_533 - .L_532)
.L_532:
        /*0004*/ 	.word	0x00000082


	//----- nvinfo : EIATTR_KPARAM_INFO
	.align		4
.L_533:
        /*0008*/ 	.byte	0x04, 0x17
        /*000a*/ 	.short	(.L_535 - .L_534)
.L_534:
        /*000c*/ 	.word	0x00000000
        /*0010*/ 	.short	0x0002
        /*0012*/ 	.short	0x0010
        /*0014*/ 	.byte	0x00, 0xf0, 0x11, 0x00


	//----- nvinfo : EIATTR_KPARAM_INFO
	.align		4
.L_535:
        /*0018*/ 	.byte	0x04, 0x17
        /*001a*/ 	.short	(.L_537 - .L_536)
.L_536:
        /*001c*/ 	.word	0x00000000
        /*0020*/ 	.short	0x0001
        /*0022*/ 	.short	0x0008
        /*0024*/ 	.byte	0x00, 0xf5, 0x21, 0x00


	//----- nvinfo : EIATTR_KPARAM_INFO
	.align		4
.L_537:
        /*0028*/ 	.byte	0x04, 0x17
        /*002a*/ 	.short	(.L_539 - .L_538)
.L_538:
        /*002c*/ 	.word	0x00000000
        /*0030*/ 	.short	0x0000
        /*0032*/ 	.short	0x0000
        /*0034*/ 	.byte	0x00, 0xf5, 0x21, 0x00


	//----- nvinfo : EIATTR_SPARSE_MMA_MASK
	.align		4
.L_539:
        /*0038*/ 	.byte	0x03, 0x50
        /*003a*/ 	.short	0x0000


	//----- nvinfo : EIATTR_MAXREG_COUNT
	.align		4
        /*003c*/ 	.byte	0x03, 0x1b
        /*003e*/ 	.short	0x00ff


	//----- nvinfo : EIATTR_MERCURY_ISA_VERSION
	.align		4
        /*0040*/ 	.byte	0x03, 0x5f
        /*0042*/ 	.short	0x0101


	//----- nvinfo : EIATTR_VRC_CTA_INIT_COUNT
	.align		4
        /*0044*/ 	.byte	0x02, 0x4a
	.zero		1
	.zero		1


	//----- nvinfo : EIATTR_EXIT_INSTR_OFFSETS
	.align		4
        /*0048*/ 	.byte	0x04, 0x1c
        /*004a*/ 	.short	(.L_541 - .L_540)


	//   ....[0]....
.L_540:
        /*004c*/ 	.word	0x00000040


	//   ....[1]....
        /*0050*/ 	.word	0x000005b0


	//   ....[2]....
        /*0054*/ 	.word	0x00000b60


	//----- nvinfo : EIATTR_CRS_STACK_SIZE
	.align		4
.L_541:
        /*0058*/ 	.byte	0x04, 0x1e
        /*005a*/ 	.short	(.L_543 - .L_542)
.L_542:
        /*005c*/ 	.word	0x00000000


	//----- nvinfo : EIATTR_CBANK_PARAM_SIZE
	.align		4
.L_543:
        /*0060*/ 	.byte	0x03, 0x19
        /*0062*/ 	.short	0x0014


	//----- nvinfo : EIATTR_PARAM_CBANK
	.align		4
        /*0064*/ 	.byte	0x04, 0x0a
        /*0066*/ 	.short	(.L_545 - .L_544)
	.align		4
.L_544:
        /*0068*/ 	.word	index@(.nv.constant0._ZN4vllm17activation_kernelIN3c108BFloat16EXadL_ZNS_17gelu_quick_kernelIS2_EET_RKS4_EELb0ELb0EEEvPS4_PS5_i)
        /*006c*/ 	.short	0x0380
        /*006e*/ 	.short	0x0014


	//----- nvinfo : EIATTR_SW_WAR
	.align		4
.L_545:
        /*0070*/ 	.byte	0x04, 0x36
        /*0072*/ 	.short	(.L_547 - .L_546)
.L_546:
        /*0074*/ 	.word	0x00000008
.L_547:


//--------------------- .nv.info._ZN4vllm17activation_kernelIN3c104HalfEXadL_ZNS_17gelu_quick_kernelIS2_EET_RKS4_EELb0ELb0EEEvPS4_PS5_i --------------------------
	.section	.nv.info._ZN4vllm17activation_kernelIN3c104HalfEXadL_ZNS_17gelu_quick_kernelIS2_EET_RKS4_EELb0ELb0EEEvPS4_PS5_i,"",@"SHT_CUDA_INFO"
	.sectionflags	@""
	.align	4


	//----- nvinfo : EIATTR_CUDA_API_VERSION
	.align		4
        /*0000*/ 	.byte	0x04, 0x37
        /*0002*/ 	.short	(.L_549 - .L_548)
.L_548:
        /*0004*/ 	.word	0x00000082


	//----- nvinfo : EIATTR_KPARAM_INFO
	.align		4
.L_549:
        /*0008*/ 	.byte	0x04, 0x17
        /*000a*/ 	.short	(.L_551 - .L_550)
.L_550:
        /*000c*/ 	.word	0x00000000
        /*0010*/ 	.short	0x0002
        /*0012*/ 	.short	0x0010
        /*0014*/ 	.byte	0x00, 0xf0, 0x11, 0x00


	//----- nvinfo : EIATTR_KPARAM_INFO
	.align		4
.L_551:
        /*0018*/ 	.byte	0x04, 0x17
        /*001a*/ 	.short	(.L_553 - .L_552)
.L_552:
        /*001c*/ 	.word	0x00000000
        /*0020*/ 	.short	0x0001
        /*0022*/ 	.short	0x0008
        /*0024*/ 	.byte	0x00, 0xf5, 0x21, 0x00


	//----- nvinfo : EIATTR_KPARAM_INFO
	.align		4
.L_553:
        /*0028*/ 	.byte	0x04, 0x17
        /*002a*/ 	.short	(.L_555 - .L_554)
.L_554:
        /*002c*/ 	.word	0x00000000
        /*0030*/ 	.short	0x0000
        /*0032*/ 	.short	0x0000
        /*0034*/ 	.byte	0x00, 0xf5, 0x21, 0x00


	//----- nvinfo : EIATTR_SPARSE_MMA_MASK
	.align		4
.L_555:
        /*0038*/ 	.byte	0x03, 0x50
        /*003a*/ 	.short	0x0000


	//----- nvinfo : EIATTR_MAXREG_COUNT
	.align		4
        /*003c*/ 	.byte	0x03, 0x1b
        /*003e*/ 	.short	0x00ff


	//----- nvinfo : EIATTR_MERCURY_ISA_VERSION
	.align		4
        /*0040*/ 	.byte	0x03, 0x5f
        /*0042*/ 	.short	0x0101


	//----- nvinfo : EIATTR_VRC_CTA_INIT_COUNT
	.align		4
        /*0044*/ 	.byte	0x02, 0x4a
	.zero		1
	.zero		1


	//----- nvinfo : EIATTR_EXIT_INSTR_OFFSETS
	.align		4
        /*0048*/ 	.byte	0x04, 0x1c
        /*004a*/ 	.short	(.L_557 - .L_556)


	//   ....[0]....
.L_556:
        /*004c*/ 	.word	0x00000040


	//   ....[1]....
        /*0050*/ 	.word	0x000005b0


	//   ....[2]....
        /*0054*/ 	.word	0x00000b60


	//----- nvinfo : EIATTR_CRS_STACK_SIZE
	.align		4
.L_557:
        /*0058*/ 	.byte	0x04, 0x1e
        /*005a*/ 	.short	(.L_559 - .L_558)
.L_558:
        /*005c*/ 	.word	0x00000000


	//----- nvinfo : EIATTR_CBANK_PARAM_SIZE
	.align		4
.L_559:
        /*0060*/ 	.byte	0x03, 0x19
        /*0062*/ 	.short	0x0014


	//----- nvinfo : EIATTR_PARAM_CBANK
	.align		4
        /*0064*/ 	.byte	0x04, 0x0a
        /*0066*/ 	.short	(.L_561 - .L_560)
	.align		4
.L_560:
        /*0068*/ 	.word	index@(.nv.constant0._ZN4vllm17activation_kernelIN3c104HalfEXadL_ZNS_17gelu_quick_kernelIS2_EET_RKS4_EELb0ELb0EEEvPS4_PS5_i)
        /*006c*/ 	.short	0x0380
        /*006e*/ 	.short	0x0014


	//----- nvinfo : EIATTR_SW_WAR
	.align		4
.L_561:
        /*0070*/ 	.byte	0x04, 0x36
        /*0072*/ 	.short	(.L_563 - .L_562)
.L_562:
        /*0074*/ 	.word	0x00000008
.L_563:


//--------------------- .nv.info._ZN4vllm17activation_kernelIfXadL_ZNS_17gelu_quick_kernelIfEET_RKS2_EELb0ELb0EEEvPS2_PS3_i --------------------------
	.section	.nv.info._ZN4vllm17activation_kernelIfXadL_ZNS_17gelu_quick_kernelIfEET_RKS2_EELb0ELb0EEEvPS2_PS3_i,"",@"SHT_CUDA_INFO"
	.sectionflags	@""
	.align	4


	//----- nvinfo : EIATTR_CUDA_API_VERSION
	.align		4
        /*0000*/ 	.byte	0x04, 0x37
        /*0002*/ 	.short	(.L_565 - .L_564)
.L_564:
        /*0004*/ 	.word	0x00000082


	//----- nvinfo : EIATTR_KPARAM_INFO
	.align		4
.L_565:
        /*0008*/ 	.byte	0x04, 0x17
        /*000a*/ 	.short	(.L_567 - .L_566)
.L_566:
        /*000c*/ 	.word	0x00000000
        /*0010*/ 	.short	0x0002
        /*0012*/ 	.short	0x0010
        /*0014*/ 	.byte	0x00, 0xf0, 0x11, 0x00


	//----- nvinfo : EIATTR_KPARAM_INFO
	.align		4
.L_567:
        /*0018*/ 	.byte	0x04, 0x17
        /*001a*/ 	.short	(.L_569 - .L_568)
.L_568:
        /*001c*/ 	.word	0x00000000
        /*0020*/ 	.short	0x0001
        /*0022*/ 	.short	0x0008
        /*0024*/ 	.byte	0x00, 0xf5, 0x21, 0x00


	//----- nvinfo : EIATTR_KPARAM_INFO
	.align		4
.L_569:
        /*0028*/ 	.byte	0x04, 0x17
        /*002a*/ 	.short	(.L_571 - .L_570)
.L_570:
        /*002c*/ 	.word	0x00000000
        /*0030*/ 	.short	0x0000
        /*0032*/ 	.short	0x0000
        /*0034*/ 	.byte	0x00, 0xf5, 0x21, 0x00


	//----- nvinfo : EIATTR_SPARSE_MMA_MASK
	.align		4
.L_571:
        /*0038*/ 	.byte	0x03, 0x50
        /*003a*/ 	.short	0x0000


	//----- nvinfo : EIATTR_MAXREG_COUNT
	.align		4
        /*003c*/ 	.byte	0x03, 0x1b
        /*003e*/ 	.short	0x00ff


	//----- nvinfo : EIATTR_MERCURY_ISA_VERSION
	.align		4
        /*0040*/ 	.byte	0x03, 0x5f
        /*0042*/ 	.short	0x0101


	//----- nvinfo : EIATTR_VRC_CTA_INIT_COUNT
	.align		4
        /*0044*/ 	.byte	0x02, 0x4a
	.zero		1
	.zero		1


	//----- nvinfo : EIATTR_EXIT_INSTR_OFFSETS
	.align		4
        /*0048*/ 	.byte	0x04, 0x1c
        /*004a*/ 	.short	(.L_573 - .L_572)


	//   ....[0]....
.L_572:
        /*004c*/ 	.word	0x00000040


	//   ....[1]....
        /*0050*/ 	.word	0x00000590


	//   ....[2]....
        /*0054*/ 	.word	0x00000aa0


	//----- nvinfo : EIATTR_CRS_STACK_SIZE
	.align		4
.L_573:
        /*0058*/ 	.byte	0x04, 0x1e
        /*005a*/ 	.short	(.L_575 - .L_574)
.L_574:
        /*005c*/ 	.word	0x00000000


	//----- nvinfo : EIATTR_CBANK_PARAM_SIZE
	.align		4
.L_575:
        /*0060*/ 	.byte	0x03, 0x19
        /*0062*/ 	.short	0x0014


	//----- nvinfo : EIATTR_PARAM_CBANK
	.align		4
        /*0064*/ 	.byte	0x04, 0x0a
        /*0066*/ 	.short	(.L_577 - .L_576)
	.align		4
.L_576:
        /*0068*/ 	.word	index@(.nv.constant0._ZN4vllm17activation_kernelIfXadL_ZNS_17gelu_quick_kernelIfEET_RKS2_EELb0ELb0EEEvPS2_PS3_i)
        /*006c*/ 	.short	0x0380
        /*006e*/ 	.short	0x0014


	//----- nvinfo : EIATTR_SW_WAR
	.align		4
.L_577:
        /*0070*/ 	.byte	0x04, 0x36
        /*0072*/ 	.short	(.L_579 - .L_578)
.L_578:
        /*0074*/ 	.word	0x00000008
.L_579:


//--------------------- .nv.info._ZN4vllm17activation_kernelIN3c108BFloat16EXadL_ZNS_17gelu_quick_kernelIS2_EET_RKS4_EELb1ELb0EEEvPS4_PS5_i --------------------------
	.section	.nv.info._ZN4vllm17activation_kernelIN3c108BFloat16EXadL_ZNS_17gelu_quick_kernelIS2_EET_RKS4_EELb1ELb0EEEvPS4_PS5_i,"",@"SHT_CUDA_INFO"
	.sectionflags	@""
	.align	4


	//----- nvinfo : EIATTR_CUDA_API_VERSION
	.align		4
        /*0000*/ 	.byte	0x04, 0x37
        /*0002*/ 	.short	(.L_581 - .L_580)
.L_580:
        /*0004*/ 	.word	0x00000082


	//----- nvinfo : EIATTR_KPARAM_INFO
	.align		4
.L_581:
        /*0008*/ 	.byte	0x04, 0x17
        /*000a*/ 	.short	(.L_583 - .L_582)
.L_582:
        /*000c*/ 	.word	0x00000000
        /*0010*/ 	.short	0x0002
        /*0012*/ 	.short	0x0010
        /*0014*/ 	.byte	0x00, 0xf0, 0x11, 0x00


	//----- nvinfo : EIATTR_KPARAM_INFO
	.align		4
.L_583:
        /*0018*/ 	.byte	0x04, 0x17
        /*001a*/ 	.short	(.L_585 - .L_584)
.L_584:
        /*001c*/ 	.word	0x00000000
        /*0020*/ 	.short	0x0001
        /*0022*/ 	.short	0x0008
        /*0024*/ 	.byte	0x00, 0xf5, 0x21, 0x00


	//----- nvinfo : EIATTR_KPARAM_INFO
	.align		4
.L_585:
        /*0028*/ 	.byte	0x04, 0x17
        /*002a*/ 	.short	(.L_587 - .L_586)
.L_586:
        /*002c*/ 	.word	0x00000000
        /*0030*/ 	.short	0x0000
        /*0032*/ 	.short	0x0000
        /*0034*/ 	.byte	0x00, 0xf5, 0x21, 0x00


	//----- nvinfo : EIATTR_SPARSE_MMA_MASK
	.align		4
.L_587:
        /*0038*/ 	.byte	0x03, 0x50
        /*003a*/ 	.short	0x0000


	//----- nvinfo : EIATTR_MAXREG_COUNT
	.align		4
        /*003c*/ 	.byte	0x03, 0x1b
        /*003e*/ 	.short	0x00ff


	//----- nvinfo : EIATTR_MERCURY_ISA_VERSION
	.align		4
        /*0040*/ 	.byte	0x03, 0x5f
        /*0042*/ 	.short	0x0101


	//----- nvinfo : EIATTR_VRC_CTA_INIT_COUNT
	.align		4
        /*0044*/ 	.byte	0x02, 0x4a
	.zero		1
	.zero		1


	//----- nvinfo : EIATTR_EXIT_INSTR_OFFSETS
	.align		4
        /*0048*/ 	.byte	0x04, 0x1c
        /*004a*/ 	.short	(.L_589 - .L_588)


	//   ....[0]....
.L_588:
        /*004c*/ 	.word	0x00000090


	//   ....[1]....
        /*0050*/ 	.word	0x000007b0


	//   ....[2]....
        /*0054*/ 	.word	0x000019a0


	//----- nvinfo : EIATTR_CRS_STACK_SIZE
	.align		4
.L_589:
        /*0058*/ 	.byte	0x04, 0x1e
        /*005a*/ 	.short	(.L_591 - .L_590)
.L_590:
        /*005c*/ 	.word	0x00000000


	//----- nvinfo : EIATTR_CBANK_PARAM_SIZE
	.align		4
.L_591:
        /*0060*/ 	.byte	0x03, 0x19
        /*0062*/ 	.short	0x0014


	//----- nvinfo : EIATTR_PARAM_CBANK
	.align		4
        /*0064*/ 	.byte	0x04, 0x0a
        /*0066*/ 	.short	(.L_593 - .L_592)
	.align		4
.L_592:
        /*0068*/ 	.word	index@(.nv.constant0._ZN4vllm17activation_kernelIN3c108BFloat16EXadL_ZNS_17gelu_quick_kernelIS2_EET_RKS4_EELb1ELb0EEEvPS4_PS5_i)
        /*006c*/ 	.short	0x0380
        /*006e*/ 	.short	0x0014


	//----- nvinfo : EIATTR_SW_WAR
	.align		4
.L_593:
        /*0070*/ 	.byte	0x04, 0x36
        /*0072*/ 	.short	(.L_595 - .L_594)
.L_594:
        /*0074*/ 	.word	0x00000008
.L_595:


//--------------------- .nv.info._ZN4vllm17activation_kernelIN3c104HalfEXadL_ZNS_17gelu_quick_kernelIS2_EET_RKS4_EELb1ELb0EEEvPS4_PS5_i --------------------------
	.section	.nv.info._ZN4vllm17activation_kernelIN3c104HalfEXadL_ZNS_17gelu_quick_kernelIS2_EET_RKS4_EELb1ELb0EEEvPS4_PS5_i,"",@"SHT_CUDA_INFO"
	.sectionflags	@""
	.align	4


	//----- nvinfo : EIATTR_CUDA_API_VERSION
	.align		4
        /*0000*/ 	.byte	0x04, 0x37
        /*0002*/ 	.short	(.L_597 - .L_596)
.L_596:
        /*0004*/ 	.word	0x00000082


	//----- nvinfo : EIATTR_KPARAM_INFO
	.align		4
.L_597:
        /*0008*/ 	.byte	0x04, 0x17
        /*000a*/ 	.short	(.L_599 - .L_598)
.L_598:
        /*000c*/ 	.word	0x00000000
        /*0010*/ 	.short	0x0002
        /*0012*/ 	.short	0x0010
        /*0014*/ 	.byte	0x00, 0xf0, 0x11, 0x00


	//----- nvinfo : EIATTR_KPARAM_INFO
	.align		4
.L_599:
        /*0018*/ 	.byte	0x04, 0x17
        /*001a*/ 	.short	(.L_601 - .L_600)
.L_600:
        /*001c*/ 	.word	0x00000000
        /*0020*/ 	.short	0x0001
        /*0022*/ 	.short	0x0008
        /*0024*/ 	.byte	0x00, 0xf5, 0x21, 0x00


	//----- nvinfo : EIATTR_KPARAM_INFO
	.align		4
.L_601:
        /*0028*/ 	.byte	0x04, 0x17
        /*002a*/ 	.short	(.L_603 - .L_602)
.L_602:
        /*002c*/ 	.word	0x00000000
        /*0030*/ 	.short	0x0000
        /*0032*/ 	.short	0x0000
        /*0034*/ 	.byte	0x00, 0xf5, 0x21, 0x00


	//----- nvinfo : EIATTR_SPARSE_MMA_MASK
	.align		4
.L_603:
        /*0038*/ 	.byte	0x03, 0x50
        /*003a*/ 	.short	0x0000


	//----- nvinfo : EIATTR_MAXREG_COUNT
	.align		4
        /*003c*/ 	.byte	0x03, 0x1b
        /*003e*/ 	.short	0x00ff


	//----- nvinfo : EIATTR_MERCURY_ISA_VERSION
	.align		4
        /*0040*/ 	.byte	0x03, 0x5f
        /*0042*/ 	.short	0x0101


	//----- nvinfo : EIATTR_VRC_CTA_INIT_COUNT
	.align		4
        /*0044*/ 	.byte	0x02, 0x4a
	.zero		1
	.zero		1


	//----- nvinfo : EIATTR_EXIT_INSTR_OFFSETS
	.align		4
        /*0048*/ 	.byte	0x04, 0x1c
        /*004a*/ 	.short	(.L_605 - .L_604)


	//   ....[0]....
.L_604:
        /*004c*/ 	.word	0x00000090


	//   ....[1]....
        /*0050*/ 	.word	0x00000770


	//   ....[2]....
        /*0054*/ 	.word	0x00001860


	//----- nvinfo : EIATTR_CRS_STACK_SIZE
	.align		4
.L_605:
        /*0058*/ 	.byte	0x04, 0x1e
        /*005a*/ 	.short	(.L_607 - .L_606)
.L_606:
        /*005c*/ 	.word	0x00000000


	//----- nvinfo : EIATTR_CBANK_PARAM_SIZE
	.align		4
.L_607:
        /*0060*/ 	.byte	0x03, 0x19
        /*0062*/ 	.short	0x0014


	//----- nvinfo : EIATTR_PARAM_CBANK
	.align		4
        /*0064*/ 	.byte	0x04, 0x0a
        /*0066*/ 	.short	(.L_609 - .L_608)
	.align		4
.L_608:
        /*0068*/ 	.word	index@(.nv.constant0._ZN4vllm17activation_kernelIN3c104HalfEXadL_ZNS_17gelu_quick_kernelIS2_EET_RKS4_EELb1ELb0EEEvPS4_PS5_i)
        /*006c*/ 	.short	0x0380
        /*006e*/ 	.short	0x0014


	//----- nvinfo : EIATTR_SW_WAR
	.align		4
.L_609:
        /*0070*/ 	.byte	0x04, 0x36
        /*0072*/ 	.short	(.L_611 - .L_610)
.L_610:
        /*0074*/ 	.word	0x00000008
.L_611:


//--------------------- .nv.info._ZN4vllm17activation_kernelIfXadL_ZNS_17gelu_quick_kernelIfEET_RKS2_EELb1ELb0EEEvPS2_PS3_i --------------------------
	.section	.nv.info._ZN4vllm17activation_kernelIfXadL_ZNS_17gelu_quick_kernelIfEET_RKS2_EELb1ELb0EEEvPS2_PS3_i,"",@"SHT_CUDA_INFO"
	.sectionflags	@""
	.align	4


	//----- nvinfo : EIATTR_CUDA_API_VERSION
	.align		4
        /*0000*/ 	.byte	0x04, 0x37
        /*0002*/ 	.short	(.L_613 - .L_612)
.L_612:
        /*0004*/ 	.word	0x00000082


	//----- nvinfo : EIATTR_KPARAM_INFO
	.align		4
.L_613:
        /*0008*/ 	.byte	0x04, 0x17
        /*000a*/ 	.short	(.L_615 - .L_614)
.L_614:
        /*000c*/ 	.word	0x00000000
        /*0010*/ 	.short	0x0002
        /*0012*/ 	.short	0x0010
        /*0014*/ 	.byte	0x00, 0xf0, 0x11, 0x00


	//----- nvinfo : EIATTR_KPARAM_INFO
	.align		4
.L_615:
        /*0018*/ 	.byte	0x04, 0x17
        /*001a*/ 	.short	(.L_617 - .L_616)
.L_616:
        /*001c*/ 	.word	0x00000000
        /*0020*/ 	.short	0x0001
        /*0022*/ 	.short	0x0008
        /*0024*/ 	.byte	0x00, 0xf5, 0x21, 0x00


	//----- nvinfo : EIATTR_KPARAM_INFO
	.align		4
.L_617:
        /*0028*/ 	.byte	0x04, 0x17
        /*002a*/ 	.short	(.L_619 - .L_618)
.L_618:
        /*002c*/ 	.word	0x00000000
        /*0030*/ 	.short	0x0000
        /*0032*/ 	.short	0x0000
        /*0034*/ 	.byte	0x00, 0xf5, 0x21, 0x00


	//----- nvinfo : EIATTR_SPARSE_MMA_MASK
	.align		4
.L_619:
        /*0038*/ 	.byte	0x03, 0x50
        /*003a*/ 	.short	0x0000


	//----- nvinfo : EIATTR_MAXREG_COUNT
	.align		4
        /*003c*/ 	.byte	0x03, 0x1b
        /*003e*/ 	.short	0x00ff


	//----- nvinfo : EIATTR_MERCURY_ISA_VERSION
	.align		4
        /*0040*/ 	.byte	0x03, 0x5f
        /*0042*/ 	.short	0x0101


	//----- nvinfo : EIATTR_VRC_CTA_INIT_COUNT
	.align		4
        /*0044*/ 	.byte	0x02, 0x4a
	.zero		1
	.zero		1


	//----- nvinfo : EIATTR_EXIT_INSTR_OFFSETS
	.align		4
        /*0048*/ 	.byte	0x04, 0x1c
        /*004a*/ 	.short	(.L_621 - .L_620)


	//   ....[0]....
.L_620:
        /*004c*/ 	.word	0x00000090


	//   ....[1]....
        /*0050*/ 	.word	0x00000530


	//   ....[2]....
        /*0054*/ 	.word	0x00000d20


	//----- nvinfo : EIATTR_CRS_STACK_SIZE
	.align		4
.L_621:
        /*0058*/ 	.byte	0x04, 0x1e
        /*005a*/ 	.short	(.L_623 - .L_622)
.L_622:
        /*005c*/ 	.word	0x00000000


	//----- nvinfo : EIATTR_CBANK_PARAM_SIZE
	.align		4
.L_623:
        /*0060*/ 	.byte	0x03, 0x19
        /*0062*/ 	.short	0x0014


	//----- nvinfo : EIATTR_PARAM_CBANK
	.align		4
        /*0064*/ 	.byte	0x04, 0x0a
        /*0066*/ 	.short	(.L_625 - .L_624)
	.align		4
.L_624:
        /*0068*/ 	.word	index@(.nv.constant0._ZN4vllm17activation_kernelIfXadL_ZNS_17gelu_quick_kernelIfEET_RKS2_EELb1ELb0EEEvPS2_PS3_i)
        /*006c*/ 	.short	0x0380
        /*006e*/ 	.short	0x0014


	//----- nvinfo : EIATTR_SW_WAR
	.align		4
.L_625:
        /*0070*/ 	.byte	0x04, 0x36
        /*0072*/ 	.short	(.L_627 - .L_626)
.L_626:
        /*0074*/ 	.word	0x00000008
.L_627:


//--------------------- .nv.info._ZN4vllm17activation_kernelIN3c108BFloat16EXadL_ZNS_17gelu_quick_kernelIS2_EET_RKS4_EELb1ELb1EEEvPS4_PS5_i --------------------------
	.section	.nv.info._ZN4vllm17activation_kernelIN3c108BFloat16EXadL_ZNS_17gelu_quick_kernelIS2_EET_RKS4_EELb1ELb1EEEvPS4_PS5_i,"",@"SHT_CUDA_INFO"
	.sectionflags	@""
	.align	4


	//----- nvinfo : EIATTR_CUDA_API_VERSION
	.align		4
        /*0000*/ 	.byte	0x04, 0x37
        /*0002*/ 	.short	(.L_629 - .L_628)
.L_628:
        /*0004*/ 	.word	0x00000082


	//----- nvinfo : EIATTR_KPARAM_INFO
	.align		4
.L_629:
        /*0008*/ 	.byte	0x04, 0x17
        /*000a*/ 	.short	(.L_631 - .L_630)
.L_630:
        /*000c*/ 	.word	0x00000000
        /*0010*/ 	.short	0x0002
        /*0012*/ 	.short	0x0010
        /*0014*/ 	.byte	0x00, 0xf0, 0x11, 0x00


	//----- nvinfo : EIATTR_KPARAM_INFO
	.align		4
.L_631:
        /*0018*/ 	.byte	0x04, 0x17
        /*001a*/ 	.short	(.L_633 - .L_632)
.L_632:
        /*001c*/ 	.word	0x00000000
        /*0020*/ 	.short	0x0001
        /*0022*/ 	.short	0x0008
        /*0024*/ 	.byte	0x00, 0xf5, 0x21, 0x00


	//----- nvinfo : EIATTR_KPARAM_INFO
	.align		4
.L_633:
        /*0028*/ 	.byte	0x04, 0x17
        /*002a*/ 	.short	(.L_635 - .L_634)
.L_634:
        /*002c*/ 	.word	0x00000000
        /*0030*/ 	.short	0x0000
        /*0032*/ 	.short	0x0000
        /*0034*/ 	.byte	0x00, 0xf5, 0x21, 0x00


	//----- nvinfo : EIATTR_SPARSE_MMA_MASK
	.align		4
.L_635:
        /*0038*/ 	.byte	0x03, 0x50
        /*003a*/ 	.short	0x0000


	//----- nvinfo : EIATTR_MAXREG_COUNT
	.align		4
        /*003c*/ 	.byte	0x03, 0x1b
        /*003e*/ 	.short	0x00ff


	//----- nvinfo : EIATTR_MERCURY_ISA_VERSION
	.align		4
        /*0040*/ 	.byte	0x03, 0x5f
        /*0042*/ 	.short	0x0101


	//----- nvinfo : EIATTR_VRC_CTA_INIT_COUNT
	.align		4
        /*0044*/ 	.byte	0x02, 0x4a
	.zero		1
	.zero		1


	//----- nvinfo : EIATTR_EXIT_INSTR_OFFSETS
	.align		4
        /*0048*/ 	.byte	0x04, 0x1c
        /*004a*/ 	.short	(.L_637 - .L_636)


	//   ....[0]....
.L_636:
        /*004c*/ 	.word	0x00000090


	//   ....[1]....
        /*0050*/ 	.word	0x00000b30


	//   ....[2]....
        /*0054*/ 	.word	0x00001c10


	//----- nvinfo : EIATTR_CRS_STACK_SIZE
	.align		4
.L_637:
        /*0058*/ 	.byte	0x04, 0x1e
        /*005a*/ 	.short	(.L_639 - .L_638)
.L_638:
        /*005c*/ 	.word	0x00000000


	//----- nvinfo : EIATTR_CBANK_PARAM_SIZE
	.align		4
.L_639:
        /*0060*/ 	.byte	0x03, 0x19
        /*0062*/ 	.short	0x0014


	//----- nvinfo : EIATTR_PARAM_CBANK
	.align		4
        /*0064*/ 	.byte	0x04, 0x0a
        /*0066*/ 	.short	(.L_641 - .L_640)
	.align		4
.L_640:
        /*0068*/ 	.word	index@(.nv.constant0._ZN4vllm17activation_kernelIN3c108BFloat16EXadL_ZNS_17gelu_quick_kernelIS2_EET_RKS4_EELb1ELb1EEEvPS4_PS5_i)
        /*006c*/ 	.short	0x0380
        /*006e*/ 	.short	0x0014


	//----- nvinfo : EIATTR_SW_WAR
	.align		4
.L_641:
        /*0070*/ 	.byte	0x04, 0x36
        /*0072*/ 	.short	(.L_643 - .L_642)
.L_642:
        /*0074*/ 	.word	0x00000008
.L_643:


//--------------------- .nv.info._ZN4vllm17activation_kernelIN3c104HalfEXadL_ZNS_17gelu_quick_kernelIS2_EET_RKS4_EELb1ELb1EEEvPS4_PS5_i --------------------------
	.section	.nv.info._ZN4vllm17activation_kernelIN3c104HalfEXadL_ZNS_17gelu_quick_kernelIS2_EET_RKS4_EELb1ELb1EEEvPS4_PS5_i,"",@"SHT_CUDA_INFO"
	.sectionflags	@""
	.align	4


	//----- nvinfo : EIATTR_CUDA_API_VERSION
	.align		4
        /*0000*/ 	.byte	0x04, 0x37
        /*0002*/ 	.short	(.L_645 - .L_644)
.L_644:
        /*0004*/ 	.word	0x00000082


	//----- nvinfo : EIATTR_KPARAM_INFO
	.align		4
.L_645:
        /*0008*/ 	.byte	0x04, 0x17
        /*000a*/ 	.short	(.L_647 - .L_646)
.L_646:
        /*000c*/ 	.word	0x00000000
        /*0010*/ 	.short	0x0002
        /*0012*/ 	.short	0x0010
        /*0014*/ 	.byte	0x00, 0xf0, 0x11, 0x00


	//----- nvinfo : EIATTR_KPARAM_INFO
	.align		4
.L_647:
        /*0018*/ 	.byte	0x04, 0x17
        /*001a*/ 	.short	(.L_649 - .L_648)
.L_648:
        /*001c*/ 	.word	0x00000000
        /*0020*/ 	.short	0x0001
        /*0022*/ 	.short	0x0008
        /*0024*/ 	.byte	0x00, 0xf5, 0x21, 0x00


	//----- nvinfo : EIATTR_KPARAM_INFO
	.align		4
.L_649:
        /*0028*/ 	.byte	0x04, 0x17
        /*002a*/ 	.short	(.L_651 - .L_650)
.L_650:
        /*002c*/ 	.word	0x00000000
        /*0030*/ 	.short	0x0000
        /*0032*/ 	.short	0x0000
        /*0034*/ 	.byte	0x00, 0xf5, 0x21, 0x00


	//----- nvinfo : EIATTR_SPARSE_MMA_MASK
	.align		4
.L_651:
        /*0038*/ 	.byte	0x03, 0x50
        /*003a*/ 	.short	0x0000


	//----- nvinfo : EIATTR_MAXREG_COUNT
	.align		4
        /*003c*/ 	.byte	0x03, 0x1b
        /*003e*/ 	.short	0x00ff


	//----- nvinfo : EIATTR_MERCURY_ISA_VERSION
	.align		4
        /*0040*/ 	.byte	0x03, 0x5f
        /*0042*/ 	.short	0x0101


	//----- nvinfo : EIATTR_VRC_CTA_INIT_COUNT
	.align		4
        /*0044*/ 	.byte	0x02, 0x4a
	.zero		1
	.zero		1


	//----- nvinfo : EIATTR_EXIT_INSTR_OFFSETS
	.align		4
        /*0048*/ 	.byte	0x04, 0x1c
        /*004a*/ 	.short	(.L_653 - .L_652)


	//   ....[0]....
.L_652:
        /*004c*/ 	.word	0x00000090


	//   ....[1]....
        /*0050*/ 	.word	0x00000ab0


	//   ....[2]....
        /*0054*/ 	.word	0x00001a90


	//----- nvinfo : EIATTR_CRS_STACK_SIZE
	.align		4
.L_653:
        /*0058*/ 	.byte	0x04, 0x1e
        /*005a*/ 	.short	(.L_655 - .L_654)
.L_654:
        /*005c*/ 	.word	0x00000000


	//----- nvinfo : EIATTR_CBANK_PARAM_SIZE
	.align		4
.L_655:
        /*0060*/ 	.byte	0x03, 0x19
        /*0062*/ 	.short	0x0014


	//----- nvinfo : EIATTR_PARAM_CBANK
	.align		4
        /*0064*/ 	.byte	0x04, 0x0a
        /*0066*/ 	.short	(.L_657 - .L_656)
	.align		4
.L_656:
        /*0068*/ 	.word	index@(.nv.constant0._ZN4vllm17activation_kernelIN3c104HalfEXadL_ZNS_17gelu_quick_kernelIS2_EET_RKS4_EELb1ELb1EEEvPS4_PS5_i)
        /*006c*/ 	.short	0x0380
        /*006e*/ 	.short	0x0014


	//----- nvinfo : EIATTR_SW_WAR
	.align		4
.L_657:
        /*0070*/ 	.byte	0x04, 0x36
        /*0072*/ 	.short	(.L_659 - .L_658)
.L_658:
        /*0074*/ 	.word	0x00000008
.L_659:


//--------------------- .nv.info._ZN4vllm17activation_kernelIfXadL_ZNS_17gelu_quick_kernelIfEET_RKS2_EELb1ELb1EEEvPS2_PS3_i --------------------------
	.section	.nv.info._ZN4vllm17activation_kernelIfXadL_ZNS_17gelu_quick_kernelIfEET_RKS2_EELb1ELb1EEEvPS2_PS3_i,"",@"SHT_CUDA_INFO"
	.sectionflags	@""
	.align	4


	//----- nvinfo : EIATTR_CUDA_API_VERSION
	.align		4
        /*0000*/ 	.byte	0x04, 0x37
        /*0002*/ 	.short	(.L_661 - .L_660)
.L_660:
        /*0004*/ 	.word	0x00000082


	//----- nvinfo : EIATTR_KPARAM_INFO
	.align		4
.L_661:
        /*0008*/ 	.byte	0x04, 0x17
        /*000a*/ 	.short	(.L_663 - .L_662)
.L_662:
        /*000c*/ 	.word	0x00000000
        /*0010*/ 	.short	0x0002
        /*0012*/ 	.short	0x0010
        /*0014*/ 	.byte	0x00, 0xf0, 0x11, 0x00


	//----- nvinfo : EIATTR_KPARAM_INFO
	.align		4
.L_663:
        /*0018*/ 	.byte	0x04, 0x17
        /*001a*/ 	.short	(.L_665 - .L_664)
.L_664:
        /*001c*/ 	.word	0x00000000
        /*0020*/ 	.short	0x0001
        /*0022*/ 	.short	0x0008
        /*0024*/ 	.byte	0x00, 0xf5, 0x21, 0x00


	//----- nvinfo : EIATTR_KPARAM_INFO
	.align		4
.L_665:
        /*0028*/ 	.byte	0x04, 0x17
        /*002a*/ 	.short	(.L_667 - .L_666)
.L_666:
        /*002c*/ 	.word	0x00000000
        /*0030*/ 	.short	0x0000
        /*0032*/ 	.short	0x0000
        /*0034*/ 	.byte	0x00, 0xf5, 0x21, 0x00


	//----- nvinfo : EIATTR_SPARSE_MMA_MASK
	.align		4
.L_667:
        /*0038*/ 	.byte	0x03, 0x50
        /*003a*/ 	.short	0x0000


	//----- nvinfo : EIATTR_MAXREG_COUNT
	.align		4
        /*003c*/ 	.byte	0x03, 0x1b
        /*003e*/ 	.short	0x00ff


	//----- nvinfo : EIATTR_MERCURY_ISA_VERSION
	.align		4
        /*0040*/ 	.byte	0x03, 0x5f
        /*0042*/ 	.short	0x0101


	//----- nvinfo : EIATTR_VRC_CTA_INIT_COUNT
	.align		4
        /*0044*/ 	.byte	0x02, 0x4a
	.zero		1
	.zero		1


	//----- nvinfo : EIATTR_EXIT_INSTR_OFFSETS
	.align		4
        /*0048*/ 	.byte	0x04, 0x1c
        /*004a*/ 	.short	(.L_669 - .L_668)


	//   ....[0]....
.L_668:
        /*004c*/ 	.word	0x00000090


	//   ....[1]....
        /*0050*/ 	.word	0x000006b0


	//   ....[2]....
        /*0054*/ 	.word	0x000014a0


	//----- nvinfo : EIATTR_CRS_STACK_SIZE
	.align		4
.L_669:
        /*0058*/ 	.byte	0x04, 0x1e
        /*005a*/ 	.short	(.L_671 - .L_670)
.L_670:
        /*005c*/ 	.word	0x00000000


	//----- nvinfo : EIATTR_CBANK_PARAM_SIZE
	.align		4
.L_671:
        /*0060*/ 	.byte	0x03, 0x19
        /*0062*/ 	.short	0x0014


	//----- nvinfo : EIATTR_PARAM_CBANK
	.align		4
        /*0064*/ 	.byte	0x04, 0x0a
        /*0066*/ 	.short	(.L_673 - .L_672)
	.align		4
.L_672:
        /*0068*/ 	.word	index@(.nv.constant0._ZN4vllm17activation_kernelIfXadL_ZNS_17gelu_quick_kernelIfEET_RKS2_EELb1ELb1EEEvPS2_PS3_i)
        /*006c*/ 	.short	0x0380
        /*006e*/ 	.short	0x0014


	//----- nvinfo : EIATTR_SW_WAR
	.align		4
.L_673:
        /*0070*/ 	.byte	0x04, 0x36
        /*0072*/ 	.short	(.L_675 - .L_674)
.L_674:
        /*0074*/ 	.word	0x00000008
.L_675:


//--------------------- .nv.info._ZN4vllm17activation_kernelIN3c108BFloat16EXadL_ZNS_16gelu_fast_kernelIS2_EET_RKS4_EELb0ELb0EEEvPS4_PS5_i --------------------------
	.section	.nv.info._ZN4vllm17activation_kernelIN3c108BFloat16EXadL_ZNS_16gelu_fast_kernelIS2_EET_RKS4_EELb0ELb0EEEvPS4_PS5_i,"",@"SHT_CUDA_INFO"
	.sectionflags	@""
	.align	4


	//----- nvinfo : EIATTR_CUDA_API_VERSION
	.align		4
        /*0000*/ 	.byte	0x04, 0x37
        /*0002*/ 	.short	(.L_677 - .L_676)
.L_676:
        /*0004*/ 	.word	0x00000082


	//----- nvinfo : EIATTR_KPARAM_INFO
	.align		4
.L_677:
        /*0008*/ 	.byte	0x04, 0x17
        /*000a*/ 	.short	(.L_679 - .L_678)
.L_678:
        /*000c*/ 	.word	0x00000000
        /*0010*/ 	.short	0x0002
        /*0012*/ 	.short	0x0010
        /*0014*/ 	.byte	0x00, 0xf0, 0x11, 0x00


	//----- nvinfo : EIATTR_KPARAM_INFO
	.align		4
.L_679:
        /*0018*/ 	.byte	0x04, 0x17
        /*001a*/ 	.short	(.L_681 - .L_680)
.L_680:
        /*001c*/ 	.word	0x00000000
        /*0020*/ 	.short	0x0001
        /*0022*/ 	.short	0x0008
        /*0024*/ 	.byte	0x00, 0xf5, 0x21, 0x00


	//----- nvinfo : EIATTR_KPARAM_INFO
	.align		4
.L_681:
        /*0028*/ 	.byte	0x04, 0x17
        /*002a*/ 	.short	(.L_683 - .L_682)
.L_682:
        /*002c*/ 	.word	0x00000000
        /*0030*/ 	.short	0x0000
        /*0032*/ 	.short	0x0000
        /*0034*/ 	.byte	0x00, 0xf5, 0x21, 0x00


	//----- nvinfo : EIATTR_SPARSE_MMA_MASK
	.align		4
.L_683:
        /*0038*/ 	.byte	0x03, 0x50
        /*003a*/ 	.short	0x0000


	//----- nvinfo : EIATTR_MAXREG_COUNT
	.align		4
        /*003c*/ 	.byte	0x03, 0x1b
        /*003e*/ 	.short	0x00ff


	//----- nvinfo : EIATTR_MERCURY_ISA_VERSION
	.align		4
        /*0040*/ 	.byte	0x03, 0x5f
        /*0042*/ 	.short	0x0101


	//----- nvinfo : EIATTR_VRC_CTA_INIT_COUNT
	.align		4
        /*0044*/ 	.byte	0x02, 0x4a
	.zero		1
	.zero		1


	//----- nvinfo : EIATTR_EXIT_INSTR_OFFSETS
	.align		4
        /*0048*/ 	.byte	0x04, 0x1c
        /*004a*/ 	.short	(.L_685 - .L_684)


	//   ....[0]....
.L_684:
        /*004c*/ 	.word	0x00000040


	//   ....[1]....
        /*0050*/ 	.word	0x000006e0


	//   ....[2]....
        /*0054*/ 	.word	0x00001160


	//----- nvinfo : EIATTR_CRS_STACK_SIZE
	.align		4
.L_685:
        /*0058*/ 	.byte	0x04, 0x1e
        /*005a*/ 	.short	(.L_687 - .L_686)
.L_686:
        /*005c*/ 	.word	0x00000000


	//----- nvinfo : EIATTR_CBANK_PARAM_SIZE
	.align		4
.L_687:
        /*0060*/ 	.byte	0x03, 0x19
        /*0062*/ 	.short	0x0014


	//----- nvinfo : EIATTR_PARAM_CBANK
	.align		4
        /*0064*/ 	.byte	0x04, 0x0a
        /*0066*/ 	.short	(.L_689 - .L_688)
	.align		4
.L_688:
        /*0068*/ 	.word	index@(.nv.constant0._ZN4vllm17activation_kernelIN3c108BFloat16EXadL_ZNS_16gelu_fast_kernelIS2_EET_RKS4_EELb0ELb0EEEvPS4_PS5_i)
        /*006c*/ 	.short	0x0380
        /*006e*/ 	.short	0x0014


	//----- nvinfo : EIATTR_SW_WAR
	.align		4
.L_689:
        /*0070*/ 	.byte	0x04, 0x36
        /*0072*/ 	.short	(.L_691 - .L_690)
.L_690:
        /*0074*/ 	.word	0x00000008
.L_691:


//--------------------- .nv.info._ZN4vllm17activation_kernelIN3c104HalfEXadL_ZNS_16gelu_fast_kernelIS2_EET_RKS4_EELb0ELb0EEEvPS4_PS5_i --------------------------
	.section	.nv.info._ZN4vllm17activation_kernelIN3c104HalfEXadL_ZNS_16gelu_fast_kernelIS2_EET_RKS4_EELb0ELb0EEEvPS4_PS5_i,"",@"SHT_CUDA_INFO"
	.sectionflags	@""
	.align	4


	//----- nvinfo : EIATTR_CUDA_API_VERSION
	.align		4
        /*0000*/ 	.byte	0x04, 0x37
        /*0002*/ 	.short	(.L_693 - .L_692)
.L_692:
        /*0004*/ 	.word	0x00000082


	//----- nvinfo : EIATTR_KPARAM_INFO
	.align		4
.L_693:
        /*0008*/ 	.byte	0x04, 0x17
        /*000a*/ 	.short	(.L_695 - .L_694)
.L_694:
        /*000c*/ 	.word	0x00000000
        /*0010*/ 	.short	0x0002
        /*0012*/ 	.short	0x0010
        /*0014*/ 	.byte	0x00, 0xf0, 0x11, 0x00


	//----- nvinfo : EIATTR_KPARAM_INFO
	.align		4
.L_695:
        /*0018*/ 	.byte	0x04, 0x17
        /*001a*/ 	.short	(.L_697 - .L_696)
.L_696:
        /*001c*/ 	.word	0x00000000
        /*0020*/ 	.short	0x0001
        /*0022*/ 	.short	0x0008
        /*0024*/ 	.byte	0x00, 0xf5, 0x21, 0x00


	//----- nvinfo : EIATTR_KPARAM_INFO
	.align		4
.L_697:
        /*0028*/ 	.byte	0x04, 0x17
        /*002a*/ 	.short	(.L_699 - .L_698)
.L_698:
        /*002c*/ 	.word	0x00000000
        /*0030*/ 	.short	0x0000
        /*0032*/ 	.short	0x0000
        /*0034*/ 	.byte	0x00, 0xf5, 0x21, 0x00


	//----- nvinfo : EIATTR_SPARSE_MMA_MASK
	.align		4
.L_699:
        /*0038*/ 	.byte	0x03, 0x50
        /*003a*/ 	.short	0x0000


	//----- nvinfo : EIATTR_MAXREG_COUNT
	.align		4
        /*003c*/ 	.byte	0x03, 0x1b
        /*003e*/ 	.short	0x00ff


	//----- nvinfo : EIATTR_MERCURY_ISA_VERSION
	.align		4
        /*0040*/ 	.byte	0x03, 0x5f
        /*0042*/ 	.short	0x0101


	//----- nvinfo : EIATTR_VRC_CTA_INIT_COUNT
	.align		4
        /*0044*/ 	.byte	0x02, 0x4a
	.zero		1
	.zero		1


	//----- nvinfo : EIATTR_EXIT_INSTR_OFFSETS
	.align		4
        /*0048*/ 	.byte	0x04, 0x1c
        /*004a*/ 	.short	(.L_701 - .L_700)


	//   ....[0]....
.L_700:
        /*004c*/ 	.word	0x00000040


	//   ....[1]....
        /*0050*/ 	.word	0x000006c0


	//   ....[2]....
        /*0054*/ 	.word	0x000010c0


	//----- nvinfo : EIATTR_CRS_STACK_SIZE
	.align		4
.L_701:
        /*0058*/ 	.byte	0x04, 0x1e
        /*005a*/ 	.short	(.L_703 - .L_702)
.L_702:
        /*005c*/ 	.word	0x00000000


	//----- nvinfo : EIATTR_CBANK_PARAM_SIZE
	.align		4
.L_703:
        /*0060*/ 	.byte	0x03, 0x19
        /*0062*/ 	.short	0x0014


	//----- nvinfo : EIATTR_PARAM_CBANK
	.align		4
        /*0064*/ 	.byte	0x04, 0x0a
        /*0066*/ 	.short	(.L_705 - .L_704)
	.align		4
.L_704:
        /*0068*/ 	.word	index@(.nv.constant0._ZN4vllm17activation_kernelIN3c104HalfEXadL_ZNS_16gelu_fast_kernelIS2_EET_RKS4_EELb0ELb0EEEvPS4_PS5_i)
        /*006c*/ 	.short	0x0380
        /*006e*/ 	.short	0x0014


	//----- nvinfo : EIATTR_SW_WAR
	.align		4
.L_705:
        /*0070*/ 	.byte	0x04, 0x36
        /*0072*/ 	.short	(.L_707 - .L_706)
.L_706:
        /*0074*/ 	.word	0x00000008
.L_707:


//--------------------- .nv.info._ZN4vllm17activation_kernelIfXadL_ZNS_16gelu_fast_kernelIfEET_RKS2_EELb0ELb0EEEvPS2_PS3_i --------------------------
	.section	.nv.info._ZN4vllm17activation_kernelIfXadL_ZNS_16gelu_fast_kernelIfEET_RKS2_EELb0ELb0EEEvPS2_PS3_i,"",@"SHT_CUDA_INFO"
	.sectionflags	@""
	.align	4


	//----- nvinfo : EIATTR_CUDA_API_VERSION
	.align		4
        /*0000*/ 	.byte	0x04, 0x37
        /*0002*/ 	.short	(.L_709 - .L_708)
.L_708:
        /*0004*/ 	.word	0x00000082


	//----- nvinfo : EIATTR_KPARAM_INFO
	.align		4
.L_709:
        /*0008*/ 	.byte	0x04, 0x17
        /*000a*/ 	.short	(.L_711 - .L_710)
.L_710:
        /*000c*/ 	.word	0x00000000
        /*0010*/ 	.short	0x0002
        /*0012*/ 	.short	0x0010
        /*0014*/ 	.byte	0x00, 0xf0, 0x11, 0x00


	//----- nvinfo : EIATTR_KPARAM_INFO
	.align		4
.L_711:
        /*0018*/ 	.byte	0x04, 0x17
        /*001a*/ 	.short	(.L_713 - .L_712)
.L_712:
        /*001c*/ 	.word	0x00000000
        /*0020*/ 	.short	0x0001
        /*0022*/ 	.short	0x0008
        /*0024*/ 	.byte	0x00, 0xf5, 0x21, 0x00


	//----- nvinfo : EIATTR_KPARAM_INFO
	.align		4
.L_713:
        /*0028*/ 	.byte	0x04, 0x17
        /*002a*/ 	.short	(.L_715 - .L_714)
.L_714:
        /*002c*/ 	.word	0x00000000
        /*0030*/ 	.short	0x0000
        /*0032*/ 	.short	0x0000
        /*0034*/ 	.byte	0x00, 0xf5, 0x21, 0x00


	//----- nvinfo : EIATTR_SPARSE_MMA_MASK
	.align		4
.L_715:
        /*0038*/ 	.byte	0x03, 0x50
        /*003a*/ 	.short	0x0000


	//----- nvinfo : EIATTR_MAXREG_COUNT
	.align		4
        /*003c*/ 	.byte	0x03, 0x1b
        /*003e*/ 	.short	0x00ff


	//----- nvinfo : EIATTR_MERCURY_ISA_VERSION
	.align		4
        /*0040*/ 	.byte	0x03, 0x5f
        /*0042*/ 	.short	0x0101


	//----- nvinfo : EIATTR_VRC_CTA_INIT_COUNT
	.align		4
        /*0044*/ 	.byte	0x02, 0x4a
	.zero		1
	.zero		1


	//----- nvinfo : EIATTR_EXIT_INSTR_OFFSETS
	.align		4
        /*0048*/ 	.byte	0x04, 0x1c
        /*004a*/ 	.short	(.L_717 - .L_716)


	//   ....[0]....
.L_716:
        /*004c*/ 	.word	0x00000040


	//   ....[1]....
        /*0050*/ 	.word	0x000005b0


	//   ....[2]....
        /*0054*/ 	.word	0x00000b40


	//----- nvinfo : EIATTR_CRS_STACK_SIZE
	.align		4
.L_717:
        /*0058*/ 	.byte	0x04, 0x1e
        /*005a*/ 	.short	(.L_719 - .L_718)
.L_718:
        /*005c*/ 	.word	0x00000000


	//----- nvinfo : EIATTR_CBANK_PARAM_SIZE
	.align		4
.L_719:
        /*0060*/ 	.byte	0x03, 0x19
        /*0062*/ 	.short	0x0014


	//----- nvinfo : EIATTR_PARAM_CBANK
	.align		4
        /*0064*/ 	.byte	0x04, 0x0a
        /*0066*/ 	.short	(.L_721 - .L_720)
	.align		4
.L_720:
        /*0068*/ 	.word	index@(.nv.constant0._ZN4vllm17activation_kernelIfXadL_ZNS_16gelu_fast_kernelIfEET_RKS2_EELb0ELb0EEEvPS2_PS3_i)
        /*006c*/ 	.short	0x0380
        /*006e*/ 	.short	0x0014


	//----- nvinfo : EIATTR_SW_WAR
	.align		4
.L_721:
        /*0070*/ 	.byte	0x04, 0x36
        /*0072*/ 	.short	(.L_723 - .L_722)
.L_722:
        /*0074*/ 	.word	0x00000008
.L_723:


//--------------------- .nv.info._ZN4vllm17activation_kernelIN3c108BFloat16EXadL_ZNS_16gelu_fast_kernelIS2_EET_RKS4_EELb1ELb0EEEvPS4_PS5_i --------------------------
	.section	.nv.info._ZN4vllm17activation_kernelIN3c108BFloat16EXadL_ZNS_16gelu_fast_kernelIS2_EET_RKS4_EELb1ELb0EEEvPS4_PS5_i,"",@"SHT_CUDA_INFO"
	.sectionflags	@""
	.align	4


	//----- nvinfo : EIATTR_CUDA_API_VERSION
	.align		4
        /*0000*/ 	.byte	0x04, 0x37
        /*0002*/ 	.short	(.L_725 - .L_724)
.L_724:
        /*0004*/ 	.word	0x00000082


	//----- nvinfo : EIATTR_KPARAM_INFO
	.align		4
.L_725:
        /*0008*/ 	.byte	0x04, 0x17
        /*000a*/ 	.short	(.L_727 - .L_726)
.L_726:
        /*000c*/ 	.word	0x00000000
        /*0010*/ 	.short	0x0002
        /*0012*/ 	.short	0x0010
        /*0014*/ 	.byte	0x00, 0xf0, 0x11, 0x00


	//----- nvinfo : EIATTR_KPARAM_INFO
	.align		4
.L_727:
        /*0018*/ 	.byte	0x04, 0x17
        /*001a*/ 	.short	(.L_729 - .L_728)
.L_728:
        /*001c*/ 	.word	0x00000000
        /*0020*/ 	.short	0x0001
        /*0022*/ 	.short	0x0008
        /*0024*/ 	.byte	0x00, 0xf5, 0x21, 0x00


	//----- nvinfo : EIATTR_KPARAM_INFO
	.align		4
.L_729:
        /*0028*/ 	.byte	0x04, 0x17
        /*002a*/ 	.short	(.L_731 - .L_730)
.L_730:
        /*002c*/ 	.word	0x00000000
        /*0030*/ 	.short	0x0000
        /*0032*/ 	.short	0x0000
        /*0034*/ 	.byte	0x00, 0xf5, 0x21, 0x00


	//----- nvinfo : EIATTR_SPARSE_MMA_MASK
	.align		4
.L_731:
        /*0038*/ 	.byte	0x03, 0x50
        /*003a*/ 	.short	0x0000


	//----- nvinfo : EIATTR_MAXREG_COUNT
	.align		4
        /*003c*/ 	.byte	0x03, 0x1b
        /*003e*/ 	.short	0x00ff


	//----- nvinfo : EIATTR_MERCURY_ISA_VERSION
	.align		4
        /*0040*/ 	.byte	0x03, 0x5f
        /*0042*/ 	.short	0x0101


	//----- nvinfo : EIATTR_VRC_CTA_INIT_COUNT
	.align		4
        /*0044*/ 	.byte	0x02, 0x4a
	.zero		1
	.zero		1


	//----- nvinfo : EIATTR_EXIT_INSTR_OFFSETS
	.align		4
        /*0048*/ 	.byte	0x04, 0x1c
        /*004a*/ 	.short	(.L_733 - .L_732)


	//   ....[0]....
.L_732:
        /*004c*/ 	.word	0x00000090


	//   ....[1]....
        /*0050*/ 	.word	0x000010b0


	//   ....[2]....
        /*0054*/ 	.word	0x00002c90


	//----- nvinfo : EIATTR_CRS_STACK_SIZE
	.align		4
.L_733:
        /*0058*/ 	.byte	0x04, 0x1e
        /*005a*/ 	.short	(.L_735 - .L_734)
.L_734:
        /*005c*/ 	.word	0x00000000


	//----- nvinfo : EIATTR_CBANK_PARAM_SIZE
	.align		4
.L_735:
        /*0060*/ 	.byte	0x03, 0x19
        /*0062*/ 	.short	0x0014


	//----- nvinfo : EIATTR_PARAM_CBANK
	.align		4
        /*0064*/ 	.byte	0x04, 0x0a
        /*0066*/ 	.short	(.L_737 - .L_736)
	.align		4
.L_736:
        /*0068*/ 	.word	index@(.nv.constant0._ZN4vllm17activation_kernelIN3c108BFloat16EXadL_ZNS_16gelu_fast_kernelIS2_EET_RKS4_EELb1ELb0EEEvPS4_PS5_i)
        /*006c*/ 	.short	0x0380
        /*006e*/ 	.short	0x0014


	//----- nvinfo : EIATTR_SW_WAR
	.align		4
.L_737:
        /*0070*/ 	.byte	0x04, 0x36
        /*0072*/ 	.short	(.L_739 - .L_738)
.L_738:
        /*0074*/ 	.word	0x00000008
.L_739:


//--------------------- .nv.info._ZN4vllm17activation_kernelIN3c104HalfEXadL_ZNS_16gelu_fast_kernelIS2_EET_RKS4_EELb1ELb0EEEvPS4_PS5_i --------------------------
	.section	.nv.info._ZN4vllm17activation_kernelIN3c104HalfEXadL_ZNS_16gelu_fast_kernelIS2_EET_RKS4_EELb1ELb0EEEvPS4_PS5_i,"",@"SHT_CUDA_INFO"
	.sectionflags	@""
	.align	4


	//----- nvinfo : EIATTR_CUDA_API_VERSION
	.align		4
        /*0000*/ 	.byte	0x04, 0x37
        /*0002*/ 	.short	(.L_741 - .L_740)
.L_740:
        /*0004*/ 	.word	0x00000082


	//----- nvinfo : EIATTR_KPARAM_INFO
	.align		4
.L_741:
        /*0008*/ 	.byte	0x04, 0x17
        /*000a*/ 	.short	(.L_743 - .L_742)
.L_742:
        /*000c*/ 	.word	0x00000000
        /*0010*/ 	.short	0x0002
        /*0012*/ 	.short	0x0010
        /*0014*/ 	.byte	0x00, 0xf0, 0x11, 0x00


	//----- nvinfo : EIATTR_KPARAM_INFO
	.align		4
.L_743:
        /*0018*/ 	.byte	0x04, 0x17
        /*001a*/ 	.short	(.L_745 - .L_744)
.L_744:
        /*001c*/ 	.word	0x00000000
        /*0020*/ 	.short	0x0001
        /*0022*/ 	.short	0x0008
        /*0024*/ 	.byte	0x00, 0xf5, 0x21, 0x00


	//----- nvinfo : EIATTR_KPARAM_INFO
	.align		4
.L_745:
        /*0028*/ 	.byte	0x04, 0x17
        /*002a*/ 	.short	(.L_747 - .L_746)
.L_746:
        /*002c*/ 	.word	0x00000000
        /*0030*/ 	.short	0x0000
        /*0032*/ 	.short	0x0000
        /*0034*/ 	.byte	0x00, 0xf5, 0x21, 0x00


	//----- nvinfo : EIATTR_SPARSE_MMA_MASK
	.align		4
.L_747:
        /*0038*/ 	.byte	0x03, 0x50
        /*003a*/ 	.short	0x0000


	//----- nvinfo : EIATTR_MAXREG_COUNT
	.align		4
        /*003c*/ 	.byte	0x03, 0x1b
        /*003e*/ 	.short	0x00ff


	//----- nvinfo : EIATTR_MERCURY_ISA_VERSION
	.align		4
        /*0040*/ 	.byte	0x03, 0x5f
        /*0042*/ 	.short	0x0101


	//----- nvinfo : EIATTR_VRC_CTA_INIT_COUNT
	.align		4
        /*0044*/ 	.byte	0x02, 0x4a
	.zero		1
	.zero		1


	//----- nvinfo : EIATTR_EXIT_INSTR_OFFSETS
	.align		4
        /*0048*/ 	.byte	0x04, 0x1c
        /*004a*/ 	.short	(.L_749 - .L_748)


	//   ....[0]....
.L_748:
        /*004c*/ 	.word	0x00000090


	//   ....[1]....
        /*0050*/ 	.word	0x00000f70


	//   ....[2]....
        /*0054*/ 	.word	0x000028d0


	//----- nvinfo : EIATTR_CRS_STACK_SIZE
	.align		4
.L_749:
        /*0058*/ 	.byte	0x04, 0x1e
        /*005a*/ 	.short	(.L_751 - .L_750)
.L_750:
        /*005c*/ 	.word	0x00000000


	//----- nvinfo : EIATTR_CBANK_PARAM_SIZE
	.align		4
.L_751:
        /*0060*/ 	.byte	0x03, 0x19
        /*0062*/ 	.short	0x0014


	//----- nvinfo : EIATTR_PARAM_CBANK
	.align		4
        /*0064*/ 	.byte	0x04, 0x0a
        /*0066*/ 	.short	(.L_753 - .L_752)
	.align		4
.L_752:
        /*0068*/ 	.word	index@(.nv.constant0._ZN4vllm17activation_kernelIN3c104HalfEXadL_ZNS_16gelu_fast_kernelIS2_EET_RKS4_EELb1ELb0EEEvPS4_PS5_i)
        /*006c*/ 	.short	0x0380
        /*006e*/ 	.short	0x0014


	//----- nvinfo : EIATTR_SW_WAR
	.align		4
.L_753:
        /*0070*/ 	.byte	0x04, 0x36
        /*0072*/ 	.short	(.L_755 - .L_754)
.L_754:
        /*0074*/ 	.word	0x00000008
.L_755:


//--------------------- .nv.info._ZN4vllm17activation_kernelIfXadL_ZNS_16gelu_fast_kernelIfEET_RKS2_EELb1ELb0EEEvPS2_PS3_i --------------------------
	.section	.nv.info._ZN4vllm17activation_kernelIfXadL_ZNS_16gelu_fast_kernelIfEET_RKS2_EELb1ELb0EEEvPS2_PS3_i,"",@"SHT_CUDA_INFO"
	.sectionflags	@""
	.align	4


	//----- nvinfo : EIATTR_CUDA_API_VERSION
	.align		4
        /*0000*/ 	.byte	0x04, 0x37
        /*0002*/ 	.short	(.L_757 - .L_756)
.L_756:
        /*0004*/ 	.word	0x00000082


	//----- nvinfo : EIATTR_KPARAM_INFO
	.align		4
.L_757:
        /*0008*/ 	.byte	0x04, 0x17
        /*000a*/ 	.short	(.L_759 - .L_758)
.L_758:
        /*000c*/ 	.word	0x00000000
        /*0010*/ 	.short	0x0002
        /*0012*/ 	.short	0x0010
        /*0014*/ 	.byte	0x00, 0xf0, 0x11, 0x00


	//----- nvinfo : EIATTR_KPARAM_INFO
	.align		4
.L_759:
        /*0018*/ 	.byte	0x04, 0x17
        /*001a*/ 	.short	(.L_761 - .L_760)
.L_760:
        /*001c*/ 	.word	0x00000000
        /*0020*/ 	.short	0x0001
        /*0022*/ 	.short	0x0008
        /*0024*/ 	.byte	0x00, 0xf5, 0x21, 0x00


	//----- nvinfo : EIATTR_KPARAM_INFO
	.align		4
.L_761:
        /*0028*/ 	.byte	0x04, 0x17
        /*002a*/ 	.short	(.L_763 - .L_762)
.L_762:
        /*002c*/ 	.word	0x00000000
        /*0030*/ 	.short	0x0000
        /*0032*/ 	.short	0x0000
        /*0034*/ 	.byte	0x00, 0xf5, 0x21, 0x00


	//----- nvinfo : EIATTR_SPARSE_MMA_MASK
	.align		4
.L_763:
        /*0038*/ 	.byte	0x03, 0x50
        /*003a*/ 	.short	0x0000


	//----- nvinfo : EIATTR_MAXREG_COUNT
	.align		4
        /*003c*/ 	.byte	0x03, 0x1b
        /*003e*/ 	.short	0x00ff


	//----- nvinfo : EIATTR_MERCURY_ISA_VERSION
	.align		4
        /*0040*/ 	.byte	0x03, 0x5f
        /*0042*/ 	.short	0x0101


	//----- nvinfo : EIATTR_VRC_CTA_INIT_COUNT
	.align		4
        /*0044*/ 	.byte	0x02, 0x4a
	.zero		1
	.zero		1


	//----- nvinfo : EIATTR_EXIT_INSTR_OFFSETS
	.align		4
        /*0048*/ 	.byte	0x04, 0x1c
        /*004a*/ 	.short	(.L_765 - .L_764)


	//   ....[0]....
.L_764:
        /*004c*/ 	.word	0x00000090


	//   ....[1]....
        /*0050*/ 	.word	0x000005b0


	//   ....[2]....
        /*0054*/ 	.word	0x00000fa0


	//----- nvinfo : EIATTR_CRS_STACK_SIZE
	.align		4
.L_765:
        /*0058*/ 	.byte	0x04, 0x1e
        /*005a*/ 	.short	(.L_767 - .L_766)
.L_766:
        /*005c*/ 	.word	0x00000000


	//----- nvinfo : EIATTR_CBANK_PARAM_SIZE
	.align		4
.L_767:
        /*0060*/ 	.byte	0x03, 0x19
        /*0062*/ 	.short	0x0014


	//----- nvinfo : EIATTR_PARAM_CBANK
	.align		4
        /*0064*/ 	.byte	0x04, 0x0a
        /*0066*/ 	.short	(.L_769 - .L_768)
	.align		4
.L_768:
        /*0068*/ 	.word	index@(.nv.constant0._ZN4vllm17activation_kernelIfXadL_ZNS_16gelu_fast_kernelIfEET_RKS2_EELb1ELb0EEEvPS2_PS3_i)
        /*006c*/ 	.short	0x0380
        /*006e*/ 	.short	0x0014


	//----- nvinfo : EIATTR_SW_WAR
	.align		4
.L_769:
        /*0070*/ 	.byte	0x04, 0x36
        /*0072*/ 	.short	(.L_771 - .L_770)
.L_770:
        /*0074*/ 	.word	0x00000008
.L_771:


//--------------------- .nv.info._ZN4vllm17activation_kernelIN3c108BFloat16EXadL_ZNS_16gelu_fast_kernelIS2_EET_RKS4_EELb1ELb1EEEvPS4_PS5_i --------------------------
	.section	.nv.info._ZN4vllm17activation_kernelIN3c108BFloat16EXadL_ZNS_16gelu_fast_kernelIS2_EET_RKS4_EELb1ELb1EEEvPS4_PS5_i,"",@"SHT_CUDA_INFO"
	.sectionflags	@""
	.align	4


	//----- nvinfo : EIATTR_CUDA_API_VERSION
	.align		4
        /*0000*/ 	.byte	0x04, 0x37
        /*0002*/ 	.short	(.L_773 - .L_772)
.L_772:
        /*0004*/ 	.word	0x00000082


	//----- nvinfo : EIATTR_KPARAM_INFO
	.align		4
.L_773:
        /*0008*/ 	.byte	0x04, 0x17
        /*000a*/ 	.short	(.L_775 - .L_774)
.L_774:
        /*000c*/ 	.word	0x00000000
        /*0010*/ 	.short	0x0002
        /*0012*/ 	.short	0x0010
        /*0014*/ 	.byte	0x00, 0xf0, 0x11, 0x00


	//----- nvinfo : EIATTR_KPARAM_INFO
	.align		4
.L_775:
        /*0018*/ 	.byte	0x04, 0x17
        /*001a*/ 	.short	(.L_777 - .L_776)
.L_776:
        /*001c*/ 	.word	0x00000000
        /*0020*/ 	.short	0x0001
        /*0022*/ 	.short	0x0008
        /*0024*/ 	.byte	0x00, 0xf5, 0x21, 0x00


	//----- nvinfo : EIATTR_KPARAM_INFO
	.align		4
.L_777:
        /*0028*/ 	.byte	0x04, 0x17
        /*002a*/ 	.short	(.L_779 - .L_778)
.L_778:
        /*002c*/ 	.word	0x00000000
        /*0030*/ 	.short	0x0000
        /*0032*/ 	.short	0x0000
        /*0034*/ 	.byte	0x00, 0xf5, 0x21, 0x00


	//----- nvinfo : EIATTR_SPARSE_MMA_MASK
	.align		4
.L_779:
        /*0038*/ 	.byte	0x03, 0x50
        /*003a*/ 	.short	0x0000


	//----- nvinfo : EIATTR_MAXREG_COUNT
	.align		4
        /*003c*/ 	.byte	0x03, 0x1b
        /*003e*/ 	.short	0x00ff


	//----- nvinfo : EIATTR_MERCURY_ISA_VERSION
	.align		4
        /*0040*/ 	.byte	0x03, 0x5f
        /*0042*/ 	.short	0x0101


	//----- nvinfo : EIATTR_VRC_CTA_INIT_COUNT
	.align		4
        /*0044*/ 	.byte	0x02, 0x4a
	.zero		1
	.zero		1


	//----- nvinfo : EIATTR_EXIT_INSTR_OFFSETS
	.align		4
        /*0048*/ 	.byte	0x04, 0x1c
        /*004a*/ 	.short	(.L_781 - .L_780)


	//   ....[0]....
.L_780:
        /*004c*/ 	.word	0x00000070


	//   ....[1]....
        /*0050*/ 	.word	0x00001c90


	//----- nvinfo : EIATTR_CRS_STACK_SIZE
	.align		4
.L_781:
        /*0054*/ 	.byte	0x04, 0x1e
        /*0056*/ 	.short	(.L_783 - .L_782)
.L_782:
        /*0058*/ 	.word	0x00000000


	//----- nvinfo : EIATTR_CBANK_PARAM_SIZE
	.align		4
.L_783:
        /*005c*/ 	.byte	0x03, 0x19
        /*005e*/ 	.short	0x0014


	//----- nvinfo : EIATTR_PARAM_CBANK
	.align		4
        /*0060*/ 	.byte	0x04, 0x0a
        /*0062*/ 	.short	(.L_785 - .L_784)
	.align		4
.L_784:
        /*0064*/ 	.word	index@(.nv.constant0._ZN4vllm17activation_kernelIN3c108BFloat16EXadL_ZNS_16gelu_fast_kernelIS2_EET_RKS4_EELb1ELb1EEEvPS4_PS5_i)
        /*0068*/ 	.short	0x0380
        /*006a*/ 	.short	0x0014


	//----- nvinfo : EIATTR_SW_WAR
	.align		4
.L_785:
        /*006c*/ 	.byte	0x04, 0x36
        /*006e*/ 	.short	(.L_787 - .L_786)
.L_786:
        /*0070*/ 	.word	0x00000008
.L_787:


//--------------------- .nv.info._ZN4vllm17activation_kernelIN3c104HalfEXadL_ZNS_16gelu_fast_kernelIS2_EET_RKS4_EELb1ELb1EEEvPS4_PS5_i --------------------------
	.section	.nv.info._ZN4vllm17activation_kernelIN3c104HalfEXadL_ZNS_16gelu_fast_kernelIS2_EET_RKS4_EELb1ELb1EEEvPS4_PS5_i,"",@"SHT_CUDA_INFO"
	.sectionflags	@""
	.align	4


	//----- nvinfo : EIATTR_CUDA_API_VERSION
	.align		4
        /*0000*/ 	.byte	0x04, 0x37
        /*0002*/ 	.short	(.L_789 - .L_788)
.L_788:
        /*0004*/ 	.word	0x00000082


	//----- nvinfo : EIATTR_KPARAM_INFO
	.align		4
.L_789:
        /*0008*/ 	.byte	0x04, 0x17
        /*000a*/ 	.short	(.L_791 - .L_790)
.L_790:
        /*000c*/ 	.word	0x00000000
        /*0010*/ 	.short	0x0002
        /*0012*/ 	.short	0x0010
        /*0014*/ 	.byte	0x00, 0xf0, 0x11, 0x00


	//----- nvinfo : EIATTR_KPARAM_INFO
	.align		4
.L_791:
        /*0018*/ 	.byte	0x04, 0x17
        /*001a*/ 	.short	(.L_793 - .L_792)
.L_792:
        /*001c*/ 	.word	0x00000000
        /*0020*/ 	.short	0x0001
        /*0022*/ 	.short	0x0008
        /*0024*/ 	.byte	0x00, 0xf5, 0x21, 0x00


	//----- nvinfo : EIATTR_KPARAM_INFO
	.align		4
.L_793:
        /*0028*/ 	.byte	0x04, 0x17
        /*002a*/ 	.short	(.L_795 - .L_794)
.L_794:
        /*002c*/ 	.word	0x00000000
        /*0030*/ 	.short	0x0000
        /*0032*/ 	.short	0x0000
        /*0034*/ 	.byte	0x00, 0xf5, 0x21, 0x00


	//----- nvinfo : EIATTR_SPARSE_MMA_MASK
	.align		4
.L_795:
        /*0038*/ 	.byte	0x03, 0x50
        /*003a*/ 	.short	0x0000


	//----- nvinfo : EIATTR_MAXREG_COUNT
	.align		4
        /*003c*/ 	.byte	0x03, 0x1b
        /*003e*/ 	.short	0x00ff


	//----- nvinfo : EIATTR_MERCURY_ISA_VERSION
	.align		4
        /*0040*/ 	.byte	0x03, 0x5f
        /*0042*/ 	.short	0x0101


	//----- nvinfo : EIATTR_VRC_CTA_INIT_COUNT
	.align		4
        /*0044*/ 	.byte	0x02, 0x4a
	.zero		1
	.zero		1


	//----- nvinfo : EIATTR_EXIT_INSTR_OFFSETS
	.align		4
        /*0048*/ 	.byte	0x04, 0x1c
        /*004a*/ 	.short	(.L_797 - .L_796)


	//   ....[0]....
.L_796:
        /*004c*/ 	.word	0x00000070


	//   ....[1]....
        /*0050*/ 	.word	0x00001a10


	//----- nvinfo : EIATTR_CRS_STACK_SIZE
	.align		4
.L_797:
        /*0054*/ 	.byte	0x04, 0x1e
        /*0056*/ 	.short	(.L_799 - .L_798)
.L_798:
        /*0058*/ 	.word	0x00000000


	//----- nvinfo : EIATTR_CBANK_PARAM_SIZE
	.align		4
.L_799:
        /*005c*/ 	.byte	0x03, 0x19
        /*005e*/ 	.short	0x0014


	//----- nvinfo : EIATTR_PARAM_CBANK
	.align		4
        /*0060*/ 	.byte	0x04, 0x0a
        /*0062*/ 	.short	(.L_801 - .L_800)
	.align		4
.L_800:
        /*0064*/ 	.word	index@(.nv.constant0._ZN4vllm17activation_kernelIN3c104HalfEXadL_ZNS_16gelu_fast_kernelIS2_EET_RKS4_EELb1ELb1EEEvPS4_PS5_i)
        /*0068*/ 	.short	0x0380
        /*006a*/ 	.short	0x0014


	//----- nvinfo : EIATTR_SW_WAR
	.align		4
.L_801:
        /*006c*/ 	.byte	0x04, 0x36
        /*006e*/ 	.short	(.L_803 - .L_802)
.L_802:
        /*0070*/ 	.word	0x00000008
.L_803:


//--------------------- .nv.info._ZN4vllm17activation_kernelIfXadL_ZNS_16gelu_fast_kernelIfEET_RKS2_EELb1ELb1EEEvPS2_PS3_i --------------------------
	.section	.nv.info._ZN4vllm17activation_kernelIfXadL_ZNS_16gelu_fast_kernelIfEET_RKS2_EELb1ELb1EEEvPS2_PS3_i,"",@"SHT_CUDA_INFO"
	.sectionflags	@""
	.align	4


	//----- nvinfo : EIATTR_CUDA_API_VERSION
	.align		4
        /*0000*/ 	.byte	0x04, 0x37
        /*0002*/ 	.short	(.L_805 - .L_804)
.L_804:
        /*0004*/ 	.word	0x00000082


	//----- nvinfo : EIATTR_KPARAM_INFO
	.align		4
.L_805:
        /*0008*/ 	.byte	0x04, 0x17
        /*000a*/ 	.short	(.L_807 - .L_806)
.L_806:
        /*000c*/ 	.word	0x00000000
        /*0010*/ 	.short	0x0002
        /*0012*/ 	.short	0x0010
        /*0014*/ 	.byte	0x00, 0xf0, 0x11, 0x00


	//----- nvinfo : EIATTR_KPARAM_INFO
	.align		4
.L_807:
        /*0018*/ 	.byte	0x04, 0x17
        /*001a*/ 	.short	(.L_809 - .L_808)
.L_808:
        /*001c*/ 	.word	0x00000000
        /*0020*/ 	.short	0x0001
        /*0022*/ 	.short	0x0008
        /*0024*/ 	.byte	0x00, 0xf5, 0x21, 0x00


	//----- nvinfo : EIATTR_KPARAM_INFO
	.align		4
.L_809:
        /*0028*/ 	.byte	0x04, 0x17
        /*002a*/ 	.short	(.L_811 - .L_810)
.L_810:
        /*002c*/ 	.word	0x00000000
        /*0030*/ 	.short	0x0000
        /*0032*/ 	.short	0x0000
        /*0034*/ 	.byte	0x00, 0xf5, 0x21, 0x00


	//----- nvinfo : EIATTR_SPARSE_MMA_MASK
	.align		4
.L_811:
        /*0038*/ 	.byte	0x03, 0x50
        /*003a*/ 	.short	0x0000


	//----- nvinfo : EIATTR_MAXREG_COUNT
	.align		4
        /*003c*/ 	.byte	0x03, 0x1b
        /*003e*/ 	.short	0x00ff


	//----- nvinfo : EIATTR_MERCURY_ISA_VERSION
	.align		4
        /*0040*/ 	.byte	0x03, 0x5f
        /*0042*/ 	.short	0x0101


	//----- nvinfo : EIATTR_VRC_CTA_INIT_COUNT
	.align		4
        /*0044*/ 	.byte	0x02, 0x4a
	.zero		1
	.zero		1


	//----- nvinfo : EIATTR_EXIT_INSTR_OFFSETS
	.align		4
        /*0048*/ 	.byte	0x04, 0x1c
        /*004a*/ 	.short	(.L_813 - .L_812)


	//   ....[0]....
.L_812:
        /*004c*/ 	.word	0x00000090


	//   ....[1]....
        /*0050*/ 	.word	0x00000730


	//   ....[2]....
        /*0054*/ 	.word	0x00001010


	//----- nvinfo : EIATTR_CRS_STACK_SIZE
	.align		4
.L_813:
        /*0058*/ 	.byte	0x04, 0x1e
        /*005a*/ 	.short	(.L_815 - .L_814)
.L_814:
        /*005c*/ 	.word	0x00000000


	//----- nvinfo : EIATTR_CBANK_PARAM_SIZE
	.align		4
.L_815:
        /*0060*/ 	.byte	0x03, 0x19
        /*0062*/ 	.short	0x0014


	//----- nvinfo : EIATTR_PARAM_CBANK
	.align		4
        /*0064*/ 	.byte	0x04, 0x0a
        /*0066*/ 	.short	(.L_817 - .L_816)
	.align		4
.L_816:
        /*0068*/ 	.word	index@(.nv.constant0._ZN4vllm17activation_kernelIfXadL_ZNS_16gelu_fast_kernelIfEET_RKS2_EELb1ELb1EEEvPS2_PS3_i)
        /*006c*/ 	.short	0x0380
        /*006e*/ 	.short	0x0014


	//----- nvinfo : EIATTR_SW_WAR
	.align		4
.L_817:
        /*0070*/ 	.byte	0x04, 0x36
        /*0072*/ 	.short	(.L_819 - .L_818)
.L_818:
        /*0074*/ 	.word	0x00000008
.L_819:


//--------------------- .nv.info._ZN4vllm17activation_kernelIN3c108BFloat16EXadL_ZNS_15gelu_new_kernelIS2_EET_RKS4_EELb0ELb0EEEvPS4_PS5_i --------------------------
	.section	.nv.info._ZN4vllm17activation_kernelIN3c108BFloat16EXadL_ZNS_15gelu_new_kernelIS2_EET_RKS4_EELb0ELb0EEEvPS4_PS5_i,"",@"SHT_CUDA_INFO"
	.sectionflags	@""
	.align	4


	//----- nvinfo : EIATTR_CUDA_API_VERSION
	.align		4
        /*0000*/ 	.byte	0x04, 0x37
        /*0002*/ 	.short	(.L_821 - .L_820)
.L_820:
        /*0004*/ 	.word	0x00000082


	//----- nvinfo : EIATTR_KPARAM_INFO
	.align		4
.L_821:
        /*0008*/ 	.byte	0x04, 0x17
        /*000a*/ 	.short	(.L_823 - .L_822)
.L_822:
        /*000c*/ 	.word	0x00000000
        /*0010*/ 	.short	0x0002
        /*0012*/ 	.short	0x0010
        /*0014*/ 	.byte	0x00, 0xf0, 0x11, 0x00


	//----- nvinfo : EIATTR_KPARAM_INFO
	.align		4
.L_823:
        /*0018*/ 	.byte	0x04, 0x17
        /*001a*/ 	.short	(.L_825 - .L_824)
.L_824:
        /*001c*/ 	.word	0x00000000
        /*0020*/ 	.short	0x0001
        /*0022*/ 	.short	0x0008
        /*0024*/ 	.byte	0x00, 0xf5, 0x21, 0x00


	//----- nvinfo : EIATTR_KPARAM_INFO
	.align		4
.L_825:
        /*0028*/ 	.byte	0x04, 0x17
        /*002a*/ 	.short	(.L_827 - .L_826)
.L_826:
        /*002c*/ 	.word	0x00000000
        /*0030*/ 	.short	0x0000
        /*0032*/ 	.short	0x0000
        /*0034*/ 	.byte	0x00, 0xf5, 0x21, 0x00


	//----- nvinfo : EIATTR_SPARSE_MMA_MASK
	.align		4
.L_827:
        /*0038*/ 	.byte	0x03, 0x50
        /*003a*/ 	.short	0x0000


	//----- nvinfo : EIATTR_MAXREG_COUNT
	.align		4
        /*003c*/ 	.byte	0x03, 0x1b
        /*003e*/ 	.short	0x00ff


	//----- nvinfo : EIATTR_MERCURY_ISA_VERSION
	.align		4
        /*0040*/ 	.byte	0x03, 0x5f
        /*0042*/ 	.short	0x0101


	//----- nvinfo : EIATTR_VRC_CTA_INIT_COUNT
	.align		4
        /*0044*/ 	.byte	0x02, 0x4a
	.zero		1
	.zero		1


	//----- nvinfo : EIATTR_EXIT_INSTR_OFFSETS
	.align		4
        /*0048*/ 	.byte	0x04, 0x1c
        /*004a*/ 	.short	(.L_829 - .L_828)


	//   ....[0]....
.L_828:
        /*004c*/ 	.word	0x00000040


	//   ....[1]....
        /*0050*/ 	.word	0x000006e0


	//   ....[2]....
        /*0054*/ 	.word	0x00001150


	//----- nvinfo : EIATTR_CRS_STACK_SIZE
	.align		4
.L_829:
        /*0058*/ 	.byte	0x04, 0x1e
        /*005a*/ 	.short	(.L_831 - .L_830)
.L_830:
        /*005c*/ 	.word	0x00000000


	//----- nvinfo : EIATTR_CBANK_PARAM_SIZE
	.align		4
.L_831:
        /*0060*/ 	.byte	0x03, 0x19
        /*0062*/ 	.short	0x0014


	//----- nvinfo : EIATTR_PARAM_CBANK
	.align		4
        /*0064*/ 	.byte	0x04, 0x0a
        /*0066*/ 	.short	(.L_833 - .L_832)
	.align		4
.L_832:
        /*0068*/ 	.word	index@(.nv.constant0._ZN4vllm17activation_kernelIN3c108BFloat16EXadL_ZNS_15gelu_new_kernelIS2_EET_RKS4_EELb0ELb0EEEvPS4_PS5_i)
        /*006c*/ 	.short	0x0380
        /*006e*/ 	.short	0x0014


	//----- nvinfo : EIATTR_SW_WAR
	.align		4
.L_833:
        /*0070*/ 	.byte	0x04, 0x36
        /*0072*/ 	.short	(.L_835 - .L_834)
.L_834:
        /*0074*/ 	.word	0x00000008
.L_835:


//--------------------- .nv.info._ZN4vllm17activation_kernelIN3c104HalfEXadL_ZNS_15gelu_new_kernelIS2_EET_RKS4_EELb0ELb0EEEvPS4_PS5_i --------------------------
	.section	.nv.info._ZN4vllm17activation_kernelIN3c104HalfEXadL_ZNS_15gelu_new_kernelIS2_EET_RKS4_EELb0ELb0EEEvPS4_PS5_i,"",@"SHT_CUDA_INFO"
	.sectionflags	@""
	.align	4


	//----- nvinfo : EIATTR_CUDA_API_VERSION
	.align		4
        /*0000*/ 	.byte	0x04, 0x37
        /*0002*/ 	.short	(.L_837 - .L_836)
.L_836:
        /*0004*/ 	.word	0x00000082


	//----- nvinfo : EIATTR_KPARAM_INFO
	.align		4
.L_837:
        /*0008*/ 	.byte	0x04, 0x17
        /*000a*/ 	.short	(.L_839 - .L_838)
.L_838:
        /*000c*/ 	.word	0x00000000
        /*0010*/ 	.short	0x0002
        /*0012*/ 	.short	0x0010
        /*0014*/ 	.byte	0x00, 0xf0, 0x11, 0x00


	//----- nvinfo : EIATTR_KPARAM_INFO
	.align		4
.L_839:
        /*0018*/ 	.byte	0x04, 0x17
        /*001a*/ 	.short	(.L_841 - .L_840)
.L_840:
        /*001c*/ 	.word	0x00000000
        /*0020*/ 	.short	0x0001
        /*0022*/ 	.short	0x0008
        /*0024*/ 	.byte	0x00, 0xf5, 0x21, 0x00


	//----- nvinfo : EIATTR_KPARAM_INFO
	.align		4
.L_841:
        /*0028*/ 	.byte	0x04, 0x17
        /*002a*/ 	.short	(.L_843 - .L_842)
.L_842:
        /*002c*/ 	.word	0x00000000
        /*0030*/ 	.short	0x0000
        /*0032*/ 	.short	0x0000
        /*0034*/ 	.byte	0x00, 0xf5, 0x21, 0x00


	//----- nvinfo : EIATTR_SPARSE_MMA_MASK
	.align		4
.L_843:
        /*0038*/ 	.byte	0x03, 0x50
        /*003a*/ 	.short	0x0000


	//----- nvinfo : EIATTR_MAXREG_COUNT
	.align		4
        /*003c*/ 	.byte	0x03, 0x1b
        /*003e*/ 	.short	0x00ff


	//----- nvinfo : EIATTR_MERCURY_ISA_VERSION
	.align		4
        /*0040*/ 	.byte	0x03, 0x5f
        /*0042*/ 	.short	0x0101


	//----- nvinfo : EIATTR_VRC_CTA_INIT_COUNT
	.align		4
        /*0044*/ 	.byte	0x02, 0x4a
	.zero		1
	.zero		1


	//----- nvinfo : EIATTR_EXIT_INSTR_OFFSETS
	.align		4
        /*0048*/ 	.byte	0x04, 0x1c
        /*004a*/ 	.short	(.L_845 - .L_844)


	//   ....[0]....
.L_844:
        /*004c*/ 	.word	0x00000040


	//   ....[1]....
        /*0050*/ 	.word	0x000006d0


	//   ....[2]....
        /*0054*/ 	.word	0x00001110


	//----- nvinfo : EIATTR_CRS_STACK_SIZE
	.align		4
.L_845:
        /*0058*/ 	.byte	0x04, 0x1e
        /*005a*/ 	.short	(.L_847 - .L_846)
.L_846:
        /*005c*/ 	.word	0x00000000


	//----- nvinfo : EIATTR_CBANK_PARAM_SIZE
	.align		4
.L_847:
        /*0060*/ 	.byte	0x03, 0x19
        /*0062*/ 	.short	0x0014


	//----- nvinfo : EIATTR_PARAM_CBANK
	.align		4
        /*0064*/ 	.byte	0x04, 0x0a
        /*0066*/ 	.short	(.L_849 - .L_848)
	.align		4
.L_848:
        /*0068*/ 	.word	index@(.nv.constant0._ZN4vllm17activation_kernelIN3c104HalfEXadL_ZNS_15gelu_new_kernelIS2_EET_RKS4_EELb0ELb0EEEvPS4_PS5_i)
        /*006c*/ 	.short	0x0380
        /*006e*/ 	.short	0x0014


	//----- nvinfo : EIATTR_SW_WAR
	.align		4
.L_849:
        /*0070*/ 	.byte	0x04, 0x36
        /*0072*/ 	.short	(.L_851 - .L_850)
.L_850:
        /*0074*/ 	.word	0x00000008
.L_851:


//--------------------- .nv.info._ZN4vllm17activation_kernelIfXadL_ZNS_15gelu_new_kernelIfEET_RKS2_EELb0ELb0EEEvPS2_PS3_i --------------------------
	.section	.nv.info._ZN4vllm17activation_kernelIfXadL_ZNS_15gelu_new_kernelIfEET_RKS2_EELb0ELb0EEEvPS2_PS3_i,"",@"SHT_CUDA_INFO"
	.sectionflags	@""
	.align	4


	//----- nvinfo : EIATTR_CUDA_API_VERSION
	.align		4
        /*0000*/ 	.byte	0x04, 0x37
        /*0002*/ 	.short	(.L_853 - .L_852)
.L_852:
        /*0004*/ 	.word	0x00000082


	//----- nvinfo : EIATTR_KPARAM_INFO
	.align		4
.L_853:
        /*0008*/ 	.byte	0x04, 0x17
        /*000a*/ 	.short	(.L_855 - .L_854)
.L_854:
        /*000c*/ 	.word	0x00000000
        /*0010*/ 	.short	0x0002
        /*0012*/ 	.short	0x0010
        /*0014*/ 	.byte	0x00, 0xf0, 0x11, 0x00


	//----- nvinfo : EIATTR_KPARAM_INFO
	.align		4
.L_855:
        /*0018*/ 	.byte	0x04, 0x17
        /*001a*/ 	.short	(.L_857 - .L_856)
.L_856:
        /*001c*/ 	.word	0x00000000
        /*0020*/ 	.short	0x0001
        /*0022*/ 	.short	0x0008
        /*0024*/ 	.byte	0x00, 0xf5, 0x21, 0x00


	//----- nvinfo : EIATTR_KPARAM_INFO
	.align		4
.L_857:
        /*0028*/ 	.byte	0x04, 0x17
        /*002a*/ 	.short	(.L_859 - .L_858)
.L_858:
        /*002c*/ 	.word	0x00000000
        /*0030*/ 	.short	0x0000
        /*0032*/ 	.short	0x0000
        /*0034*/ 	.byte	0x00, 0xf5, 0x21, 0x00


	//----- nvinfo : EIATTR_SPARSE_MMA_MASK
	.align		4
.L_859:
        /*0038*/ 	.byte	0x03, 0x50
        /*003a*/ 	.short	0x0000


	//----- nvinfo : EIATTR_MAXREG_COUNT
	.align		4
        /*003c*/ 	.byte	0x03, 0x1b
        /*003e*/ 	.short	0x00ff


	//----- nvinfo : EIATTR_MERCURY_ISA_VERSION
	.align		4
        /*0040*/ 	.byte	0x03, 0x5f
        /*0042*/ 	.short	0x0101


	//----- nvinfo : EIATTR_VRC_CTA_INIT_COUNT
	.align		4
        /*0044*/ 	.byte	0x02, 0x4a
	.zero		1
	.zero		1


	//----- nvinfo : EIATTR_EXIT_INSTR_OFFSETS
	.align		4
        /*0048*/ 	.byte	0x04, 0x1c
        /*004a*/ 	.short	(.L_861 - .L_860)


	//   ....[0]....
.L_860:
        /*004c*/ 	.word	0x00000040


	//   ....[1]....
        /*0050*/ 	.word	0x000005b0


	//   ....[2]....
        /*0054*/ 	.word	0x00000b40


	//----- nvinfo : EIATTR_CRS_STACK_SIZE
	.align		4
.L_861:
        /*0058*/ 	.byte	0x04, 0x1e
        /*005a*/ 	.short	(.L_863 - .L_862)
.L_862:
        /*005c*/ 	.word	0x00000000


	//----- nvinfo : EIATTR_CBANK_PARAM_SIZE
	.align		4
.L_863:
        /*0060*/ 	.byte	0x03, 0x19
        /*0062*/ 	.short	0x0014


	//----- nvinfo : EIATTR_PARAM_CBANK
	.align		4
        /*0064*/ 	.byte	0x04, 0x0a
        /*0066*/ 	.short	(.L_865 - .L_864)
	.align		4
.L_864:
        /*0068*/ 	.word	index@(.nv.constant0._ZN4vllm17activation_kernelIfXadL_ZNS_15gelu_new_kernelIfEET_RKS2_EELb0ELb0EEEvPS2_PS3_i)
        /*006c*/ 	.short	0x0380
        /*006e*/ 	.short	0x0014


	//----- nvinfo : EIATTR_SW_WAR
	.align		4
.L_865:
        /*0070*/ 	.byte	0x04, 0x36
        /*0072*/ 	.short	(.L_867 - .L_866)
.L_866:
        /*0074*/ 	.word	0x00000008
.L_867:


//--------------------- .nv.info._ZN4vllm17activation_kernelIN3c108BFloat16EXadL_ZNS_15gelu_new_kernelIS2_EET_RKS4_EELb1ELb0EEEvPS4_PS5_i --------------------------
	.section	.nv.info._ZN4vllm17activation_kernelIN3c108BFloat16EXadL_ZNS_15gelu_new_kernelIS2_EET_RKS4_EELb1ELb0EEEvPS4_PS5_i,"",@"SHT_CUDA_INFO"
	.sectionflags	@""
	.align	4


	//----- nvinfo : EIATTR_CUDA_API_VERSION
	.align		4
        /*0000*/ 	.byte	0x04, 0x37
        /*0002*/ 	.short	(.L_869 - .L_868)
.L_868:
        /*0004*/ 	.word	0x00000082


	//----- nvinfo : EIATTR_KPARAM_INFO
	.align		4
.L_869:
        /*0008*/ 	.byte	0x04, 0x17
        /*000a*/ 	.short	(.L_871 - .L_870)
.L_870:
        /*000c*/ 	.word	0x00000000
        /*0010*/ 	.short	0x0002
        /*0012*/ 	.short	0x0010
        /*0014*/ 	.byte	0x00, 0xf0, 0x11, 0x00


	//----- nvinfo : EIATTR_KPARAM_INFO
	.align		4
.L_871:
        /*0018*/ 	.byte	0x04, 0x17
        /*001a*/ 	.short	(.L_873 - .L_872)
.L_872:
        /*001c*/ 	.word	0x00000000
        /*0020*/ 	.short	0x0001
        /*0022*/ 	.short	0x0008
        /*0024*/ 	.byte	0x00, 0xf5, 0x21, 0x00


	//----- nvinfo : EIATTR_KPARAM_INFO
	.align		4
.L_873:
        /*0028*/ 	.byte	0x04, 0x17
        /*002a*/ 	.short	(.L_875 - .L_874)
.L_874:
        /*002c*/ 	.word	0x00000000
        /*0030*/ 	.short	0x0000
        /*0032*/ 	.short	0x0000
        /*0034*/ 	.byte	0x00, 0xf5, 0x21, 0x00


	//----- nvinfo : EIATTR_SPARSE_MMA_MASK
	.align		4
.L_875:
        /*0038*/ 	.byte	0x03, 0x50
        /*003a*/ 	.short	0x0000


	//----- nvinfo : EIATTR_MAXREG_COUNT
	.align		4
        /*003c*/ 	.byte	0x03, 0x1b
        /*003e*/ 	.short	0x00ff


	//----- nvinfo : EIATTR_MERCURY_ISA_VERSION
	.align		4
        /*0040*/ 	.byte	0x03, 0x5f
        /*0042*/ 	.short	0x0101


	//----- nvinfo : EIATTR_VRC_CTA_INIT_COUNT
	.align		4
        /*0044*/ 	.byte	0x02, 0x4a
	.zero		1
	.zero		1


	//----- nvinfo : EIATTR_EXIT_INSTR_OFFSETS
	.align		4
        /*0048*/ 	.byte	0x04, 0x1c
        /*004a*/ 	.short	(.L_877 - .L_876)


	//   ....[0]....
.L_876:
        /*004c*/ 	.word	0x00000090


	//   ....[1]....
        /*0050*/ 	.word	0x000010b0


	//   ....[2]....
        /*0054*/ 	.word	0x00002c90


	//----- nvinfo : EIATTR_CRS_STACK_SIZE
	.align		4
.L_877:
        /*0058*/ 	.byte	0x04, 0x1e
        /*005a*/ 	.short	(.L_879 - .L_878)
.L_878:
        /*005c*/ 	.word	0x00000000


	//----- nvinfo : EIATTR_CBANK_PARAM_SIZE
	.align		4
.L_879:
        /*0060*/ 	.byte	0x03, 0x19
        /*0062*/ 	.short	0x0014


	//----- nvinfo : EIATTR_PARAM_CBANK
	.align		4
        /*0064*/ 	.byte	0x04, 0x0a
        /*0066*/ 	.short	(.L_881 - .L_880)
	.align		4
.L_880:
        /*0068*/ 	.word	index@(.nv.constant0._ZN4vllm17activation_kernelIN3c108BFloat16EXadL_ZNS_15gelu_new_kernelIS2_EET_RKS4_EELb1ELb0EEEvPS4_PS5_i)
        /*006c*/ 	.short	0x0380
        /*006e*/ 	.short	0x0014


	//----- nvinfo : EIATTR_SW_WAR
	.align		4
.L_881:
        /*0070*/ 	.byte	0x04, 0x36
        /*0072*/ 	.short	(.L_883 - .L_882)
.L_882:
        /*0074*/ 	.word	0x00000008
.L_883:


//--------------------- .nv.info._ZN4vllm17activation_kernelIN3c104HalfEXadL_ZNS_15gelu_new_kernelIS2_EET_RKS4_EELb1ELb0EEEvPS4_PS5_i --------------------------
	.section	.nv.info._ZN4vllm17activation_kernelIN3c104HalfEXadL_ZNS_15gelu_new_kernelIS2_EET_RKS4_EELb1ELb0EEEvPS4_PS5_i,"",@"SHT_CUDA_INFO"
	.sectionflags	@""
	.align	4


	//----- nvinfo : EIATTR_CUDA_API_VERSION
	.align		4
        /*0000*/ 	.byte	0x04, 0x37
        /*0002*/ 	.short	(.L_885 - .L_884)
.L_884:
        /*0004*/ 	.word	0x00000082


	//----- nvinfo : EIATTR_KPARAM_INFO
	.align		4
.L_885:
        /*0008*/ 	.byte	0x04, 0x17
        /*000a*/ 	.short	(.L_887 - .L_886)
.L_886:
        /*000c*/ 	.word	0x00000000
        /*0010*/ 	.short	0x0002
        /*0012*/ 	.short	0x0010
        /*0014*/ 	.byte	0x00, 0xf0, 0x11, 0x00


	//----- nvinfo : EIATTR_KPARAM_INFO
	.align		4
.L_887:
        /*0018*/ 	.byte	0x04, 0x17
        /*001a*/ 	.short	(.L_889 - .L_888)
.L_888:
        /*001c*/ 	.word	0x00000000
        /*0020*/ 	.short	0x0001
        /*0022*/ 	.short	0x0008
        /*0024*/ 	.byte	0x00, 0xf5, 0x21, 0x00


	//----- nvinfo : EIATTR_KPARAM_INFO
	.align		4
.L_889:
        /*0028*/ 	.byte	0x04, 0x17
        /*002a*/ 	.short	(.L_891 - .L_890)
.L_890:
        /*002c*/ 	.word	0x00000000
        /*0030*/ 	.short	0x0000
        /*0032*/ 	.short	0x0000
        /*0034*/ 	.byte	0x00, 0xf5, 0x21, 0x00


	//----- nvinfo : EIATTR_SPARSE_MMA_MASK
	.align		4
.L_891:
        /*0038*/ 	.byte	0x03, 0x50
        /*003a*/ 	.short	0x0000


	//----- nvinfo : EIATTR_MAXREG_COUNT
	.align		4
        /*003c*/ 	.byte	0x03, 0x1b
        /*003e*/ 	.short	0x00ff


	//----- nvinfo : EIATTR_MERCURY_ISA_VERSION
	.align		4
        /*0040*/ 	.byte	0x03, 0x5f
        /*0042*/ 	.short	0x0101


	//----- nvinfo : EIATTR_VRC_CTA_INIT_COUNT
	.align		4
        /*0044*/ 	.byte	0x02, 0x4a
	.zero		1
	.zero		1


	//----- nvinfo : EIATTR_EXIT_INSTR_OFFSETS
	.align		4
        /*0048*/ 	.byte	0x04, 0x1c
        /*004a*/ 	.short	(.L_893 - .L_892)


	//   ....[0]....
.L_892:
        /*004c*/ 	.word	0x00000090


	//   ....[1]....
        /*0050*/ 	.word	0x00000ff0


	//   ....[2]....
        /*0054*/ 	.word	0x00002a50


	//----- nvinfo : EIATTR_CRS_STACK_SIZE
	.align		4
.L_893:
        /*0058*/ 	.byte	0x04, 0x1e
        /*005a*/ 	.short	(.L_895 - .L_894)
.L_894:
        /*005c*/ 	.word	0x00000000


	//----- nvinfo : EIATTR_CBANK_PARAM_SIZE
	.align		4
.L_895:
        /*0060*/ 	.byte	0x03, 0x19
        /*0062*/ 	.short	0x0014


	//----- nvinfo : EIATTR_PARAM_CBANK
	.align		4
        /*0064*/ 	.byte	0x04, 0x0a
        /*0066*/ 	.short	(.L_897 - .L_896)
	.align		4
.L_896:
        /*0068*/ 	.word	index@(.nv.constant0._ZN4vllm17activation_kernelIN3c104HalfEXadL_ZNS_15gelu_new_kernelIS2_EET_RKS4_EELb1ELb0EEEvPS4_PS5_i)
        /*006c*/ 	.short	0x0380
        /*006e*/ 	.short	0x0014


	//----- nvinfo : EIATTR_SW_WAR
	.align		4
.L_897:
        /*0070*/ 	.byte	0x04, 0x36
        /*0072*/ 	.short	(.L_899 - .L_898)
.L_898:
        /*0074*/ 	.word	0x00000008
.L_899:


//--------------------- .nv.info._ZN4vllm17activation_kernelIfXadL_ZNS_15gelu_new_kernelIfEET_RKS2_EELb1ELb0EEEvPS2_PS3_i --------------------------
	.section	.nv.info._ZN4vllm17activation_kernelIfXadL_ZNS_15gelu_new_kernelIfEET_RKS2_EELb1ELb0EEEvPS2_PS3_i,"",@"SHT_CUDA_INFO"
	.sectionflags	@""
	.align	4


	//----- nvinfo : EIATTR_CUDA_API_VERSION
	.align		4
        /*0000*/ 	.byte	0x04, 0x37
        /*0002*/ 	.short	(.L_901 - .L_900)
.L_900:
        /*0004*/ 	.word	0x00000082


	//----- nvinfo : EIATTR_KPARAM_INFO
	.align		4
.L_901:
        /*0008*/ 	.byte	0x04, 0x17
        /*000a*/ 	.short	(.L_903 - .L_902)
.L_902:
        /*000c*/ 	.word	0x00000000
        /*0010*/ 	.short	0x0002
        /*0012*/ 	.short	0x0010
        /*0014*/ 	.byte	0x00, 0xf0, 0x11, 0x00


	//----- nvinfo : EIATTR_KPARAM_INFO
	.align		4
.L_903:
        /*0018*/ 	.byte	0x04, 0x17
        /*001a*/ 	.short	(.L_905 - .L_904)
.L_904:
        /*001c*/ 	.word	0x00000000
        /*0020*/ 	.short	0x0001
        /*0022*/ 	.short	0x0008
        /*0024*/ 	.byte	0x00, 0xf5, 0x21, 0x00


	//----- nvinfo : EIATTR_KPARAM_INFO
	.align		4
.L_905:
        /*0028*/ 	.byte	0x04, 0x17
        /*002a*/ 	.short	(.L_907 - .L_906)
.L_906:
        /*002c*/ 	.word	0x00000000
        /*0030*/ 	.short	0x0000
        /*0032*/ 	.short	0x0000
        /*0034*/ 	.byte	0x00, 0xf5, 0x21, 0x00


	//----- nvinfo : EIATTR_SPARSE_MMA_MASK
	.align		4
.L_907:
        /*0038*/ 	.byte	0x03, 0x50
        /*003a*/ 	.short	0x0000


	//----- nvinfo : EIATTR_MAXREG_COUNT
	.align		4
        /*003c*/ 	.byte	0x03, 0x1b
        /*003e*/ 	.short	0x00ff


	//----- nvinfo : EIATTR_MERCURY_ISA_VERSION
	.align		4
        /*0040*/ 	.byte	0x03, 0x5f
        /*0042*/ 	.short	0x0101


	//----- nvinfo : EIATTR_VRC_CTA_INIT_COUNT
	.align		4
        /*0044*/ 	.byte	0x02, 0x4a
	.zero		1
	.zero		1


	//----- nvinfo : EIATTR_EXIT_INSTR_OFFSETS
	.align		4
        /*0048*/ 	.byte	0x04, 0x1c
        /*004a*/ 	.short	(.L_909 - .L_908)


	//   ....[0]....
.L_908:
        /*004c*/ 	.word	0x00000090


	//   ....[1]....
        /*0050*/ 	.word	0x000005b0


	//   ....[2]....
        /*0054*/ 	.word	0x00000fa0


	//----- nvinfo : EIATTR_CRS_STACK_SIZE
	.align		4
.L_909:
        /*0058*/ 	.byte	0x04, 0x1e
        /*005a*/ 	.short	(.L_911 - .L_910)
.L_910:
        /*005c*/ 	.word	0x00000000


	//----- nvinfo : EIATTR_CBANK_PARAM_SIZE
	.align		4
.L_911:
        /*0060*/ 	.byte	0x03, 0x19
        /*0062*/ 	.short	0x0014


	//----- nvinfo : EIATTR_PARAM_CBANK
	.align		4
        /*0064*/ 	.byte	0x04, 0x0a
        /*0066*/ 	.short	(.L_913 - .L_912)
	.align		4
.L_912:
        /*0068*/ 	.word	index@(.nv.constant0._ZN4vllm17activation_kernelIfXadL_ZNS_15gelu_new_kernelIfEET_RKS2_EELb1ELb0EEEvPS2_PS3_i)
        /*006c*/ 	.short	0x0380
        /*006e*/ 	.short	0x0014


	//----- nvinfo : EIATTR_SW_WAR
	.align		4
.L_913:
        /*0070*/ 	.byte	0x04, 0x36
        /*0072*/ 	.short	(.L_915 - .L_914)
.L_914:
        /*0074*/ 	.word	0x00000008
.L_915:


//--------------------- .nv.info._ZN4vllm17activation_kernelIN3c108BFloat16EXadL_ZNS_15gelu_new_kernelIS2_EET_RKS4_EELb1ELb1EEEvPS4_PS5_i --------------------------
	.section	.nv.info._ZN4vllm17activation_kernelIN3c108BFloat16EXadL_ZNS_15gelu_new_kernelIS2_EET_RKS4_EELb1ELb1EEEvPS4_PS5_i,"",@"SHT_CUDA_INFO"
	.sectionflags	@""
	.align	4


	//----- nvinfo : EIATTR_CUDA_API_VERSION
	.align		4
        /*0000*/ 	.byte	0x04, 0x37
        /*0002*/ 	.short	(.L_917 - .L_916)
.L_916:
        /*0004*/ 	.word	0x00000082


	//----- nvinfo : EIATTR_KPARAM_INFO
	.align		4
.L_917:
        /*0008*/ 	.byte	0x04, 0x17
        /*000a*/ 	.short	(.L_919 - .L_918)
.L_918:
        /*000c*/ 	.word	0x00000000
        /*0010*/ 	.short	0x0002
        /*0012*/ 	.short	0x0010
        /*0014*/ 	.byte	0x00, 0xf0, 0x11, 0x00


	//----- nvinfo : EIATTR_KPARAM_INFO
	.align		4
.L_919:
        /*0018*/ 	.byte	0x04, 0x17
        /*001a*/ 	.short	(.L_921 - .L_920)
.L_920:
        /*001c*/ 	.word	0x00000000
        /*0020*/ 	.short	0x0001
        /*0022*/ 	.short	0x0008
        /*0024*/ 	.byte	0x00, 0xf5, 0x21, 0x00


	//----- nvinfo : EIATTR_KPARAM_INFO
	.align		4
.L_921:
        /*0028*/ 	.byte	0x04, 0x17
        /*002a*/ 	.short	(.L_923 - .L_922)
.L_922:
        /*002c*/ 	.word	0x00000000
        /*0030*/ 	.short	0x0000
        /*0032*/ 	.short	0x0000
        /*0034*/ 	.byte	0x00, 0xf5, 0x21, 0x00


	//----- nvinfo : EIATTR_SPARSE_MMA_MASK
	.align		4
.L_923:
        /*0038*/ 	.byte	0x03, 0x50
        /*003a*/ 	.short	0x0000


	//----- nvinfo : EIATTR_MAXREG_COUNT
	.align		4
        /*003c*/ 	.byte	0x03, 0x1b
        /*003e*/ 	.short	0x00ff


	//----- nvinfo : EIATTR_MERCURY_ISA_VERSION
	.align		4
        /*0040*/ 	.byte	0x03, 0x5f
        /*0042*/ 	.short	0x0101


	//----- nvinfo : EIATTR_VRC_CTA_INIT_COUNT
	.align		4
        /*0044*/ 	.byte	0x02, 0x4a
	.zero		1
	.zero		1


	//----- nvinfo : EIATTR_EXIT_INSTR_OFFSETS
	.align		4
        /*0048*/ 	.byte	0x04, 0x1c
        /*004a*/ 	.short	(.L_925 - .L_924)


	//   ....[0]....
.L_924:
        /*004c*/ 	.word	0x00000070


	//   ....[1]....
        /*0050*/ 	.word	0x00001c90


	//----- nvinfo : EIATTR_CRS_STACK_SIZE
	.align		4
.L_925:
        /*0054*/ 	.byte	0x04, 0x1e
        /*0056*/ 	.short	(.L_927 - .L_926)
.L_926:
        /*0058*/ 	.word	0x00000000


	//----- nvinfo : EIATTR_CBANK_PARAM_SIZE
	.align		4
.L_927:
        /*005c*/ 	.byte	0x03, 0x19
        /*005e*/ 	.short	0x0014


	//----- nvinfo : EIATTR_PARAM_CBANK
	.align		4
        /*0060*/ 	.byte	0x04, 0x0a
        /*0062*/ 	.short	(.L_929 - .L_928)
	.align		4
.L_928:
        /*0064*/ 	.word	index@(.nv.constant0._ZN4vllm17activation_kernelIN3c108BFloat16EXadL_ZNS_15gelu_new_kernelIS2_EET_RKS4_EELb1ELb1EEEvPS4_PS5_i)
        /*0068*/ 	.short	0x0380
        /*006a*/ 	.short	0x0014


	//----- nvinfo : EIATTR_SW_WAR
	.align		4
.L_929:
        /*006c*/ 	.byte	0x04, 0x36
        /*006e*/ 	.short	(.L_931 - .L_930)
.L_930:
        /*0070*/ 	.word	0x00000008
.L_931:


//--------------------- .nv.info._ZN4vllm17activation_kernelIN3c104HalfEXadL_ZNS_15gelu_new_kernelIS2_EET_RKS4_EELb1ELb1EEEvPS4_PS5_i --------------------------
	.section	.nv.info._ZN4vllm17activation_kernelIN3c104HalfEXadL_ZNS_15gelu_new_kernelIS2_EET_RKS4_EELb1ELb1EEEvPS4_PS5_i,"",@"SHT_CUDA_INFO"
	.sectionflags	@""
	.align	4


	//----- nvinfo : EIATTR_CUDA_API_VERSION
	.align		4
        /*0000*/ 	.byte	0x04, 0x37
        /*0002*/ 	.short	(.L_933 - .L_932)
.L_932:
        /*0004*/ 	.word	0x00000082


	//----- nvinfo : EIATTR_KPARAM_INFO
	.align		4
.L_933:
        /*0008*/ 	.byte	0x04, 0x17
        /*000a*/ 	.short	(.L_935 - .L_934)
.L_934:
        /*000c*/ 	.word	0x00000000
        /*0010*/ 	.short	0x0002
        /*0012*/ 	.short	0x0010
        /*0014*/ 	.byte	0x00, 0xf0, 0x11, 0x00


	//----- nvinfo : EIATTR_KPARAM_INFO
	.align		4
.L_935:
        /*0018*/ 	.byte	0x04, 0x17
        /*001a*/ 	.short	(.L_937 - .L_936)
.L_936:
        /*001c*/ 	.word	0x00000000
        /*0020*/ 	.short	0x0001
        /*0022*/ 	.short	0x0008
        /*0024*/ 	.byte	0x00, 0xf5, 0x21, 0x00


	//----- nvinfo : EIATTR_KPARAM_INFO
	.align		4
.L_937:
        /*0028*/ 	.byte	0x04, 0x17
        /*002a*/ 	.short	(.L_939 - .L_938)
.L_938:
        /*002c*/ 	.word	0x00000000
        /*0030*/ 	.short	0x0000
        /*0032*/ 	.short	0x0000
        /*0034*/ 	.byte	0x00, 0xf5, 0x21, 0x00


	//----- nvinfo : EIATTR_SPARSE_MMA_MASK
	.align		4
.L_939:
        /*0038*/ 	.byte	0x03, 0x50
        /*003a*/ 	.short	0x0000


	//----- nvinfo : EIATTR_MAXREG_COUNT
	.align		4
        /*003c*/ 	.byte	0x03, 0x1b
        /*003e*/ 	.short	0x00ff


	//----- nvinfo : EIATTR_MERCURY_ISA_VERSION
	.align		4
        /*0040*/ 	.byte	0x03, 0x5f
        /*0042*/ 	.short	0x0101


	//----- nvinfo : EIATTR_VRC_CTA_INIT_COUNT
	.align		4
        /*0044*/ 	.byte	0x02, 0x4a
	.zero		1
	.zero		1


	//----- nvinfo : EIATTR_EXIT_INSTR_OFFSETS
	.align		4
        /*0048*/ 	.byte	0x04, 0x1c
        /*004a*/ 	.short	(.L_941 - .L_940)


	//   ....[0]....
.L_940:
        /*004c*/ 	.word	0x00000070


	//   ....[1]....
        /*0050*/ 	.word	0x00001b10


	//----- nvinfo : EIATTR_CRS_STACK_SIZE
	.align		4
.L_941:
        /*0054*/ 	.byte	0x04, 0x1e
        /*0056*/ 	.short	(.L_943 - .L_942)
.L_942:
        /*0058*/ 	.word	0x00000000


	//----- nvinfo : EIATTR_CBANK_PARAM_SIZE
	.align		4
.L_943:
        /*005c*/ 	.byte	0x03, 0x19
        /*005e*/ 	.short	0x0014


	//----- nvinfo : EIATTR_PARAM_CBANK
	.align		4
        /*0060*/ 	.byte	0x04, 0x0a
        /*0062*/ 	.short	(.L_945 - .L_944)
	.align		4
.L_944:
        /*0064*/ 	.word	index@(.nv.constant0._ZN4vllm17activation_kernelIN3c104HalfEXadL_ZNS_15gelu_new_kernelIS2_EET_RKS4_EELb1ELb1EEEvPS4_PS5_i)
        /*0068*/ 	.short	0x0380
        /*006a*/ 	.short	0x0014


	//----- nvinfo : EIATTR_SW_WAR
	.align		4
.L_945:
        /*006c*/ 	.byte	0x04, 0x36
        /*006e*/ 	.short	(.L_947 - .L_946)
.L_946:
        /*0070*/ 	.word	0x00000008
.L_947:


//--------------------- .nv.info._ZN4vllm17activation_kernelIfXadL_ZNS_15gelu_new_kernelIfEET_RKS2_EELb1ELb1EEEvPS2_PS3_i --------------------------
	.section	.nv.info._ZN4vllm17activation_kernelIfXadL_ZNS_15gelu_new_kernelIfEET_RKS2_EELb1ELb1EEEvPS2_PS3_i,"",@"SHT_CUDA_INFO"
	.sectionflags	@""
	.align	4


	//----- nvinfo : EIATTR_CUDA_API_VERSION
	.align		4
        /*0000*/ 	.byte	0x04, 0x37
        /*0002*/ 	.short	(.L_949 - .L_948)
.L_948:
        /*0004*/ 	.word	0x00000082


	//----- nvinfo : EIATTR_KPARAM_INFO
	.align		4
.L_949:
        /*0008*/ 	.byte	0x04, 0x17
        /*000a*/ 	.short	(.L_951 - .L_950)
.L_950:
        /*000c*/ 	.word	0x00000000
        /*0010*/ 	.short	0x0002
        /*0012*/ 	.short	0x0010
        /*0014*/ 	.byte	0x00, 0xf0, 0x11, 0x00


	//----- nvinfo : EIATTR_KPARAM_INFO
	.align		4
.L_951:
        /*0018*/ 	.byte	0x04, 0x17
        /*001a*/ 	.short	(.L_953 - .L_952)
.L_952:
        /*001c*/ 	.word	0x00000000
        /*0020*/ 	.short	0x0001
        /*0022*/ 	.short	0x0008
        /*0024*/ 	.byte	0x00, 0xf5, 0x21, 0x00


	//----- nvinfo : EIATTR_KPARAM_INFO
	.align		4
.L_953:
        /*0028*/ 	.byte	0x04, 0x17
        /*002a*/ 	.short	(.L_955 - .L_954)
.L_954:
        /*002c*/ 	.word	0x00000000
        /*0030*/ 	.short	0x0000
        /*0032*/ 	.short	0x0000
        /*0034*/ 	.byte	0x00, 0xf5, 0x21, 0x00


	//----- nvinfo : EIATTR_SPARSE_MMA_MASK
	.align		4
.L_955:
        /*0038*/ 	.byte	0x03, 0x50
        /*003a*/ 	.short	0x0000


	//----- nvinfo : EIATTR_MAXREG_COUNT
	.align		4
        /*003c*/ 	.byte	0x03, 0x1b
        /*003e*/ 	.short	0x00ff


	//----- nvinfo : EIATTR_MERCURY_ISA_VERSION
	.align		4
        /*0040*/ 	.byte	0x03, 0x5f
        /*0042*/ 	.short	0x0101


	//----- nvinfo : EIATTR_VRC_CTA_INIT_COUNT
	.align		4
        /*0044*/ 	.byte	0x02, 0x4a
	.zero		1
	.zero		1


	//----- nvinfo : EIATTR_EXIT_INSTR_OFFSETS
	.align		4
        /*0048*/ 	.byte	0x04, 0x1c
        /*004a*/ 	.short	(.L_957 - .L_956)


	//   ....[0]....
.L_956:
        /*004c*/ 	.word	0x00000090


	//   ....[1]....
        /*0050*/ 	.word	0x00000730


	//   ....[2]....
        /*0054*/ 	.word	0x00001010


	//----- nvinfo : EIATTR_CRS_STACK_SIZE
	.align		4
.L_957:
        /*0058*/ 	.byte	0x04, 0x1e
        /*005a*/ 	.short	(.L_959 - .L_958)
.L_958:
        /*005c*/ 	.word	0x00000000


	//----- nvinfo : EIATTR_CBANK_PARAM_SIZE
	.align		4
.L_959:
        /*0060*/ 	.byte	0x03, 0x19
        /*0062*/ 	.short	0x0014


	//----- nvinfo : EIATTR_PARAM_CBANK
	.align		4
        /*0064*/ 	.byte	0x04, 0x0a
        /*0066*/ 	.short	(.L_961 - .L_960)
	.align		4
.L_960:
        /*0068*/ 	.word	index@(.nv.constant0._ZN4vllm17activation_kernelIfXadL_ZNS_15gelu_new_kernelIfEET_RKS2_EELb1ELb1EEEvPS2_PS3_i)
        /*006c*/ 	.short	0x0380
        /*006e*/ 	.short	0x0014


	//----- nvinfo : EIATTR_SW_WAR
	.align		4
.L_961:
        /*0070*/ 	.byte	0x04, 0x36
        /*0072*/ 	.short	(.L_963 - .L_962)
.L_962:
        /*0074*/ 	.word	0x00000008
.L_963:


//--------------------- .nv.info._ZN4vllm24swigluoai_and_mul_kernelIN3c108BFloat16EXadL_ZNS_17swigluoai_and_mulIS2_EET_RKS4_S6_ffEEEEvPS4_PS5_iff --------------------------
	.section	.nv.info._ZN4vllm24swigluoai_and_mul_kernelIN3c108BFloat16EXadL_ZNS_17swigluoai_and_mulIS2_EET_RKS4_S6_ffEEEEvPS4_PS5_iff,"",@"SHT_CUDA_INFO"
	.sectionflags	@""
	.align	4


	//----- nvinfo : EIATTR_CUDA_API_VERSION
	.align		4
        /*0000*/ 	.byte	0x04, 0x37
        /*0002*/ 	.short	(.L_965 - .L_964)
.L_964:
        /*0004*/ 	.word	0x00000082


	//----- nvinfo : EIATTR_KPARAM_INFO
	.align		4
.L_965:
        /*0008*/ 	.byte	0x04, 0x17
        /*000a*/ 	.short	(.L_967 - .L_966)
.L_966:
        /*000c*/ 	.word	0x00000000
        /*0010*/ 	.short	0x0004
        /*0012*/ 	.short	0x0018
        /*0014*/ 	.byte	0x00, 0xf0, 0x11, 0x00


	//----- nvinfo : EIATTR_KPARAM_INFO
	.align		4
.L_967:
        /*0018*/ 	.byte	0x04, 0x17
        /*001a*/ 	.short	(.L_969 - .L_968)
.L_968:
        /*001c*/ 	.word	0x00000000
        /*0020*/ 	.short	0x0003
        /*0022*/ 	.short	0x0014
        /*0024*/ 	.byte	0x00, 0xf0, 0x11, 0x00


	//----- nvinfo : EIATTR_KPARAM_INFO
	.align		4
.L_969:
        /*0028*/ 	.byte	0x04, 0x17
        /*002a*/ 	.short	(.L_971 - .L_970)
.L_970:
        /*002c*/ 	.word	0x00000000
        /*0030*/ 	.short	0x0002
        /*0032*/ 	.short	0x0010
        /*0034*/ 	.byte	0x00, 0xf0, 0x11, 0x00


	//----- nvinfo : EIATTR_KPARAM_INFO
	.align		4
.L_971:
        /*0038*/ 	.byte	0x04, 0x17
        /*003a*/ 	.short	(.L_973 - .L_972)
.L_972:
        /*003c*/ 	.word	0x00000000
        /*0040*/ 	.short	0x0001
        /*0042*/ 	.short	0x0008
        /*0044*/ 	.byte	0x00, 0xf5, 0x21, 0x00


	//----- nvinfo : EIATTR_KPARAM_INFO
	.align		4
.L_973:
        /*0048*/ 	.byte	0x04, 0x17
        /*004a*/ 	.short	(.L_975 - .L_974)
.L_974:
        /*004c*/ 	.word	0x00000000
        /*0050*/ 	.short	0x0000
        /*0052*/ 	.short	0x0000
        /*0054*/ 	.byte	0x00, 0xf5, 0x21, 0x00


	//----- nvinfo : EIATTR_SPARSE_MMA_MASK
	.align		4
.L_975:
        /*0058*/ 	.byte	0x03, 0x50
        /*005a*/ 	.short	0x0000


	//----- nvinfo : EIATTR_MAXREG_COUNT
	.align		4
        /*005c*/ 	.byte	0x03, 0x1b
        /*005e*/ 	.short	0x00ff


	//----- nvinfo : EIATTR_MERCURY_ISA_VERSION
	.align		4
        /*0060*/ 	.byte	0x03, 0x5f
        /*0062*/ 	.short	0x0101


	//----- nvinfo : EIATTR_VRC_CTA_INIT_COUNT
	.align		4
        /*0064*/ 	.byte	0x02, 0x4a
	.zero		1
	.zero		1


	//----- nvinfo : EIATTR_EXIT_INSTR_OFFSETS
	.align		4
        /*0068*/ 	.byte	0x04, 0x1c
        /*006a*/ 	.short	(.L_977 - .L_976)


	//   ....[0]....
.L_976:
        /*006c*/ 	.word	0x00001110


	//   ....[1]....
        /*0070*/ 	.word	0x000012d0


	//   ....[2]....
        /*0074*/ 	.word	0x00001300


	//   ....[3]....
        /*0078*/ 	.word	0x000018f0


	//   ....[4]....
        /*007c*/ 	.word	0x000020a0


	//----- nvinfo : EIATTR_CRS_STACK_SIZE
	.align		4
.L_977:
        /*0080*/ 	.byte	0x04, 0x1e
        /*0082*/ 	.short	(.L_979 - .L_978)
.L_978:
        /*0084*/ 	.word	0x00000000


	//----- nvinfo : EIATTR_CBANK_PARAM_SIZE
	.align		4
.L_979:
        /*0088*/ 	.byte	0x03, 0x19
        /*008a*/ 	.short	0x001c


	//----- nvinfo : EIATTR_PARAM_CBANK
	.align		4
        /*008c*/ 	.byte	0x04, 0x0a
        /*008e*/ 	.short	(.L_981 - .L_980)
	.align		4
.L_980:
        /*0090*/ 	.word	index@(.nv.constant0._ZN4vllm24swigluoai_and_mul_kernelIN3c108BFloat16EXadL_ZNS_17swigluoai_and_mulIS2_EET_RKS4_S6_ffEEEEvPS4_PS5_iff)
        /*0094*/ 	.short	0x0380
        /*0096*/ 	.short	0x001c


	//----- nvinfo : EIATTR_SW_WAR
	.align		4
.L_981:
        /*0098*/ 	.byte	0x04, 0x36
        /*009a*/ 	.short	(.L_983 - .L_982)
.L_982:
        /*009c*/ 	.word	0x00000008
.L_983:


//--------------------- .nv.info._ZN4vllm24swigluoai_and_mul_kernelIN3c104HalfEXadL_ZNS_17swigluoai_and_mulIS2_EET_RKS4_S6_ffEEEEvPS4_PS5_iff --------------------------
	.section	.nv.info._ZN4vllm24swigluoai_and_mul_kernelIN3c104HalfEXadL_ZNS_17swigluoai_and_mulIS2_EET_RKS4_S6_ffEEEEvPS4_PS5_iff,"",@"SHT_CUDA_INFO"
	.sectionflags	@""
	.align	4


	//----- nvinfo : EIATTR_CUDA_API_VERSION
	.align		4
        /*0000*/ 	.byte	0x04, 0x37
        /*0002*/ 	.short	(.L_985 - .L_984)
.L_984:
        /*0004*/ 	.word	0x00000082


	//----- nvinfo : EIATTR_KPARAM_INFO
	.align		4
.L_985:
        /*0008*/ 	.byte	0x04, 0x17
        /*000a*/ 	.short	(.L_987 - .L_986)
.L_986:
        /*000c*/ 	.word	0x00000000
        /*0010*/ 	.short	0x0004
        /*0012*/ 	.short	0x0018
        /*0014*/ 	.byte	0x00, 0xf0, 0x11, 0x00


	//----- nvinfo : EIATTR_KPARAM_INFO
	.align		4
.L_987:
        /*0018*/ 	.byte	0x04, 0x17
        /*001a*/ 	.short	(.L_989 - .L_988)
.L_988:
        /*001c*/ 	.word	0x00000000
        /*0020*/ 	.short	0x0003
        /*0022*/ 	.short	0x0014
        /*0024*/ 	.byte	0x00, 0xf0, 0x11, 0x00


	//----- nvinfo : EIATTR_KPARAM_INFO
	.align		4
.L_989:
        /*0028*/ 	.byte	0x04, 0x17
        /*002a*/ 	.short	(.L_991 - .L_990)
.L_990:
        /*002c*/ 	.word	0x00000000
        /*0030*/ 	.short	0x0002
        /*0032*/ 	.short	0x0010
        /*0034*/ 	.byte	0x00, 0xf0, 0x11, 0x00


	//----- nvinfo : EIATTR_KPARAM_INFO
	.align		4
.L_991:
        /*0038*/ 	.byte	0x04, 0x17
        /*003a*/ 	.short	(.L_993 - .L_992)
.L_992:
        /*003c*/ 	.word	0x00000000
        /*0040*/ 	.short	0x0001
        /*0042*/ 	.short	0x0008
        /*0044*/ 	.byte	0x00, 0xf5, 0x21, 0x00


	//----- nvinfo : EIATTR_KPARAM_INFO
	.align		4
.L_993:
        /*0048*/ 	.byte	0x04, 0x17
        /*004a*/ 	.short	(.L_995 - .L_994)
.L_994:
        /*004c*/ 	.word	0x00000000
        /*0050*/ 	.short	0x0000
        /*0052*/ 	.short	0x0000
        /*0054*/ 	.byte	0x00, 0xf5, 0x21, 0x00


	//----- nvinfo : EIATTR_SPARSE_MMA_MASK
	.align		4
.L_995:
        /*0058*/ 	.byte	0x03, 0x50
        /*005a*/ 	.short	0x0000


	//----- nvinfo : EIATTR_MAXREG_COUNT
	.align		4
        /*005c*/ 	.byte	0x03, 0x1b
        /*005e*/ 	.short	0x00ff


	//----- nvinfo : EIATTR_MERCURY_ISA_VERSION
	.align		4
        /*0060*/ 	.byte	0x03, 0x5f
        /*0062*/ 	.short	0x0101


	//----- nvinfo : EIATTR_VRC_CTA_INIT_COUNT
	.align		4
        /*0064*/ 	.byte	0x02, 0x4a
	.zero		1
	.zero		1


	//----- nvinfo : EIATTR_EXIT_INSTR_OFFSETS
	.align		4
        /*0068*/ 	.byte	0x04, 0x1c
        /*006a*/ 	.short	(.L_997 - .L_996)


	//   ....[0]....
.L_996:
        /*006c*/ 	.word	0x00001050


	//   ....[1]....
        /*0070*/ 	.word	0x00001210


	//   ....[2]....
        /*0074*/ 	.word	0x00001240


	//   ....[3]....
        /*0078*/ 	.word	0x00001830


	//   ....[4]....
        /*007c*/ 	.word	0x00001fe0


	//----- nvinfo : EIATTR_CRS_STACK_SIZE
	.align		4
.L_997:
        /*0080*/ 	.byte	0x04, 0x1e
        /*0082*/ 	.short	(.L_999 - .L_998)
.L_998:
        /*0084*/ 	.word	0x00000000


	//----- nvinfo : EIATTR_CBANK_PARAM_SIZE
	.align		4
.L_999:
        /*0088*/ 	.byte	0x03, 0x19
        /*008a*/ 	.short	0x001c


	//----- nvinfo : EIATTR_PARAM_CBANK
	.align		4
        /*008c*/ 	.byte	0x04, 0x0a
        /*008e*/ 	.short	(.L_1001 - .L_1000)
	.align		4
.L_1000:
        /*0090*/ 	.word	index@(.nv.constant0._ZN4vllm24swigluoai_and_mul_kernelIN3c104HalfEXadL_ZNS_17swigluoai_and_mulIS2_EET_RKS4_S6_ffEEEEvPS4_PS5_iff)
        /*0094*/ 	.short	0x0380
        /*0096*/ 	.short	0x001c


	//----- nvinfo : EIATTR_SW_WAR
	.align		4
.L_1001:
        /*0098*/ 	.byte	0x04, 0x36
        /*009a*/ 	.short	(.L_1003 - .L_1002)
.L_1002:
        /*009c*/ 	.word	0x00000008
.L_1003:


//--------------------- .nv.info._ZN4vllm24swigluoai_and_mul_kernelIfXadL_ZNS_17swigluoai_and_mulIfEET_RKS2_S4_ffEEEEvPS2_PS3_iff --------------------------
	.section	.nv.info._ZN4vllm24swigluoai_and_mul_kernelIfXadL_ZNS_17swigluoai_and_mulIfEET_RKS2_S4_ffEEEEvPS2_PS3_iff,"",@"SHT_CUDA_INFO"
	.sectionflags	@""
	.align	4


	//----- nvinfo : EIATTR_CUDA_API_VERSION
	.align		4
        /*0000*/ 	.byte	0x04, 0x37
        /*0002*/ 	.short	(.L_1005 - .L_1004)
.L_1004:
        /*0004*/ 	.word	0x00000082


	//----- nvinfo : EIATTR_KPARAM_INFO
	.align		4
.L_1005:
        /*0008*/ 	.byte	0x04, 0x17
        /*000a*/ 	.short	(.L_1007 - .L_1006)
.L_1006:
        /*000c*/ 	.word	0x00000000
        /*0010*/ 	.short	0x0004
        /*0012*/ 	.short	0x0018
        /*0014*/ 	.byte	0x00, 0xf0, 0x11, 0x00


	//----- nvinfo : EIATTR_KPARAM_INFO
	.align		4
.L_1007:
        /*0018*/ 	.byte	0x04, 0x17
        /*001a*/ 	.short	(.L_1009 - .L_1008)
.L_1008:
        /*001c*/ 	.word	0x00000000
        /*0020*/ 	.short	0x0003
        /*0022*/ 	.short	0x0014
        /*0024*/ 	.byte	0x00, 0xf0, 0x11, 0x00


	//----- nvinfo : EIATTR_KPARAM_INFO
	.align		4
.L_1009:
        /*0028*/ 	.byte	0x04, 0x17
        /*002a*/ 	.short	(.L_1011 - .L_1010)
.L_1010:
        /*002c*/ 	.word	0x00000000
        /*0030*/ 	.short	0x0002
        /*0032*/ 	.short	0x0010
        /*0034*/ 	.byte	0x00, 0xf0, 0x11, 0x00


	//----- nvinfo : EIATTR_KPARAM_INFO
	.align		4
.L_1011:
        /*0038*/ 	.byte	0x04, 0x17
        /*003a*/ 	.short	(.L_1013 - .L_1012)
.L_1012:
        /*003c*/ 	.word	0x00000000
        /*0040*/ 	.short	0x0001
        /*0042*/ 	.short	0x0008
        /*0044*/ 	.byte	0x00, 0xf5, 0x21, 0x00


	//----- nvinfo : EIATTR_KPARAM_INFO
	.align		4
.L_1013:
        /*0048*/ 	.byte	0x04, 0x17
        /*004a*/ 	.short	(.L_1015 - .L_1014)
.L_1014:
        /*004c*/ 	.word	0x00000000
        /*0050*/ 	.short	0x0000
        /*0052*/ 	.short	0x0000
        /*0054*/ 	.byte	0x00, 0xf5, 0x21, 0x00


	//----- nvinfo : EIATTR_SPARSE_MMA_MASK
	.align		4
.L_1015:
        /*0058*/ 	.byte	0x03, 0x50
        /*005a*/ 	.short	0x0000


	//----- nvinfo : EIATTR_MAXREG_COUNT
	.align		4
        /*005c*/ 	.byte	0x03, 0x1b
        /*005e*/ 	.short	0x00ff


	//----- nvinfo : EIATTR_MERCURY_ISA_VERSION
	.align		4
        /*0060*/ 	.byte	0x03, 0x5f
        /*0062*/ 	.short	0x0101


	//----- nvinfo : EIATTR_VRC_CTA_INIT_COUNT
	.align		4
        /*0064*/ 	.byte	0x02, 0x4a
	.zero		1
	.zero		1


	//----- nvinfo : EIATTR_EXIT_INSTR_OFFSETS
	.align		4
        /*0068*/ 	.byte	0x04, 0x1c
        /*006a*/ 	.short	(.L_1017 - .L_1016)


	//   ....[0]....
.L_1016:
        /*006c*/ 	.word	0x00000e10


	//   ....[1]....
        /*0070*/ 	.word	0x00000fa0


	//   ....[2]....
        /*0074*/ 	.word	0x00000fd0


	//   ....[3]....
        /*0078*/ 	.word	0x00001580


	//   ....[4]....
        /*007c*/ 	.word	0x00001c70


	//----- nvinfo : EIATTR_CRS_STACK_SIZE
	.align		4
.L_1017:
        /*0080*/ 	.byte	0x04, 0x1e
        /*0082*/ 	.short	(.L_1019 - .L_1018)
.L_1018:
        /*0084*/ 	.word	0x00000000


	//----- nvinfo : EIATTR_CBANK_PARAM_SIZE
	.align		4
.L_1019:
        /*0088*/ 	.byte	0x03, 0x19
        /*008a*/ 	.short	0x001c


	//----- nvinfo : EIATTR_PARAM_CBANK
	.align		4
        /*008c*/ 	.byte	0x04, 0x0a
        /*008e*/ 	.short	(.L_1021 - .L_1020)
	.align		4
.L_1020:
        /*0090*/ 	.word	index@(.nv.constant0._ZN4vllm24swigluoai_and_mul_kernelIfXadL_ZNS_17swigluoai_and_mulIfEET_RKS2_S4_ffEEEEvPS2_PS3_iff)
        /*0094*/ 	.short	0x0380
        /*0096*/ 	.short	0x001c


	//----- nvinfo : EIATTR_SW_WAR
	.align		4
.L_1021:
        /*0098*/ 	.byte	0x04, 0x36
        /*009a*/ 	.short	(.L_1023 - .L_1022)
.L_1022:
        /*009c*/ 	.word	0x00000008
.L_1023:


//--------------------- .nv.info._ZN4vllm29act_and_mul_kernel_with_paramIN3c108BFloat16E14__nv_bfloat162XadL_ZNS_14fatrelu_kernelIS2_EET_RKS5_fEEXadL_ZNS_21packed_fatrelu_kernelIS3_EES5_S7_fEELb0ELb0EEEvPS5_PS6_if --------------------------
	.section	.nv.info._ZN4vllm29act_and_mul_kernel_with_paramIN3c108BFloat16E14__nv_bfloat162XadL_ZNS_14fatrelu_kernelIS2_EET_RKS5_fEEXadL_ZNS_21packed_fatrelu_kernelIS3_EES5_S7_fEELb0ELb0EEEvPS5_PS6_if,"",@"SHT_CUDA_INFO"
	.sectionflags	@""
	.align	4


	//----- nvinfo : EIATTR_CUDA_API_VERSION
	.align		4
        /*0000*/ 	.byte	0x04, 0x37
        /*0002*/ 	.short	(.L_1025 - .L_1024)
.L_1024:
        /*0004*/ 	.word	0x00000082


	//----- nvinfo : EIATTR_KPARAM_INFO
	.align		4
.L_1025:
        /*0008*/ 	.byte	0x04, 0x17
        /*000a*/ 	.short	(.L_1027 - .L_1026)
.L_1026:
        /*000c*/ 	.word	0x00000000
        /*0010*/ 	.short	0x0003
        /*0012*/ 	.short	0x0014
        /*0014*/ 	.byte	0x00, 0xf0, 0x11, 0x00


	//----- nvinfo : EIATTR_KPARAM_INFO
	.align		4
.L_1027:
        /*0018*/ 	.byte	0x04, 0x17
        /*001a*/ 	.short	(.L_1029 - .L_1028)
.L_1028:
        /*001c*/ 	.word	0x00000000
        /*0020*/ 	.short	0x0002
        /*0022*/ 	.short	0x0010
        /*0024*/ 	.byte	0x00, 0xf0, 0x11, 0x00


	//----- nvinfo : EIATTR_KPARAM_INFO
	.align		4
.L_1029:
        /*0028*/ 	.byte	0x04, 0x17
        /*002a*/ 	.short	(.L_1031 - .L_1030)
.L_1030:
        /*002c*/ 	.word	0x00000000
        /*0030*/ 	.short	0x0001
        /*0032*/ 	.short	0x0008
        /*0034*/ 	.byte	0x00, 0xf5, 0x21, 0x00


	//----- nvinfo : EIATTR_KPARAM_INFO
	.align		4
.L_1031:
        /*0038*/ 	.byte	0x04, 0x17
        /*003a*/ 	.short	(.L_1033 - .L_1032)
.L_1032:
        /*003c*/ 	.word	0x00000000
        /*0040*/ 	.short	0x0000
        /*0042*/ 	.short	0x0000
        /*0044*/ 	.byte	0x00, 0xf5, 0x21, 0x00


	//----- nvinfo : EIATTR_SPARSE_MMA_MASK
	.align		4
.L_1033:
        /*0048*/ 	.byte	0x03, 0x50
        /*004a*/ 	.short	0x0000


	//----- nvinfo : EIATTR_MAXREG_COUNT
	.align		4
        /*004c*/ 	.byte	0x03, 0x1b
        /*004e*/ 	.short	0x00ff


	//----- nvinfo : EIATTR_MERCURY_ISA_VERSION
	.align		4
        /*0050*/ 	.byte	0x03, 0x5f
        /*0052*/ 	.short	0x0101


	//----- nvinfo : EIATTR_VRC_CTA_INIT_COUNT
	.align		4
        /*0054*/ 	.byte	0x02, 0x4a
	.zero		1
	.zero		1


	//----- nvinfo : EIATTR_EXIT_INSTR_OFFSETS
	.align		4
        /*0058*/ 	.byte	0x04, 0x1c
        /*005a*/ 	.short	(.L_1035 - .L_1034)


	//   ....[0]....
.L_1034:
        /*005c*/ 	.word	0x00000040


	//   ....[1]....
        /*0060*/ 	.word	0x000006a0


	//   ....[2]....
        /*0064*/ 	.word	0x00000be0


	//----- nvinfo : EIATTR_CRS_STACK_SIZE
	.align		4
.L_1035:
        /*0068*/ 	.byte	0x04, 0x1e
        /*006a*/ 	.short	(.L_1037 - .L_1036)
.L_1036:
        /*006c*/ 	.word	0x00000000


	//----- nvinfo : EIATTR_CBANK_PARAM_SIZE
	.align		4
.L_1037:
        /*0070*/ 	.byte	0x03, 0x19
        /*0072*/ 	.short	0x0018


	//----- nvinfo : EIATTR_PARAM_CBANK
	.align		4
        /*0074*/ 	.byte	0x04, 0x0a
        /*0076*/ 	.short	(.L_1039 - .L_1038)
	.align		4
.L_1038:
        /*0078*/ 	.word	index@(.nv.constant0._ZN4vllm29act_and_mul_kernel_with_paramIN3c108BFloat16E14__nv_bfloat162XadL_ZNS_14fatrelu_kernelIS2_EET_RKS5_fEEXadL_ZNS_21packed_fatrelu_kernelIS3_EES5_S7_fEELb0ELb0EEEvPS5_PS6_if)
        /*007c*/ 	.short	0x0380
        /*007e*/ 	.short	0x0018


	//----- nvinfo : EIATTR_SW_WAR
	.align		4
.L_1039:
        /*0080*/ 	.byte	0x04, 0x36
        /*0082*/ 	.short	(.L_1041 - .L_1040)
.L_1040:
        /*0084*/ 	.word	0x00000008
.L_1041:


//--------------------- .nv.info._ZN4vllm29act_and_mul_kernel_with_paramIN3c104HalfE7__half2XadL_ZNS_14fatrelu_kernelIS2_EET_RKS5_fEEXadL_ZNS_21packed_fatrelu_kernelIS3_EES5_S7_fEELb0ELb0EEEvPS5_PS6_if --------------------------
	.section	.nv.info._ZN4vllm29act_and_mul_kernel_with_paramIN3c104HalfE7__half2XadL_ZNS_14fatrelu_kernelIS2_EET_RKS5_fEEXadL_ZNS_21packed_fatrelu_kernelIS3_EES5_S7_fEELb0ELb0EEEvPS5_PS6_if,"",@"SHT_CUDA_INFO"
	.sectionflags	@""
	.align	4


	//----- nvinfo : EIATTR_CUDA_API_VERSION
	.align		4
        /*0000*/ 	.byte	0x04, 0x37
        /*0002*/ 	.short	(.L_1043 - .L_1042)
.L_1042:
        /*0004*/ 	.word	0x00000082


	//----- nvinfo : EIATTR_KPARAM_INFO
	.align		4
.L_1043:
        /*0008*/ 	.byte	0x04, 0x17
        /*000a*/ 	.short	(.L_1045 - .L_1044)
.L_1044:
        /*000c*/ 	.word	0x00000000
        /*0010*/ 	.short	0x0003
        /*0012*/ 	.short	0x0014
        /*0014*/ 	.byte	0x00, 0xf0, 0x11, 0x00


	//----- nvinfo : EIATTR_KPARAM_INFO
	.align		4
.L_1045:
        /*0018*/ 	.byte	0x04, 0x17
        /*001a*/ 	.short	(.L_1047 - .L_1046)
.L_1046:
        /*001c*/ 	.word	0x00000000
        /*0020*/ 	.short	0x0002
        /*0022*/ 	.short	0x0010
        /*0024*/ 	.byte	0x00, 0xf0, 0x11, 0x00


	//----- nvinfo : EIATTR_KPARAM_INFO
	.align		4
.L_1047:
        /*0028*/ 	.byte	0x04, 0x17
        /*002a*/ 	.short	(.L_1049 - .L_1048)
.L_1048:
        /*002c*/ 	.word	0x00000000
        /*0030*/ 	.short	0x0001
        /*0032*/ 	.short	0x0008
        /*0034*/ 	.byte	0x00, 0xf5, 0x21, 0x00


	//----- nvinfo : EIATTR_KPARAM_INFO
	.align		4
.L_1049:
        /*0038*/ 	.byte	0x04, 0x17
        /*003a*/ 	.short	(.L_1051 - .L_1050)
.L_1050:
        /*003c*/ 	.word	0x00000000
        /*0040*/ 	.short	0x0000
        /*0042*/ 	.short	0x0000
        /*0044*/ 	.byte	0x00, 0xf5, 0x21, 0x00


	//----- nvinfo : EIATTR_SPARSE_MMA_MASK
	.align		4
.L_1051:
        /*0048*/ 	.byte	0x03, 0x50
        /*004a*/ 	.short	0x0000


	//----- nvinfo : EIATTR_MAXREG_COUNT
	.align		4
        /*004c*/ 	.byte	0x03, 0x1b
        /*004e*/ 	.short	0x00ff


	//----- nvinfo : EIATTR_MERCURY_ISA_VERSION
	.align		4
        /*0050*/ 	.byte	0x03, 0x5f
        /*0052*/ 	.short	0x0101


	//----- nvinfo : EIATTR_VRC_CTA_INIT_COUNT
	.align		4
        /*0054*/ 	.byte	0x02, 0x4a
	.zero		1
	.zero		1


	//----- nvinfo : EIATTR_EXIT_INSTR_OFFSETS
	.align		4
        /*0058*/ 	.byte	0x04, 0x1c
        /*005a*/ 	.short	(.L_1053 - .L_1052)


	//   ....[0]....
.L_1052:
        /*005c*/ 	.word	0x00000040


	//   ....[1]....
        /*0060*/ 	.word	0x000006a0


	//   ....[2]....
        /*0064*/ 	.word	0x00000bd0


	//----- nvinfo : EIATTR_CRS_STACK_SIZE
	.align		4
.L_1053:
        /*0068*/ 	.byte	0x04, 0x1e
        /*006a*/ 	.short	(.L_1055 - .L_1054)
.L_1054:
        /*006c*/ 	.word	0x00000000


	//----- nvinfo : EIATTR_CBANK_PARAM_SIZE
	.align		4
.L_1055:
        /*0070*/ 	.byte	0x03, 0x19
        /*0072*/ 	.short	0x0018


	//----- nvinfo : EIATTR_PARAM_CBANK
	.align		4
        /*0074*/ 	.byte	0x04, 0x0a
        /*0076*/ 	.short	(.L_1057 - .L_1056)
	.align		4
.L_1056:
        /*0078*/ 	.word	index@(.nv.constant0._ZN4vllm29act_and_mul_kernel_with_paramIN3c104HalfE7__half2XadL_ZNS_14fatrelu_kernelIS2_EET_RKS5_fEEXadL_ZNS_21packed_fatrelu_kernelIS3_EES5_S7_fEELb0ELb0EEEvPS5_PS6_if)
        /*007c*/ 	.short	0x0380
        /*007e*/ 	.short	0x0018


	//----- nvinfo : EIATTR_SW_WAR
	.align		4
.L_1057:
        /*0080*/ 	.byte	0x04, 0x36
        /*0082*/ 	.short	(.L_1059 - .L_1058)
.L_1058:
        /*0084*/ 	.word	0x00000008
.L_1059:


//--------------------- .nv.info._ZN4vllm29act_and_mul_kernel_with_paramIf6float2XadL_ZNS_14fatrelu_kernelIfEET_RKS3_fEEXadL_ZNS_21packed_fatrelu_kernelIS1_EES3_S5_fEELb0ELb0EEEvPS3_PS4_if --------------------------
	.section	.nv.info._ZN4vllm29act_and_mul_kernel_with_paramIf6float2XadL_ZNS_14fatrelu_kernelIfEET_RKS3_fEEXadL_ZNS_21packed_fatrelu_kernelIS1_EES3_S5_fEELb0ELb0EEEvPS3_PS4_if,"",@"SHT_CUDA_INFO"
	.sectionflags	@""
	.align	4


	//----- nvinfo : EIATTR_CUDA_API_VERSION
	.align		4
        /*0000*/ 	.byte	0x04, 0x37
        /*0002*/ 	.short	(.L_1061 - .L_1060)
.L_1060:
        /*0004*/ 	.word	0x00000082


	//----- nvinfo : EIATTR_KPARAM_INFO
	.align		4
.L_1061:
        /*0008*/ 	.byte	0x04, 0x17
        /*000a*/ 	.short	(.L_1063 - .L_1062)
.L_1062:
        /*000c*/ 	.word	0x00000000
        /*0010*/ 	.short	0x0003
        /*0012*/ 	.short	0x0014
        /*0014*/ 	.byte	0x00, 0xf0, 0x11, 0x00


	//----- nvinfo : EIATTR_KPARAM_INFO
	.align		4
.L_1063:
        /*0018*/ 	.byte	0x04, 0x17
        /*001a*/ 	.short	(.L_1065 - .L_1064)
.L_1064:
        /*001c*/ 	.word	0x00000000
        /*0020*/ 	.short	0x0002
        /*0022*/ 	.short	0x0010
        /*0024*/ 	.byte	0x00, 0xf0, 0x11, 0x00


	//----- nvinfo : EIATTR_KPARAM_INFO
	.align		4
.L_1065:
        /*0028*/ 	.byte	0x04, 0x17
        /*002a*/ 	.short	(.L_1067 - .L_1066)
.L_1066:
        /*002c*/ 	.word	0x00000000
        /*0030*/ 	.short	0x0001
        /*0032*/ 	.short	0x0008
        /*0034*/ 	.byte	0x00, 0xf5, 0x21, 0x00


	//----- nvinfo : EIATTR_KPARAM_INFO
	.align		4
.L_1067:
        /*0038*/ 	.byte	0x04, 0x17
        /*003a*/ 	.short	(.L_1069 - .L_1068)
.L_1068:
        /*003c*/ 	.word	0x00000000
        /*0040*/ 	.short	0x0000
        /*0042*/ 	.short	0x0000
        /*0044*/ 	.byte	0x00, 0xf5, 0x21, 0x00


	//----- nvinfo : EIATTR_SPARSE_MMA_MASK
	.align		4
.L_1069:
        /*0048*/ 	.byte	0x03, 0x50
        /*004a*/ 	.short	0x0000


	//----- nvinfo : EIATTR_MAXREG_COUNT
	.align		4
        /*004c*/ 	.byte	0x03, 0x1b
        /*004e*/ 	.short	0x00ff


	//----- nvinfo : EIATTR_MERCURY_ISA_VERSION
	.align		4
        /*0050*/ 	.byte	0x03, 0x5f
        /*0052*/ 	.short	0x0101


	//----- nvinfo : EIATTR_VRC_CTA_INIT_COUNT
	.align		4
        /*0054*/ 	.byte	0x02, 0x4a
	.zero		1
	.zero		1


	//----- nvinfo : EIATTR_EXIT_INSTR_OFFSETS
	.align		4
        /*0058*/ 	.byte	0x04, 0x1c
        /*005a*/ 	.short	(.L_1071 - .L_1070)


	//   ....[0]....
.L_1070:
        /*005c*/ 	.word	0x00000040


	//   ....[1]....
        /*0060*/ 	.word	0x00000650


	//   ....[2]....
        /*0064*/ 	.word	0x00000a40


	//----- nvinfo : EIATTR_CRS_STACK_SIZE
	.align		4
.L_1071:
        /*0068*/ 	.byte	0x04, 0x1e
        /*006a*/ 	.short	(.L_1073 - .L_1072)
.L_1072:
        /*006c*/ 	.word	0x00000000


	//----- nvinfo : EIATTR_CBANK_PARAM_SIZE
	.align		4
.L_1073:
        /*0070*/ 	.byte	0x03, 0x19
        /*0072*/ 	.short	0x0018


	//----- nvinfo : EIATTR_PARAM_CBANK
	.align		4
        /*0074*/ 	.byte	0x04, 0x0a
        /*0076*/ 	.short	(.L_1075 - .L_1074)
	.align		4
.L_1074:
        /*0078*/ 	.word	index@(.nv.constant0._ZN4vllm29act_and_mul_kernel_with_paramIf6float2XadL_ZNS_14fatrelu_kernelIfEET_RKS3_fEEXadL_ZNS_21packed_fatrelu_kernelIS1_EES3_S5_fEELb0ELb0EEEvPS3_PS4_if)
        /*007c*/ 	.short	0x0380
        /*007e*/ 	.short	0x0018


	//----- nvinfo : EIATTR_SW_WAR
	.align		4
.L_1075:
        /*0080*/ 	.byte	0x04, 0x36
        /*0082*/ 	.short	(.L_1077 - .L_1076)
.L_1076:
        /*0084*/ 	.word	0x00000008
.L_1077:


//--------------------- .nv.info._ZN4vllm29act_and_mul_kernel_with_paramIN3c108BFloat16E14__nv_bfloat162XadL_ZNS_14fatrelu_kernelIS2_EET_RKS5_fEEXadL_ZNS_21packed_fatrelu_kernelIS3_EES5_S7_fEELb1ELb0EEEvPS5_PS6_if --------------------------
	.section	.nv.info._ZN4vllm29act_and_mul_kernel_with_paramIN3c108BFloat16E14__nv_bfloat162XadL_ZNS_14fatrelu_kernelIS2_EET_RKS5_fEEXadL_ZNS_21packed_fatrelu_kernelIS3_EES5_S7_fEELb1ELb0EEEvPS5_PS6_if,"",@"SHT_CUDA_INFO"
	.sectionflags	@""
	.align	4


	//----- nvinfo : EIATTR_CUDA_API_VERSION
	.align		4
        /*0000*/ 	.byte	0x04, 0x37
        /*0002*/ 	.short	(.L_1079 - .L_1078)
.L_1078:
        /*0004*/ 	.word	0x00000082


	//----- nvinfo : EIATTR_KPARAM_INFO
	.align		4
.L_1079:
        /*0008*/ 	.byte	0x04, 0x17
        /*000a*/ 	.short	(.L_1081 - .L_1080)
.L_1080:
        /*000c*/ 	.word	0x00000000
        /*0010*/ 	.short	0x0003
        /*0012*/ 	.short	0x0014
        /*0014*/ 	.byte	0x00, 0xf0, 0x11, 0x00


	//----- nvinfo : EIATTR_KPARAM_INFO
	.align		4
.L_1081:
        /*0018*/ 	.byte	0x04, 0x17
        /*001a*/ 	.short	(.L_1083 - .L_1082)
.L_1082:
        /*001c*/ 	.word	0x00000000
        /*0020*/ 	.short	0x0002
        /*0022*/ 	.short	0x0010
        /*0024*/ 	.byte	0x00, 0xf0, 0x11, 0x00


	//----- nvinfo : EIATTR_KPARAM_INFO
	.align		4
.L_1083:
        /*0028*/ 	.byte	0x04, 0x17
        /*002a*/ 	.short	(.L_1085 - .L_1084)
.L_1084:
        /*002c*/ 	.word	0x00000000
        /*0030*/ 	.short	0x0001
        /*0032*/ 	.short	0x0008
        /*0034*/ 	.byte	0x00, 0xf5, 0x21, 0x00


	//----- nvinfo : EIATTR_KPARAM_INFO
	.align		4
.L_1085:
        /*0038*/ 	.byte	0x04, 0x17
        /*003a*/ 	.short	(.L_1087 - .L_1086)
.L_1086:
        /*003c*/ 	.word	0x00000000
        /*0040*/ 	.short	0x0000
        /*0042*/ 	.short	0x0000
        /*0044*/ 	.byte	0x00, 0xf5, 0x21, 0x00


	//----- nvinfo : EIATTR_SPARSE_MMA_MASK
	.align		4
.L_1087:
        /*0048*/ 	.byte	0x03, 0x50
        /*004a*/ 	.short	0x0000


	//----- nvinfo : EIATTR_MAXREG_COUNT
	.align		4
        /*004c*/ 	.byte	0x03, 0x1b
        /*004e*/ 	.short	0x00ff


	//----- nvinfo : EIATTR_MERCURY_ISA_VERSION
	.align		4
        /*0050*/ 	.byte	0x03, 0x5f
        /*0052*/ 	.short	0x0101


	//----- nvinfo : EIATTR_VRC_CTA_INIT_COUNT
	.align		4
        /*0054*/ 	.byte	0x02, 0x4a
	.zero		1
	.zero		1


	//----- nvinfo : EIATTR_EXIT_INSTR_OFFSETS
	.align		4
        /*0058*/ 	.byte	0x04, 0x1c
        /*005a*/ 	.short	(.L_1089 - .L_1088)


	//   ....[0]....
.L_1088:
        /*005c*/ 	.word	0x00000090


	//   ....[1]....
        /*0060*/ 	.word	0x00000670


	//   ....[2]....
        /*0064*/ 	.word	0x000011b0


	//----- nvinfo : EIATTR_CRS_STACK_SIZE
	.align		4
.L_1089:
        /*0068*/ 	.byte	0x04, 0x1e
        /*006a*/ 	.short	(.L_1091 - .L_1090)
.L_1090:
        /*006c*/ 	.word	0x00000000


	//----- nvinfo : EIATTR_CBANK_PARAM_SIZE
	.align		4
.L_1091:
        /*0070*/ 	.byte	0x03, 0x19
        /*0072*/ 	.short	0x0018


	//----- nvinfo : EIATTR_PARAM_CBANK
	.align		4
        /*0074*/ 	.byte	0x04, 0x0a
        /*0076*/ 	.short	(.L_1093 - .L_1092)
	.align		4
.L_1092:
        /*0078*/ 	.word	index@(.nv.constant0._ZN4vllm29act_and_mul_kernel_with_paramIN3c108BFloat16E14__nv_bfloat162XadL_ZNS_14fatrelu_kernelIS2_EET_RKS5_fEEXadL_ZNS_21packed_fatrelu_kernelIS3_EES5_S7_fEELb1ELb0EEEvPS5_PS6_if)
        /*007c*/ 	.short	0x0380
        /*007e*/ 	.short	0x0018


	//----- nvinfo : EIATTR_SW_WAR
	.align		4
.L_1093:
        /*0080*/ 	.byte	0x04, 0x36
        /*0082*/ 	.short	(.L_1095 - .L_1094)
.L_1094:
        /*0084*/ 	.word	0x00000008
.L_1095:


//--------------------- .nv.info._ZN4vllm29act_and_mul_kernel_with_paramIN3c104HalfE7__half2XadL_ZNS_14fatrelu_kernelIS2_EET_RKS5_fEEXadL_ZNS_21packed_fatrelu_kernelIS3_EES5_S7_fEELb1ELb0EEEvPS5_PS6_if --------------------------
	.section	.nv.info._ZN4vllm29act_and_mul_kernel_with_paramIN3c104HalfE7__half2XadL_ZNS_14fatrelu_kernelIS2_EET_RKS5_fEEXadL_ZNS_21packed_fatrelu_kernelIS3_EES5_S7_fEELb1ELb0EEEvPS5_PS6_if,"",@"SHT_CUDA_INFO"
	.sectionflags	@""
	.align	4


	//----- nvinfo : EIATTR_CUDA_API_VERSION
	.align		4
        /*0000*/ 	.byte	0x04, 0x37
        /*0002*/ 	.short	(.L_1097 - .L_1096)
.L_1096:
        /*0004*/ 	.word	0x00000082


	//----- nvinfo : EIATTR_KPARAM_INFO
	.align		4
.L_1097:
        /*0008*/ 	.byte	0x04, 0x17
        /*000a*/ 	.short	(.L_1099 - .L_1098)
.L_1098:
        /*000c*/ 	.word	0x00000000
        /*0010*/ 	.short	0x0003
        /*0012*/ 	.short	0x0014
        /*0014*/ 	.byte	0x00, 0xf0, 0x11, 0x00


	//----- nvinfo : EIATTR_KPARAM_INFO
	.align		4
.L_1099:
        /*0018*/ 	.byte	0x04, 0x17
        /*001a*/ 	.short	(.L_1101 - .L_1100)
.L_1100:
        /*001c*/ 	.word	0x00000000
        /*0020*/ 	.short	0x0002
        /*0022*/ 	.short	0x0010
        /*0024*/ 	.byte	0x00, 0xf0, 0x11, 0x00


	//----- nvinfo : EIATTR_KPARAM_INFO
	.align		4
.L_1101:
        /*0028*/ 	.byte	0x04, 0x17
        /*002a*/ 	.short	(.L_1103 - .L_1102)
.L_1102:
        /*002c*/ 	.word	0x00000000
        /*0030*/ 	.short	0x0001
        /*0032*/ 	.short	0x0008
        /*0034*/ 	.byte	0x00, 0xf5, 0x21, 0x00


	//----- nvinfo : EIATTR_KPARAM_INFO
	.align		4
.L_1103:
        /*0038*/ 	.byte	0x04, 0x17
        /*003a*/ 	.short	(.L_1105 - .L_1104)
.L_1104:
        /*003c*/ 	.word	0x00000000
        /*0040*/ 	.short	0x0000
        /*0042*/ 	.short	0x0000
        /*0044*/ 	.byte	0x00, 0xf5, 0x21, 0x00


	//----- nvinfo : EIATTR_SPARSE_MMA_MASK
	.align		4
.L_1105:
        /*0048*/ 	.byte	0x03, 0x50
        /*004a*/ 	.short	0x0000


	//----- nvinfo : EIATTR_MAXREG_COUNT
	.align		4
        /*004c*/ 	.byte	0x03, 0x1b
        /*004e*/ 	.short	0x00ff


	//----- nvinfo : EIATTR_MERCURY_ISA_VERSION
	.align		4
        /*0050*/ 	.byte	0x03, 0x5f
        /*0052*/ 	.short	0x0101


	//----- nvinfo : EIATTR_VRC_CTA_INIT_COUNT
	.align		4
        /*0054*/ 	.byte	0x02, 0x4a
	.zero		1
	.zero		1


	//----- nvinfo : EIATTR_EXIT_INSTR_OFFSETS
	.align		4
        /*0058*/ 	.byte	0x04, 0x1c
        /*005a*/ 	.short	(.L_1107 - .L_1106)


	//   ....[0]....
.L_1106:
        /*005c*/ 	.word	0x00000090


	//   ....[1]....
        /*0060*/ 	.word	0x00000630


	//   ....[2]....
        /*0064*/ 	.word	0x00001070


	//----- nvinfo : EIATTR_CRS_STACK_SIZE
	.align		4
.L_1107:
        /*0068*/ 	.byte	0x04, 0x1e
        /*006a*/ 	.short	(.L_1109 - .L_1108)
.L_1108:
        /*006c*/ 	.word	0x00000000


	//----- nvinfo : EIATTR_CBANK_PARAM_SIZE
	.align		4
.L_1109:
        /*0070*/ 	.byte	0x03, 0x19
        /*0072*/ 	.short	0x0018


	//----- nvinfo : EIATTR_PARAM_CBANK
	.align		4
        /*0074*/ 	.byte	0x04, 0x0a
        /*0076*/ 	.short	(.L_1111 - .L_1110)
	.align		4
.L_1110:
        /*0078*/ 	.word	index@(.nv.constant0._ZN4vllm29act_and_mul_kernel_with_paramIN3c104HalfE7__half2XadL_ZNS_14fatrelu_kernelIS2_EET_RKS5_fEEXadL_ZNS_21packed_fatrelu_kernelIS3_EES5_S7_fEELb1ELb0EEEvPS5_PS6_if)
        /*007c*/ 	.short	0x0380
        /*007e*/ 	.short	0x0018


	//----- nvinfo : EIATTR_SW_WAR
	.align		4
.L_1111:
        /*0080*/ 	.byte	0x04, 0x36
        /*0082*/ 	.short	(.L_1113 - .L_1112)
.L_1112:
        /*0084*/ 	.word	0x00000008
.L_1113:


//--------------------- .nv.info._ZN4vllm29act_and_mul_kernel_with_paramIf6float2XadL_ZNS_14fatrelu_kernelIfEET_RKS3_fEEXadL_ZNS_21packed_fatrelu_kernelIS1_EES3_S5_fEELb1ELb0EEEvPS3_PS4_if --------------------------
	.section	.nv.info._ZN4vllm29act_and_mul_kernel_with_paramIf6float2XadL_ZNS_14fatrelu_kernelIfEET_RKS3_fEEXadL_ZNS_21packed_fatrelu_kernelIS1_EES3_S5_fEELb1ELb0EEEvPS3_PS4_if,"",@"SHT_CUDA_INFO"
	.sectionflags	@""
	.align	4


	//----- nvinfo : EIATTR_CUDA_API_VERSION
	.align		4
        /*0000*/ 	.byte	0x04, 0x37
        /*0002*/ 	.short	(.L_1115 - .L_1114)
.L_1114:
        /*0004*/ 	.word	0x00000082


	//----- nvinfo : EIATTR_KPARAM_INFO
	.align		4
.L_1115:
        /*0008*/ 	.byte	0x04, 0x17
        /*000a*/ 	.short	(.L_1117 - .L_1116)
.L_1116:
        /*000c*/ 	.word	0x00000000
        /*0010*/ 	.short	0x0003
        /*0012*/ 	.short	0x0014
        /*0014*/ 	.byte	0x00, 0xf0, 0x11, 0x00


	//----- nvinfo : EIATTR_KPARAM_INFO
	.align		4
.L_1117:
        /*0018*/ 	.byte	0x04, 0x17
        /*001a*/ 	.short	(.L_1119 - .L_1118)
.L_1118:
        /*001c*/ 	.word	0x00000000
        /*0020*/ 	.short	0x0002
        /*0022*/ 	.short	0x0010
        /*0024*/ 	.byte	0x00, 0xf0, 0x11, 0x00


	//----- nvinfo : EIATTR_KPARAM_INFO
	.align		4
.L_1119:
        /*0028*/ 	.byte	0x04, 0x17
        /*002a*/ 	.short	(.L_1121 - .L_1120)
.L_1120:
        /*002c*/ 	.word	0x00000000
        /*0030*/ 	.short	0x0001
        /*0032*/ 	.short	0x0008
        /*0034*/ 	.byte	0x00, 0xf5, 0x21, 0x00


	//----- nvinfo : EIATTR_KPARAM_INFO
	.align		4
.L_1121:
        /*0038*/ 	.byte	0x04, 0x17
        /*003a*/ 	.short	(.L_1123 - .L_1122)
.L_1122:
        /*003c*/ 	.word	0x00000000
        /*0040*/ 	.short	0x0000
        /*0042*/ 	.short	0x0000
        /*0044*/ 	.byte	0x00, 0xf5, 0x21, 0x00


	//----- nvinfo : EIATTR_SPARSE_MMA_MASK
	.align		4
.L_1123:
        /*0048*/ 	.byte	0x03, 0x50
        /*004a*/ 	.short	0x0000


	//----- nvinfo : EIATTR_MAXREG_COUNT
	.align		4
        /*004c*/ 	.byte	0x03, 0x1b
        /*004e*/ 	.short	0x00ff


	//----- nvinfo : EIATTR_MERCURY_ISA_VERSION
	.align		4
        /*0050*/ 	.byte	0x03, 0x5f
        /*0052*/ 	.short	0x0101


	//----- nvinfo : EIATTR_VRC_CTA_INIT_COUNT
	.align		4
        /*0054*/ 	.byte	0x02, 0x4a
	.zero		1
	.zero		1


	//----- nvinfo : EIATTR_EXIT_INSTR_OFFSETS
	.align		4
        /*0058*/ 	.byte	0x04, 0x1c
        /*005a*/ 	.short	(.L_1125 - .L_1124)


	//   ....[0]....
.L_1124:
        /*005c*/ 	.word	0x00000090


	//   ....[1]....
        /*0060*/ 	.word	0x000004f0


	//   ....[2]....
        /*0064*/ 	.word	0x00000a30


	//----- nvinfo : EIATTR_CRS_STACK_SIZE
	.align		4
.L_1125:
        /*0068*/ 	.byte	0x04, 0x1e
        /*006a*/ 	.short	(.L_1127 - .L_1126)
.L_1126:
        /*006c*/ 	.word	0x00000000


	//----- nvinfo : EIATTR_CBANK_PARAM_SIZE
	.align		4
.L_1127:
        /*0070*/ 	.byte	0x03, 0x19
        /*0072*/ 	.short	0x0018


	//----- nvinfo : EIATTR_PARAM_CBANK
	.align		4
        /*0074*/ 	.byte	0x04, 0x0a
        /*0076*/ 	.short	(.L_1129 - .L_1128)
	.align		4
.L_1128:
        /*0078*/ 	.word	index@(.nv.constant0._ZN4vllm29act_and_mul_kernel_with_paramIf6float2XadL_ZNS_14fatrelu_kernelIfEET_RKS3_fEEXadL_ZNS_21packed_fatrelu_kernelIS1_EES3_S5_fEELb1ELb0EEEvPS3_PS4_if)
        /*007c*/ 	.short	0x0380
        /*007e*/ 	.short	0x0018


	//----- nvinfo : EIATTR_SW_WAR
	.align		4
.L_1129:
        /*0080*/ 	.byte	0x04, 0x36
        /*0082*/ 	.short	(.L_1131 - .L_1130)
.L_1130:
        /*0084*/ 	.word	0x00000008
.L_1131:


//--------------------- .nv.info._ZN4vllm29act_and_mul_kernel_with_paramIN3c108BFloat16E14__nv_bfloat162XadL_ZNS_14fatrelu_kernelIS2_EET_RKS5_fEEXadL_ZNS_21packed_fatrelu_kernelIS3_EES5_S7_fEELb1ELb1EEEvPS5_PS6_if --------------------------
	.section	.nv.info._ZN4vllm29act_and_mul_kernel_with_paramIN3c108BFloat16E14__nv_bfloat162XadL_ZNS_14fatrelu_kernelIS2_EET_RKS5_fEEXadL_ZNS_21packed_fatrelu_kernelIS3_EES5_S7_fEELb1ELb1EEEvPS5_PS6_if,"",@"SHT_CUDA_INFO"
	.sectionflags	@""
	.align	4


	//----- nvinfo : EIATTR_CUDA_API_VERSION
	.align		4
        /*0000*/ 	.byte	0x04, 0x37
        /*0002*/ 	.short	(.L_1133 - .L_1132)
.L_1132:
        /*0004*/ 	.word	0x00000082


	//----- nvinfo : EIATTR_KPARAM_INFO
	.align		4
.L_1133:
        /*0008*/ 	.byte	0x04, 0x17
        /*000a*/ 	.short	(.L_1135 - .L_1134)
.L_1134:
        /*000c*/ 	.word	0x00000000
        /*0010*/ 	.short	0x0003
        /*0012*/ 	.short	0x0014
        /*0014*/ 	.byte	0x00, 0xf0, 0x11, 0x00


	//----- nvinfo : EIATTR_KPARAM_INFO
	.align		4
.L_1135:
        /*0018*/ 	.byte	0x04, 0x17
        /*001a*/ 	.short	(.L_1137 - .L_1136)
.L_1136:
        /*001c*/ 	.word	0x00000000
        /*0020*/ 	.short	0x0002
        /*0022*/ 	.short	0x0010
        /*0024*/ 	.byte	0x00, 0xf0, 0x11, 0x00


	//----- nvinfo : EIATTR_KPARAM_INFO
	.align		4
.L_1137:
        /*0028*/ 	.byte	0x04, 0x17
        /*002a*/ 	.short	(.L_1139 - .L_1138)
.L_1138:
        /*002c*/ 	.word	0x00000000
        /*0030*/ 	.short	0x0001
        /*0032*/ 	.short	0x0008
        /*0034*/ 	.byte	0x00, 0xf5, 0x21, 0x00


	//----- nvinfo : EIATTR_KPARAM_INFO
	.align		4
.L_1139:
        /*0038*/ 	.byte	0x04, 0x17
        /*003a*/ 	.short	(.L_1141 - .L_1140)
.L_1140:
        /*003c*/ 	.word	0x00000000
        /*0040*/ 	.short	0x0000
        /*0042*/ 	.short	0x0000
        /*0044*/ 	.byte	0x00, 0xf5, 0x21, 0x00


	//----- nvinfo : EIATTR_SPARSE_MMA_MASK
	.align		4
.L_1141:
        /*0048*/ 	.byte	0x03, 0x50
        /*004a*/ 	.short	0x0000


	//----- nvinfo : EIATTR_MAXREG_COUNT
	.align		4
        /*004c*/ 	.byte	0x03, 0x1b
        /*004e*/ 	.short	0x00ff


	//----- nvinfo : EIATTR_MERCURY_ISA_VERSION
	.align		4
        /*0050*/ 	.byte	0x03, 0x5f
        /*0052*/ 	.short	0x0101


	//----- nvinfo : EIATTR_VRC_CTA_INIT_COUNT
	.align		4
        /*0054*/ 	.byte	0x02, 0x4a
	.zero		1
	.zero		1


	//----- nvinfo : EIATTR_EXIT_INSTR_OFFSETS
	.align		4
        /*0058*/ 	.byte	0x04, 0x1c
        /*005a*/ 	.short	(.L_1143 - .L_1142)


	//   ....[0]....
.L_1142:
        /*005c*/ 	.word	0x000000c0


	//   ....[1]....
        /*0060*/ 	.word	0x00000830


	//   ....[2]....
        /*0064*/ 	.word	0x000012c0


	//----- nvinfo : EIATTR_CRS_STACK_SIZE
	.align		4
.L_1143:
        /*0068*/ 	.byte	0x04, 0x1e
        /*006a*/ 	.short	(.L_1145 - .L_1144)
.L_1144:
        /*006c*/ 	.word	0x00000000


	//----- nvinfo : EIATTR_CBANK_PARAM_SIZE
	.align		4
.L_1145:
        /*0070*/ 	.byte	0x03, 0x19
        /*0072*/ 	.short	0x0018


	//----- nvinfo : EIATTR_PARAM_CBANK
	.align		4
        /*0074*/ 	.byte	0x04, 0x0a
        /*0076*/ 	.short	(.L_1147 - .L_1146)
	.align		4
.L_1146:
        /*0078*/ 	.word	index@(.nv.constant0._ZN4vllm29act_and_mul_kernel_with_paramIN3c108BFloat16E14__nv_bfloat162XadL_ZNS_14fatrelu_kernelIS2_EET_RKS5_fEEXadL_ZNS_21packed_fatrelu_kernelIS3_EES5_S7_fEELb1ELb1EEEvPS5_PS6_if)
        /*007c*/ 	.short	0x0380
        /*007e*/ 	.short	0x0018


	//----- nvinfo : EIATTR_SW_WAR
	.align		4
.L_1147:
        /*0080*/ 	.byte	0x04, 0x36
        /*0082*/ 	.short	(.L_1149 - .L_1148)
.L_1148:
        /*0084*/ 	.word	0x00000008
.L_1149:


//--------------------- .nv.info._ZN4vllm29act_and_mul_kernel_with_paramIN3c104HalfE7__half2XadL_ZNS_14fatrelu_kernelIS2_EET_RKS5_fEEXadL_ZNS_21packed_fatrelu_kernelIS3_EES5_S7_fEELb1ELb1EEEvPS5_PS6_if --------------------------
	.section	.nv.info._ZN4vllm29act_and_mul_kernel_with_paramIN3c104HalfE7__half2XadL_ZNS_14fatrelu_kernelIS2_EET_RKS5_fEEXadL_ZNS_21packed_fatrelu_kernelIS3_EES5_S7_fEELb1ELb1EEEvPS5_PS6_if,"",@"SHT_CUDA_INFO"
	.sectionflags	@""
	.align	4


	//----- nvinfo : EIATTR_CUDA_API_VERSION
	.align		4
        /*0000*/ 	.byte	0x04, 0x37
        /*0002*/ 	.short	(.L_1151 - .L_1150)
.L_1150:
        /*0004*/ 	.word	0x00000082


	//----- nvinfo : EIATTR_KPARAM_INFO
	.align		4
.L_1151:
        /*0008*/ 	.byte	0x04, 0x17
        /*000a*/ 	.short	(.L_1153 - .L_1152)
.L_1152:
        /*000c*/ 	.word	0x00000000
        /*0010*/ 	.short	0x0003
        /*0012*/ 	.short	0x0014
        /*0014*/ 	.byte	0x00, 0xf0, 0x11, 0x00


	//----- nvinfo : EIATTR_KPARAM_INFO
	.align		4
.L_1153:
        /*0018*/ 	.byte	0x04, 0x17
        /*001a*/ 	.short	(.L_1155 - .L_1154)
.L_1154:
        /*001c*/ 	.word	0x00000000
        /*0020*/ 	.short	0x0002
        /*0022*/ 	.short	0x0010
        /*0024*/ 	.byte	0x00, 0xf0, 0x11, 0x00


	//----- nvinfo : EIATTR_KPARAM_INFO
	.align		4
.L_1155:
        /*0028*/ 	.byte	0x04, 0x17
        /*002a*/ 	.short	(.L_1157 - .L_1156)
.L_1156:
        /*002c*/ 	.word	0x00000000
        /*0030*/ 	.short	0x0001
        /*0032*/ 	.short	0x0008
        /*0034*/ 	.byte	0x00, 0xf5, 0x21, 0x00


	//----- nvinfo : EIATTR_KPARAM_INFO
	.align		4
.L_1157:
        /*0038*/ 	.byte	0x04, 0x17
        /*003a*/ 	.short	(.L_1159 - .L_1158)
.L_1158:
        /*003c*/ 	.word	0x00000000
        /*0040*/ 	.short	0x0000
        /*0042*/ 	.short	0x0000
        /*0044*/ 	.byte	0x00, 0xf5, 0x21, 0x00


	//----- nvinfo : EIATTR_SPARSE_MMA_MASK
	.align		4
.L_1159:
        /*0048*/ 	.byte	0x03, 0x50
        /*004a*/ 	.short	0x0000


	//----- nvinfo : EIATTR_MAXREG_COUNT
	.align		4
        /*004c*/ 	.byte	0x03, 0x1b
        /*004e*/ 	.short	0x00ff


	//----- nvinfo : EIATTR_MERCURY_ISA_VERSION
	.align		4
        /*0050*/ 	.byte	0x03, 0x5f
        /*0052*/ 	.short	0x0101


	//----- nvinfo : EIATTR_VRC_CTA_INIT_COUNT
	.align		4
        /*0054*/ 	.byte	0x02, 0x4a
	.zero		1
	.zero		1


	//----- nvinfo : EIATTR_EXIT_INSTR_OFFSETS
	.align		4
        /*0058*/ 	.byte	0x04, 0x1c
        /*005a*/ 	.short	(.L_1161 - .L_1160)


	//   ....[0]....
.L_1160:
        /*005c*/ 	.word	0x000000c0


	//   ....[1]....
        /*0060*/ 	.word	0x00000880


	//   ....[2]....
        /*0064*/ 	.word	0x00001b70


	//----- nvinfo : EIATTR_CRS_STACK_SIZE
	.align		4
.L_1161:
        /*0068*/ 	.byte	0x04, 0x1e
        /*006a*/ 	.short	(.L_1163 - .L_1162)
.L_1162:
        /*006c*/ 	.word	0x00000000


	//----- nvinfo : EIATTR_CBANK_PARAM_SIZE
	.align		4
.L_1163:
        /*0070*/ 	.byte	0x03, 0x19
        /*0072*/ 	.short	0x0018


	//----- nvinfo : EIATTR_PARAM_CBANK
	.align		4
        /*0074*/ 	.byte	0x04, 0x0a
        /*0076*/ 	.short	(.L_1165 - .L_1164)
	.align		4
.L_1164:
        /*0078*/ 	.word	index@(.nv.constant0._ZN4vllm29act_and_mul_kernel_with_paramIN3c104HalfE7__half2XadL_ZNS_14fatrelu_kernelIS2_EET_RKS5_fEEXadL_ZNS_21packed_fatrelu_kernelIS3_EES5_S7_fEELb1ELb1EEEvPS5_PS6_if)
        /*007c*/ 	.short	0x0380
        /*007e*/ 	.short	0x0018


	//----- nvinfo : EIATTR_SW_WAR
	.align		4
.L_1165:
        /*0080*/ 	.byte	0x04, 0x36
        /*0082*/ 	.short	(.L_1167 - .L_1166)
.L_1166:
        /*0084*/ 	.word	0x00000008
.L_1167:


//--------------------- .nv.info._ZN4vllm29act_and_mul_kernel_with_paramIf6float2XadL_ZNS_14fatrelu_kernelIfEET_RKS3_fEEXadL_ZNS_21packed_fatrelu_kernelIS1_EES3_S5_fEELb1ELb1EEEvPS3_PS4_if --------------------------
	.section	.nv.info._ZN4vllm29act_and_mul_kernel_with_paramIf6float2XadL_ZNS_14fatrelu_kernelIfEET_RKS3_fEEXadL_ZNS_21packed_fatrelu_kernelIS1_EES3_S5_fEELb1ELb1EEEvPS3_PS4_if,"",@"SHT_CUDA_INFO"
	.sectionflags	@""
	.align	4


	//----- nvinfo : EIATTR_CUDA_API_VERSION
	.align		4
        /*0000*/ 	.byte	0x04, 0x37
        /*0002*/ 	.short	(.L_1169 - .L_1168)
.L_1168:
        /*0004*/ 	.word	0x00000082


	//----- nvinfo : EIATTR_KPARAM_INFO
	.align		4
.L_1169:
        /*0008*/ 	.byte	0x04, 0x17
        /*000a*/ 	.short	(.L_1171 - .L_1170)
.L_1170:
        /*000c*/ 	.word	0x00000000
        /*0010*/ 	.short	0x0003
        /*0012*/ 	.short	0x0014
        /*0014*/ 	.byte	0x00, 0xf0, 0x11, 0x00


	//----- nvinfo : EIATTR_KPARAM_INFO
	.align		4
.L_1171:
        /*0018*/ 	.byte	0x04, 0x17
        /*001a*/ 	.short	(.L_1173 - .L_1172)
.L_1172:
        /*001c*/ 	.word	0x00000000
        /*0020*/ 	.short	0x0002
        /*0022*/ 	.short	0x0010
        /*0024*/ 	.byte	0x00, 0xf0, 0x11, 0x00


	//----- nvinfo : EIATTR_KPARAM_INFO
	.align		4
.L_1173:
        /*0028*/ 	.byte	0x04, 0x17
        /*002a*/ 	.short	(.L_1175 - .L_1174)
.L_1174:
        /*002c*/ 	.word	0x00000000
        /*0030*/ 	.short	0x0001
        /*0032*/ 	.short	0x0008
        /*0034*/ 	.byte	0x00, 0xf5, 0x21, 0x00


	//----- nvinfo : EIATTR_KPARAM_INFO
	.align		4
.L_1175:
        /*0038*/ 	.byte	0x04, 0x17
        /*003a*/ 	.short	(.L_1177 - .L_1176)
.L_1176:
        /*003c*/ 	.word	0x00000000
        /*0040*/ 	.short	0x0000
        /*0042*/ 	.short	0x0000
        /*0044*/ 	.byte	0x00, 0xf5, 0x21, 0x00


	//----- nvinfo : EIATTR_SPARSE_MMA_MASK
	.align		4
.L_1177:
        /*0048*/ 	.byte	0x03, 0x50
        /*004a*/ 	.short	0x0000


	//----- nvinfo : EIATTR_MAXREG_COUNT
	.align		4
        /*004c*/ 	.byte	0x03, 0x1b
        /*004e*/ 	.short	0x00ff


	//----- nvinfo : EIATTR_MERCURY_ISA_VERSION
	.align		4
        /*0050*/ 	.byte	0x03, 0x5f
        /*0052*/ 	.short	0x0101


	//----- nvinfo : EIATTR_VRC_CTA_INIT_COUNT
	.align		4
        /*0054*/ 	.byte	0x02, 0x4a
	.zero		1
	.zero		1


	//----- nvinfo : EIATTR_EXIT_INSTR_OFFSETS
	.align		4
        /*0058*/ 	.byte	0x04, 0x1c
        /*005a*/ 	.short	(.L_1179 - .L_1178)


	//   ....[0]....
.L_1178:
        /*005c*/ 	.word	0x000000c0


	//   ....[1]....
        /*0060*/ 	.word	0x000005b0


	//   ....[2]....
        /*0064*/ 	.word	0x00000eb0


	//----- nvinfo : EIATTR_CRS_STACK_SIZE
	.align		4
.L_1179:
        /*0068*/ 	.byte	0x04, 0x1e
        /*006a*/ 	.short	(.L_1181 - .L_1180)
.L_1180:
        /*006c*/ 	.word	0x00000000


	//----- nvinfo : EIATTR_CBANK_PARAM_SIZE
	.align		4
.L_1181:
        /*0070*/ 	.byte	0x03, 0x19
        /*0072*/ 	.short	0x0018


	//----- nvinfo : EIATTR_PARAM_CBANK
	.align		4
        /*0074*/ 	.byte	0x04, 0x0a
        /*0076*/ 	.short	(.L_1183 - .L_1182)
	.align		4
.L_1182:
        /*0078*/ 	.word	index@(.nv.constant0._ZN4vllm29act_and_mul_kernel_with_paramIf6float2XadL_ZNS_14fatrelu_kernelIfEET_RKS3_fEEXadL_ZNS_21packed_fatrelu_kernelIS1_EES3_S5_fEELb1ELb1EEEvPS3_PS4_if)
        /*007c*/ 	.short	0x0380
        /*007e*/ 	.short	0x0018


	//----- nvinfo : EIATTR_SW_WAR
	.align		4
.L_1183:
        /*0080*/ 	.byte	0x04, 0x36
        /*0082*/ 	.short	(.L_1185 - .L_1184)
.L_1184:
        /*0084*/ 	.word	0x00000008
.L_1185:


//--------------------- .nv.info._ZN4vllm18act_and_mul_kernelIN3c108BFloat16E14__nv_bfloat162XadL_ZNS_16gelu_tanh_kernelIS2_EET_RKS5_EEXadL_ZNS_23packed_gelu_tanh_kernelIS3_EES5_S7_EELb1ELb0ELb0EEEvPS5_PS6_i --------------------------
	.section	.nv.info._ZN4vllm18act_and_mul_kernelIN3c108BFloat16E14__nv_bfloat162XadL_ZNS_16gelu_tanh_kernelIS2_EET_RKS5_EEXadL_ZNS_23packed_gelu_tanh_kernelIS3_EES5_S7_EELb1ELb0ELb0EEEvPS5_PS6_i,"",@"SHT_CUDA_INFO"
	.sectionflags	@""
	.align	4


	//----- nvinfo : EIATTR_CUDA_API_VERSION
	.align		4
        /*0000*/ 	.byte	0x04, 0x37
        /*0002*/ 	.short	(.L_1187 - .L_1186)
.L_1186:
        /*0004*/ 	.word	0x00000082


	//----- nvinfo : EIATTR_KPARAM_INFO
	.align		4
.L_1187:
        /*0008*/ 	.byte	0x04, 0x17
        /*000a*/ 	.short	(.L_1189 - .L_1188)
.L_1188:
        /*000c*/ 	.word	0x00000000
        /*0010*/ 	.short	0x0002
        /*0012*/ 	.short	0x0010
        /*0014*/ 	.byte	0x00, 0xf0, 0x11, 0x00


	//----- nvinfo : EIATTR_KPARAM_INFO
	.align		4
.L_1189:
        /*0018*/ 	.byte	0x04, 0x17
        /*001a*/ 	.short	(.L_1191 - .L_1190)
.L_1190:
        /*001c*/ 	.word	0x00000000
        /*0020*/ 	.short	0x0001
        /*0022*/ 	.short	0x0008
        /*0024*/ 	.byte	0x00, 0xf5, 0x21, 0x00


	//----- nvinfo : EIATTR_KPARAM_INFO
	.align		4
.L_1191:
        /*0028*/ 	.byte	0x04, 0x17
        /*002a*/ 	.short	(.L_1193 - .L_1192)
.L_1192:
        /*002c*/ 	.word	0x00000000
        /*0030*/ 	.short	0x0000
        /*0032*/ 	.short	0x0000
        /*0034*/ 	.byte	0x00, 0xf5, 0x21, 0x00


	//----- nvinfo : EIATTR_SPARSE_MMA_MASK
	.align		4
.L_1193:
        /*0038*/ 	.byte	0x03, 0x50
        /*003a*/ 	.short	0x0000


	//----- nvinfo : EIATTR_MAXREG_COUNT
	.align		4
        /*003c*/ 	.byte	0x03, 0x1b
        /*003e*/ 	.short	0x00ff


	//----- nvinfo : EIATTR_MERCURY_ISA_VERSION
	.align		4
        /*0040*/ 	.byte	0x03, 0x5f
        /*0042*/ 	.short	0x0101


	//----- nvinfo : EIATTR_VRC_CTA_INIT_COUNT
	.align		4
        /*0044*/ 	.byte	0x02, 0x4a
	.zero		1
	.zero		1


	//----- nvinfo : EIATTR_EXIT_INSTR_OFFSETS
	.align		4
        /*0048*/ 	.byte	0x04, 0x1c
        /*004a*/ 	.short	(.L_1195 - .L_1194)


	//   ....[0]....
.L_1194:
        /*004c*/ 	.word	0x00000040


	//   ....[1]....
        /*0050*/ 	.word	0x000006f0


	//   ....[2]....
        /*0054*/ 	.word	0x00000db0


	//----- nvinfo : EIATTR_CRS_STACK_SIZE
	.align		4
.L_1195:
        /*0058*/ 	.byte	0x04, 0x1e
        /*005a*/ 	.short	(.L_1197 - .L_1196)
.L_1196:
        /*005c*/ 	.word	0x00000000


	//----- nvinfo : EIATTR_CBANK_PARAM_SIZE
	.align		4
.L_1197:
        /*0060*/ 	.byte	0x03, 0x19
        /*0062*/ 	.short	0x0014


	//----- nvinfo : EIATTR_PARAM_CBANK
	.align		4
        /*0064*/ 	.byte	0x04, 0x0a
        /*0066*/ 	.short	(.L_1199 - .L_1198)
	.align		4
.L_1198:
        /*0068*/ 	.word	index@(.nv.constant0._ZN4vllm18act_and_mul_kernelIN3c108BFloat16E14__nv_bfloat162XadL_ZNS_16gelu_tanh_kernelIS2_EET_RKS5_EEXadL_ZNS_23packed_gelu_tanh_kernelIS3_EES5_S7_EELb1ELb0ELb0EEEvPS5_PS6_i)
        /*006c*/ 	.short	0x0380
        /*006e*/ 	.short	0x0014


	//----- nvinfo : EIATTR_SW_WAR
	.align		4
.L_1199:
        /*0070*/ 	.byte	0x04, 0x36
        /*0072*/ 	.short	(.L_1201 - .L_1200)
.L_1200:
        /*0074*/ 	.word	0x00000008
.L_1201:


//--------------------- .nv.info._ZN4vllm18act_and_mul_kernelIN3c104HalfE7__half2XadL_ZNS_16gelu_tanh_kernelIS2_EET_RKS5_EEXadL_ZNS_23packed_gelu_tanh_kernelIS3_EES5_S7_EELb1ELb0ELb0EEEvPS5_PS6_i --------------------------
	.section	.nv.info._ZN4vllm18act_and_mul_kernelIN3c104HalfE7__half2XadL_ZNS_16gelu_tanh_kernelIS2_EET_RKS5_EEXadL_ZNS_23packed_gelu_tanh_kernelIS3_EES5_S7_EELb1ELb0ELb0EEEvPS5_PS6_i,"",@"SHT_CUDA_INFO"
	.sectionflags	@""
	.align	4


	//----- nvinfo : EIATTR_CUDA_API_VERSION
	.align		4
        /*0000*/ 	.byte	0x04, 0x37
        /*0002*/ 	.short	(.L_1203 - .L_1202)
.L_1202:
        /*0004*/ 	.word	0x00000082


	//----- nvinfo : EIATTR_KPARAM_INFO
	.align		4
.L_1203:
        /*0008*/ 	.byte	0x04, 0x17
        /*000a*/ 	.short	(.L_1205 - .L_1204)
.L_1204:
        /*000c*/ 	.word	0x00000000
        /*0010*/ 	.short	0x0002
        /*0012*/ 	.short	0x0010
        /*0014*/ 	.byte	0x00, 0xf0, 0x11, 0x00


	//----- nvinfo : EIATTR_KPARAM_INFO
	.align		4
.L_1205:
        /*0018*/ 	.byte	0x04, 0x17
        /*001a*/ 	.short	(.L_1207 - .L_1206)
.L_1206:
        /*001c*/ 	.word	0x00000000
        /*0020*/ 	.short	0x0001
        /*0022*/ 	.short	0x0008
        /*0024*/ 	.byte	0x00, 0xf5, 0x21, 0x00


	//----- nvinfo : EIATTR_KPARAM_INFO
	.align		4
.L_1207:
        /*0028*/ 	.byte	0x04, 0x17
        /*002a*/ 	.short	(.L_1209 - .L_1208)
.L_1208:
        /*002c*/ 	.word	0x00000000
        /*0030*/ 	.short	0x0000
        /*0032*/ 	.short	0x0000
        /*0034*/ 	.byte	0x00, 0xf5, 0x21, 0x00


	//----- nvinfo : EIATTR_SPARSE_MMA_MASK
	.align		4
.L_1209:
        /*0038*/ 	.byte	0x03, 0x50
        /*003a*/ 	.short	0x0000


	//----- nvinfo : EIATTR_MAXREG_COUNT
	.align		4
        /*003c*/ 	.byte	0x03, 0x1b
        /*003e*/ 	.short	0x00ff


	//----- nvinfo : EIATTR_MERCURY_ISA_VERSION
	.align		4
        /*0040*/ 	.byte	0x03, 0x5f
        /*0042*/ 	.short	0x0101


	//----- nvinfo : EIATTR_VRC_CTA_INIT_COUNT
	.align		4
        /*0044*/ 	.byte	0x02, 0x4a
	.zero		1
	.zero		1


	//----- nvinfo : EIATTR_EXIT_INSTR_OFFSETS
	.align		4
        /*0048*/ 	.byte	0x04, 0x1c
        /*004a*/ 	.short	(.L_1211 - .L_1210)


	//   ....[0]....
.L_1210:
        /*004c*/ 	.word	0x00000040


	//   ....[1]....
        /*0050*/ 	.word	0x000006f0


	//   ....[2]....
        /*0054*/ 	.word	0x00000db0


	//----- nvinfo : EIATTR_CRS_STACK_SIZE
	.align		4
.L_1211:
        /*0058*/ 	.byte	0x04, 0x1e
        /*005a*/ 	.short	(.L_1213 - .L_1212)
.L_1212:
        /*005c*/ 	.word	0x00000000


	//----- nvinfo : EIATTR_CBANK_PARAM_SIZE
	.align		4
.L_1213:
        /*0060*/ 	.byte	0x03, 0x19
        /*0062*/ 	.short	0x0014


	//----- nvinfo : EIATTR_PARAM_CBANK
	.align		4
        /*0064*/ 	.byte	0x04, 0x0a
        /*0066*/ 	.short	(.L_1215 - .L_1214)
	.align		4
.L_1214:
        /*0068*/ 	.word	index@(.nv.constant0._ZN4vllm18act_and_mul_kernelIN3c104HalfE7__half2XadL_ZNS_16gelu_tanh_kernelIS2_EET_RKS5_EEXadL_ZNS_23packed_gelu_tanh_kernelIS3_EES5_S7_EELb1ELb0ELb0EEEvPS5_PS6_i)
        /*006c*/ 	.short	0x0380
        /*006e*/ 	.short	0x0014


	//----- nvinfo : EIATTR_SW_WAR
	.align		4
.L_1215:
        /*0070*/ 	.byte	0x04, 0x36
        /*0072*/ 	.short	(.L_1217 - .L_1216)
.L_1216:
        /*0074*/ 	.word	0x00000008
.L_1217:


//--------------------- .nv.info._ZN4vllm18act_and_mul_kernelIf6float2XadL_ZNS_16gelu_tanh_kernelIfEET_RKS3_EEXadL_ZNS_23packed_gelu_tanh_kernelIS1_EES3_S5_EELb1ELb0ELb0EEEvPS3_PS4_i --------------------------
	.section	.nv.info._ZN4vllm18act_and_mul_kernelIf6float2XadL_ZNS_16gelu_tanh_kernelIfEET_RKS3_EEXadL_ZNS_23packed_gelu_tanh_kernelIS1_EES3_S5_EELb1ELb0ELb0EEEvPS3_PS4_i,"",@"SHT_CUDA_INFO"
	.sectionflags	@""
	.align	4


	//----- nvinfo : EIATTR_CUDA_API_VERSION
	.align		4
        /*0000*/ 	.byte	0x04, 0x37
        /*0002*/ 	.short	(.L_1219 - .L_1218)
.L_1218:
        /*0004*/ 	.word	0x00000082


	//----- nvinfo : EIATTR_KPARAM_INFO
	.align		4
.L_1219:
        /*0008*/ 	.byte	0x04, 0x17
        /*000a*/ 	.short	(.L_1221 - .L_1220)
.L_1220:
        /*000c*/ 	.word	0x00000000
        /*0010*/ 	.short	0x0002
        /*0012*/ 	.short	0x0010
        /*0014*/ 	.byte	0x00, 0xf0, 0x11, 0x00


	//----- nvinfo : EIATTR_KPARAM_INFO
	.align		4
.L_1221:
        /*0018*/ 	.byte	0x04, 0x17
        /*001a*/ 	.short	(.L_1223 - .L_1222)
.L_1222:
        /*001c*/ 	.word	0x00000000
        /*0020*/ 	.short	0x0001
        /*0022*/ 	.short	0x0008
        /*0024*/ 	.byte	0x00, 0xf5, 0x21, 0x00


	//----- nvinfo : EIATTR_KPARAM_INFO
	.align		4
.L_1223:
        /*0028*/ 	.byte	0x04, 0x17
        /*002a*/ 	.short	(.L_1225 - .L_1224)
.L_1224:
        /*002c*/ 	.word	0x00000000
        /*0030*/ 	.short	0x0000
        /*0032*/ 	.short	0x0000
        /*0034*/ 	.byte	0x00, 0xf5, 0x21, 0x00


	//----- nvinfo : EIATTR_SPARSE_MMA_MASK
	.align		4
.L_1225:
        /*0038*/ 	.byte	0x03, 0x50
        /*003a*/ 	.short	0x0000


	//----- nvinfo : EIATTR_MAXREG_COUNT
	.align		4
        /*003c*/ 	.byte	0x03, 0x1b
        /*003e*/ 	.short	0x00ff


	//----- nvinfo : EIATTR_MERCURY_ISA_VERSION
	.align		4
        /*0040*/ 	.byte	0x03, 0x5f
        /*0042*/ 	.short	0x0101


	//----- nvinfo : EIATTR_VRC_CTA_INIT_COUNT
	.align		4
        /*0044*/ 	.byte	0x02, 0x4a
	.zero		1
	.zero		1


	//----- nvinfo : EIATTR_EXIT_INSTR_OFFSETS
	.align		4
        /*0048*/ 	.byte	0x04, 0x1c
        /*004a*/ 	.short	(.L_1227 - .L_1226)


	//   ....[0]....
.L_1226:
        /*004c*/ 	.word	0x00000040


	//   ....[1]....
        /*0050*/ 	.word	0x000006a0


	//   ....[2]....
        /*0054*/ 	.word	0x00000c00


	//----- nvinfo : EIATTR_CRS_STACK_SIZE
	.align		4
.L_1227:
        /*0058*/ 	.byte	0x04, 0x1e
        /*005a*/ 	.short	(.L_1229 - .L_1228)
.L_1228:
        /*005c*/ 	.word	0x00000000


	//----- nvinfo : EIATTR_CBANK_PARAM_SIZE
	.align		4
.L_1229:
        /*0060*/ 	.byte	0x03, 0x19
        /*0062*/ 	.short	0x0014


	//----- nvinfo : EIATTR_PARAM_CBANK
	.align		4
        /*0064*/ 	.byte	0x04, 0x0a
        /*0066*/ 	.short	(.L_1231 - .L_1230)
	.align		4
.L_1230:
        /*0068*/ 	.word	index@(.nv.constant0._ZN4vllm18act_and_mul_kernelIf6float2XadL_ZNS_16gelu_tanh_kernelIfEET_RKS3_EEXadL_ZNS_23packed_gelu_tanh_kernelIS1_EES3_S5_EELb1ELb0ELb0EEEvPS3_PS4_i)
        /*006c*/ 	.short	0x0380
        /*006e*/ 	.short	0x0014


	//----- nvinfo : EIATTR_SW_WAR
	.align		4
.L_1231:
        /*0070*/ 	.byte	0x04, 0x36
        /*0072*/ 	.short	(.L_1233 - .L_1232)
.L_1232:
        /*0074*/ 	.word	0x00000008
.L_1233:


//--------------------- .nv.info._ZN4vllm18act_and_mul_kernelIN3c108BFloat16E14__nv_bfloat162XadL_ZNS_16gelu_tanh_kernelIS2_EET_RKS5_EEXadL_ZNS_23packed_gelu_tanh_kernelIS3_EES5_S7_EELb1ELb1ELb0EEEvPS5_PS6_i --------------------------
	.section	.nv.info._ZN4vllm18act_and_mul_kernelIN3c108BFloat16E14__nv_bfloat162XadL_ZNS_16gelu_tanh_kernelIS2_EET_RKS5_EEXadL_ZNS_23packed_gelu_tanh_kernelIS3_EES5_S7_EELb1ELb1ELb0EEEvPS5_PS6_i,"",@"SHT_CUDA_INFO"
	.sectionflags	@""
	.align	4


	//----- nvinfo : EIATTR_CUDA_API_VERSION
	.align		4
        /*0000*/ 	.byte	0x04, 0x37
        /*0002*/ 	.short	(.L_1235 - .L_1234)
.L_1234:
        /*0004*/ 	.word	0x00000082


	//----- nvinfo : EIATTR_KPARAM_INFO
	.align		4
.L_1235:
        /*0008*/ 	.byte	0x04, 0x17
        /*000a*/ 	.short	(.L_1237 - .L_1236)
.L_1236:
        /*000c*/ 	.word	0x00000000
        /*0010*/ 	.short	0x0002
        /*0012*/ 	.short	0x0010
        /*0014*/ 	.byte	0x00, 0xf0, 0x11, 0x00


	//----- nvinfo : EIATTR_KPARAM_INFO
	.align		4
.L_1237:
        /*0018*/ 	.byte	0x04, 0x17
        /*001a*/ 	.short	(.L_1239 - .L_1238)
.L_1238:
        /*001c*/ 	.word	0x00000000
        /*0020*/ 	.short	0x0001
        /*0022*/ 	.short	0x0008
        /*0024*/ 	.byte	0x00, 0xf5, 0x21, 0x00


	//----- nvinfo : EIATTR_KPARAM_INFO
	.align		4
.L_1239:
        /*0028*/ 	.byte	0x04, 0x17
        /*002a*/ 	.short	(.L_1241 - .L_1240)
.L_1240:
        /*002c*/ 	.word	0x00000000
        /*0030*/ 	.short	0x0000
        /*0032*/ 	.short	0x0000
        /*0034*/ 	.byte	0x00, 0xf5, 0x21, 0x00


	//----- nvinfo : EIATTR_SPARSE_MMA_MASK
	.align		4
.L_1241:
        /*0038*/ 	.byte	0x03, 0x50
        /*003a*/ 	.short	0x0000


	//----- nvinfo : EIATTR_MAXREG_COUNT
	.align		4
        /*003c*/ 	.byte	0x03, 0x1b
        /*003e*/ 	.short	0x00ff


	//----- nvinfo : EIATTR_MERCURY_ISA_VERSION
	.align		4
        /*0040*/ 	.byte	0x03, 0x5f
        /*0042*/ 	.short	0x0101


	//----- nvinfo : EIATTR_VRC_CTA_INIT_COUNT
	.align		4
        /*0044*/ 	.byte	0x02, 0x4a
	.zero		1
	.zero		1


	//----- nvinfo : EIATTR_EXIT_INSTR_OFFSETS
	.align		4
        /*0048*/ 	.byte	0x04, 0x1c
        /*004a*/ 	.short	(.L_1243 - .L_1242)


	//   ....[0]....
.L_1242:
        /*004c*/ 	.word	0x000000c0


	//   ....[1]....
        /*0050*/ 	.word	0x00000740


	//----- nvinfo : EIATTR_CRS_STACK_SIZE
	.align		4
.L_1243:
        /*0054*/ 	.byte	0x04, 0x1e
        /*0056*/ 	.short	(.L_1245 - .L_1244)
.L_1244:
        /*0058*/ 	.word	0x00000000


	//----- nvinfo : EIATTR_CBANK_PARAM_SIZE
	.align		4
.L_1245:
        /*005c*/ 	.byte	0x03, 0x19
        /*005e*/ 	.short	0x0014


	//----- nvinfo : EIATTR_PARAM_CBANK
	.align		4
        /*0060*/ 	.byte	0x04, 0x0a
        /*0062*/ 	.short	(.L_1247 - .L_1246)
	.align		4
.L_1246:
        /*0064*/ 	.word	index@(.nv.constant0._ZN4vllm18act_and_mul_kernelIN3c108BFloat16E14__nv_bfloat162XadL_ZNS_16gelu_tanh_kernelIS2_EET_RKS5_EEXadL_ZNS_23packed_gelu_tanh_kernelIS3_EES5_S7_EELb1ELb1ELb0EEEvPS5_PS6_i)
        /*0068*/ 	.short	0x0380
        /*006a*/ 	.short	0x0014


	//----- nvinfo : EIATTR_SW_WAR
	.align		4
.L_1247:
        /*006c*/ 	.byte	0x04, 0x36
        /*006e*/ 	.short	(.L_1249 - .L_1248)
.L_1248:
        /*0070*/ 	.word	0x00000008
.L_1249:


//--------------------- .nv.info._ZN4vllm18act_and_mul_kernelIN3c104HalfE7__half2XadL_ZNS_16gelu_tanh_kernelIS2_EET_RKS5_EEXadL_ZNS_23packed_gelu_tanh_kernelIS3_EES5_S7_EELb1ELb1ELb0EEEvPS5_PS6_i --------------------------
	.section	.nv.info._ZN4vllm18act_and_mul_kernelIN3c104HalfE7__half2XadL_ZNS_16gelu_tanh_kernelIS2_EET_RKS5_EEXadL_ZNS_23packed_gelu_tanh_kernelIS3_EES5_S7_EELb1ELb1ELb0EEEvPS5_PS6_i,"",@"SHT_CUDA_INFO"
	.sectionflags	@""
	.align	4


	//----- nvinfo : EIATTR_CUDA_API_VERSION
	.align		4
        /*0000*/ 	.byte	0x04, 0x37
        /*0002*/ 	.short	(.L_1251 - .L_1250)
.L_1250:
        /*0004*/ 	.word	0x00000082


	//----- nvinfo : EIATTR_KPARAM_INFO
	.align		4
.L_1251:
        /*0008*/ 	.byte	0x04, 0x17
        /*000a*/ 	.short	(.L_1253 - .L_1252)
.L_1252:
        /*000c*/ 	.word	0x00000000
        /*0010*/ 	.short	0x0002
        /*0012*/ 	.short	0x0010
        /*0014*/ 	.byte	0x00, 0xf0, 0x11, 0x00


	//----- nvinfo : EIATTR_KPARAM_INFO
	.align		4
.L_1253:
        /*0018*/ 	.byte	0x04, 0x17
        /*001a*/ 	.short	(.L_1255 - .L_1254)
.L_1254:
        /*001c*/ 	.word	0x00000000
        /*0020*/ 	.short	0x0001
        /*0022*/ 	.short	0x0008
        /*0024*/ 	.byte	0x00, 0xf5, 0x21, 0x00


	//----- nvinfo : EIATTR_KPARAM_INFO
	.align		4
.L_1255:
        /*0028*/ 	.byte	0x04, 0x17
        /*002a*/ 	.short	(.L_1257 - .L_1256)
.L_1256:
        /*002c*/ 	.word	0x00000000
        /*0030*/ 	.short	0x0000
        /*0032*/ 	.short	0x0000
        /*0034*/ 	.byte	0x00, 0xf5, 0x21, 0x00


	//----- nvinfo : EIATTR_SPARSE_MMA_MASK
	.align		4
.L_1257:
        /*0038*/ 	.byte	0x03, 0x50
        /*003a*/ 	.short	0x0000


	//----- nvinfo : EIATTR_MAXREG_COUNT
	.align		4
        /*003c*/ 	.byte	0x03, 0x1b
        /*003e*/ 	.short	0x00ff


	//----- nvinfo : EIATTR_MERCURY_ISA_VERSION
	.align		4
        /*0040*/ 	.byte	0x03, 0x5f
        /*0042*/ 	.short	0x0101


	//----- nvinfo : EIATTR_VRC_CTA_INIT_COUNT
	.align		4
        /*0044*/ 	.byte	0x02, 0x4a
	.zero		1
	.zero		1


	//----- nvinfo : EIATTR_EXIT_INSTR_OFFSETS
	.align		4
        /*0048*/ 	.byte	0x04, 0x1c
        /*004a*/ 	.short	(.L_1259 - .L_1258)


	//   ....[0]....
.L_1258:
        /*004c*/ 	.word	0x00000090


	//   ....[1]....
        /*0050*/ 	.word	0x00000880


	//   ....[2]....
        /*0054*/ 	.word	0x000013a0


	//----- nvinfo : EIATTR_CRS_STACK_SIZE
	.align		4
.L_1259:
        /*0058*/ 	.byte	0x04, 0x1e
        /*005a*/ 	.short	(.L_1261 - .L_1260)
.L_1260:
        /*005c*/ 	.word	0x00000000


	//----- nvinfo : EIATTR_CBANK_PARAM_SIZE
	.align		4
.L_1261:
        /*0060*/ 	.byte	0x03, 0x19
        /*0062*/ 	.short	0x0014


	//----- nvinfo : EIATTR_PARAM_CBANK
	.align		4
        /*0064*/ 	.byte	0x04, 0x0a
        /*0066*/ 	.short	(.L_1263 - .L_1262)
	.align		4
.L_1262:
        /*0068*/ 	.word	index@(.nv.constant0._ZN4vllm18act_and_mul_kernelIN3c104HalfE7__half2XadL_ZNS_16gelu_tanh_kernelIS2_EET_RKS5_EEXadL_ZNS_23packed_gelu_tanh_kernelIS3_EES5_S7_EELb1ELb1ELb0EEEvPS5_PS6_i)
        /*006c*/ 	.short	0x0380
        /*006e*/ 	.short	0x0014


	//----- nvinfo : EIATTR_SW_WAR
	.align		4
.L_1263:
        /*0070*/ 	.byte	0x04, 0x36
        /*0072*/ 	.short	(.L_1265 - .L_1264)
.L_1264:
        /*0074*/ 	.word	0x00000008
.L_1265:


//--------------------- .nv.info._ZN4vllm18act_and_mul_kernelIf6float2XadL_ZNS_16gelu_tanh_kernelIfEET_RKS3_EEXadL_ZNS_23packed_gelu_tanh_kernelIS1_EES3_S5_EELb1ELb1ELb0EEEvPS3_PS4_i --------------------------
	.section	.nv.info._ZN4vllm18act_and_mul_kernelIf6float2XadL_ZNS_16gelu_tanh_kernelIfEET_RKS3_EEXadL_ZNS_23packed_gelu_tanh_kernelIS1_EES3_S5_EELb1ELb1ELb0EEEvPS3_PS4_i,"",@"SHT_CUDA_INFO"
	.sectionflags	@""
	.align	4


	//----- nvinfo : EIATTR_CUDA_API_VERSION
	.align		4
        /*0000*/ 	.byte	0x04, 0x37
        /*0002*/ 	.short	(.L_1267 - .L_1266)
.L_1266:
        /*0004*/ 	.word	0x00000082


	//----- nvinfo : EIATTR_KPARAM_INFO
	.align		4
.L_1267:
        /*0008*/ 	.byte	0x04, 0x17
        /*000a*/ 	.short	(.L_1269 - .L_1268)
.L_1268:
        /*000c*/ 	.word	0x00000000
        /*0010*/ 	.short	0x0002
        /*0012*/ 	.short	0x0010
        /*0014*/ 	.byte	0x00, 0xf0, 0x11, 0x00


	//----- nvinfo : EIATTR_KPARAM_INFO
	.align		4
.L_1269:
        /*0018*/ 	.byte	0x04, 0x17
        /*001a*/ 	.short	(.L_1271 - .L_1270)
.L_1270:
        /*001c*/ 	.word	0x00000000
        /*0020*/ 	.short	0x0001
        /*0022*/ 	.short	0x0008
        /*0024*/ 	.byte	0x00, 0xf5, 0x21, 0x00


	//----- nvinfo : EIATTR_KPARAM_INFO
	.align		4
.L_1271:
        /*0028*/ 	.byte	0x04, 0x17
        /*002a*/ 	.short	(.L_1273 - .L_1272)
.L_1272:
        /*002c*/ 	.word	0x00000000
        /*0030*/ 	.short	0x0000
        /*0032*/ 	.short	0x0000
        /*0034*/ 	.byte	0x00, 0xf5, 0x21, 0x00


	//----- nvinfo : EIATTR_SPARSE_MMA_MASK
	.align		4
.L_1273:
        /*0038*/ 	.byte	0x03, 0x50
        /*003a*/ 	.short	0x0000


	//----- nvinfo : EIATTR_MAXREG_COUNT
	.align		4
        /*003c*/ 	.byte	0x03, 0x1b
        /*003e*/ 	.short	0x00ff


	//----- nvinfo : EIATTR_MERCURY_ISA_VERSION
	.align		4
        /*0040*/ 	.byte	0x03, 0x5f
        /*0042*/ 	.short	0x0101


	//----- nvinfo : EIATTR_VRC_CTA_INIT_COUNT
	.align		4
        /*0044*/ 	.byte	0x02, 0x4a
	.zero		1
	.zero		1


	//----- nvinfo : EIATTR_EXIT_INSTR_OFFSETS
	.align		4
        /*0048*/ 	.byte	0x04, 0x1c
        /*004a*/ 	.short	(.L_1275 - .L_1274)


	//   ....[0]....
.L_1274:
        /*004c*/ 	.word	0x00000090


	//   ....[1]....
        /*0050*/ 	.word	0x00000660


	//   ....[2]....
        /*0054*/ 	.word	0x00001190


	//----- nvinfo : EIATTR_CRS_STACK_SIZE
	.align		4
.L_1275:
        /*0058*/ 	.byte	0x04, 0x1e
        /*005a*/ 	.short	(.L_1277 - .L_1276)
.L_1276:
        /*005c*/ 	.word	0x00000000


	//----- nvinfo : EIATTR_CBANK_PARAM_SIZE
	.align		4
.L_1277:
        /*0060*/ 	.byte	0x03, 0x19
        /*0062*/ 	.short	0x0014


	//----- nvinfo : EIATTR_PARAM_CBANK
	.align		4
        /*0064*/ 	.byte	0x04, 0x0a
        /*0066*/ 	.short	(.L_1279 - .L_1278)
	.align		4
.L_1278:
        /*0068*/ 	.word	index@(.nv.constant0._ZN4vllm18act_and_mul_kernelIf6float2XadL_ZNS_16gelu_tanh_kernelIfEET_RKS3_EEXadL_ZNS_23packed_gelu_tanh_kernelIS1_EES3_S5_EELb1ELb1ELb0EEEvPS3_PS4_i)
        /*006c*/ 	.short	0x0380
        /*006e*/ 	.short	0x0014


	//----- nvinfo : EIATTR_SW_WAR
	.align		4
.L_1279:
        /*0070*/ 	.byte	0x04, 0x36
        /*0072*/ 	.short	(.L_1281 - .L_1280)
.L_1280:
        /*0074*/ 	.word	0x00000008
.L_1281:


//--------------------- .nv.info._ZN4vllm18act_and_mul_kernelIN3c108BFloat16E14__nv_bfloat162XadL_ZNS_16gelu_tanh_kernelIS2_EET_RKS5_EEXadL_ZNS_23packed_gelu_tanh_kernelIS3_EES5_S7_EELb1ELb1ELb1EEEvPS5_PS6_i --------------------------
	.section	.nv.info._ZN4vllm18act_and_mul_kernelIN3c108BFloat16E14__nv_bfloat162XadL_ZNS_16gelu_tanh_kernelIS2_EET_RKS5_EEXadL_ZNS_23packed_gelu_tanh_kernelIS3_EES5_S7_EELb1ELb1ELb1EEEvPS5_PS6_i,"",@"SHT_CUDA_INFO"
	.sectionflags	@""
	.align	4


	//----- nvinfo : EIATTR_CUDA_API_VERSION
	.align		4
        /*0000*/ 	.byte	0x04, 0x37
        /*0002*/ 	.short	(.L_1283 - .L_1282)
.L_1282:
        /*0004*/ 	.word	0x00000082


	//----- nvinfo : EIATTR_KPARAM_INFO
	.align		4
.L_1283:
        /*0008*/ 	.byte	0x04, 0x17
        /*000a*/ 	.short	(.L_1285 - .L_1284)
.L_1284:
        /*000c*/ 	.word	0x00000000
        /*0010*/ 	.short	0x0002
        /*0012*/ 	.short	0x0010
        /*0014*/ 	.byte	0x00, 0xf0, 0x11, 0x00


	//----- nvinfo : EIATTR_KPARAM_INFO
	.align		4
.L_1285:
        /*0018*/ 	.byte	0x04, 0x17
        /*001a*/ 	.short	(.L_1287 - .L_1286)
.L_1286:
        /*001c*/ 	.word	0x00000000
        /*0020*/ 	.short	0x0001
        /*0022*/ 	.short	0x0008
        /*0024*/ 	.byte	0x00, 0xf5, 0x21, 0x00


	//----- nvinfo : EIATTR_KPARAM_INFO
	.align		4
.L_1287:
        /*0028*/ 	.byte	0x04, 0x17
        /*002a*/ 	.short	(.L_1289 - .L_1288)
.L_1288:
        /*002c*/ 	.word	0x00000000
        /*0030*/ 	.short	0x0000
        /*0032*/ 	.short	0x0000
        /*0034*/ 	.byte	0x00, 0xf5, 0x21, 0x00


	//----- nvinfo : EIATTR_SPARSE_MMA_MASK
	.align		4
.L_1289:
        /*0038*/ 	.byte	0x03, 0x50
        /*003a*/ 	.short	0x0000


	//----- nvinfo : EIATTR_MAXREG_COUNT
	.align		4
        /*003c*/ 	.byte	0x03, 0x1b
        /*003e*/ 	.short	0x00ff


	//----- nvinfo : EIATTR_MERCURY_ISA_VERSION
	.align		4
        /*0040*/ 	.byte	0x03, 0x5f
        /*0042*/ 	.short	0x0101


	//----- nvinfo : EIATTR_VRC_CTA_INIT_COUNT
	.align		4
        /*0044*/ 	.byte	0x02, 0x4a
	.zero		1
	.zero		1


	//----- nvinfo : EIATTR_EXIT_INSTR_OFFSETS
	.align		4
        /*0048*/ 	.byte	0x04, 0x1c
        /*004a*/ 	.short	(.L_1291 - .L_1290)


	//   ....[0]....
.L_1290:
        /*004c*/ 	.word	0x000000c0


	//   ....[1]....
        /*0050*/ 	.word	0x00000c80


	//----- nvinfo : EIATTR_CRS_STACK_SIZE
	.align		4
.L_1291:
        /*0054*/ 	.byte	0x04, 0x1e
        /*0056*/ 	.short	(.L_1293 - .L_1292)
.L_1292:
        /*0058*/ 	.word	0x00000000


	//----- nvinfo : EIATTR_CBANK_PARAM_SIZE
	.align		4
.L_1293:
        /*005c*/ 	.byte	0x03, 0x19
        /*005e*/ 	.short	0x0014


	//----- nvinfo : EIATTR_PARAM_CBANK
	.align		4
        /*0060*/ 	.byte	0x04, 0x0a
        /*0062*/ 	.short	(.L_1295 - .L_1294)
	.align		4
.L_1294:
        /*0064*/ 	.word	index@(.nv.constant0._ZN4vllm18act_and_mul_kernelIN3c108BFloat16E14__nv_bfloat162XadL_ZNS_16gelu_tanh_kernelIS2_EET_RKS5_EEXadL_ZNS_23packed_gelu_tanh_kernelIS3_EES5_S7_EELb1ELb1ELb1EEEvPS5_PS6_i)
        /*0068*/ 	.short	0x0380
        /*006a*/ 	.short	0x0014


	//----- nvinfo : EIATTR_SW_WAR
	.align		4
.L_1295:
        /*006c*/ 	.byte	0x04, 0x36
        /*006e*/ 	.short	(.L_1297 - .L_1296)
.L_1296:
        /*0070*/ 	.word	0x00000008
.L_1297:


//--------------------- .nv.info._ZN4vllm18act_and_mul_kernelIN3c104HalfE7__half2XadL_ZNS_16gelu_tanh_kernelIS2_EET_RKS5_EEXadL_ZNS_23packed_gelu_tanh_kernelIS3_EES5_S7_EELb1ELb1ELb1EEEvPS5_PS6_i --------------------------
	.section	.nv.info._ZN4vllm18act_and_mul_kernelIN3c104HalfE7__half2XadL_ZNS_16gelu_tanh_kernelIS2_EET_RKS5_EEXadL_ZNS_23packed_gelu_tanh_kernelIS3_EES5_S7_EELb1ELb1ELb1EEEvPS5_PS6_i,"",@"SHT_CUDA_INFO"
	.sectionflags	@""
	.align	4


	//----- nvinfo : EIATTR_CUDA_API_VERSION
	.align		4
        /*0000*/ 	.byte	0x04, 0x37
        /*0002*/ 	.short	(.L_1299 - .L_1298)
.L_1298:
        /*0004*/ 	.word	0x00000082


	//----- nvinfo : EIATTR_KPARAM_INFO
	.align		4
.L_1299:
        /*0008*/ 	.byte	0x04, 0x17
        /*000a*/ 	.short	(.L_1301 - .L_1300)
.L_1300:
        /*000c*/ 	.word	0x00000000
        /*0010*/ 	.short	0x0002
        /*0012*/ 	.short	0x0010
        /*0014*/ 	.byte	0x00, 0xf0, 0x11, 0x00


	//----- nvinfo : EIATTR_KPARAM_INFO
	.align		4
.L_1301:
        /*0018*/ 	.byte	0x04, 0x17
        /*001a*/ 	.short	(.L_1303 - .L_1302)
.L_1302:
        /*001c*/ 	.word	0x00000000
        /*0020*/ 	.short	0x0001
        /*0022*/ 	.short	0x0008
        /*0024*/ 	.byte	0x00, 0xf5, 0x21, 0x00


	//----- nvinfo : EIATTR_KPARAM_INFO
	.align		4
.L_1303:
        /*0028*/ 	.byte	0x04, 0x17
        /*002a*/ 	.short	(.L_1305 - .L_1304)
.L_1304:
        /*002c*/ 	.word	0x00000000
        /*0030*/ 	.short	0x0000
        /*0032*/ 	.short	0x0000
        /*0034*/ 	.byte	0x00, 0xf5, 0x21, 0x00


	//----- nvinfo : EIATTR_SPARSE_MMA_MASK
	.align		4
.L_1305:
        /*0038*/ 	.byte	0x03, 0x50
        /*003a*/ 	.short	0x0000


	//----- nvinfo : EIATTR_MAXREG_COUNT
	.align		4
        /*003c*/ 	.byte	0x03, 0x1b
        /*003e*/ 	.short	0x00ff


	//----- nvinfo : EIATTR_MERCURY_ISA_VERSION
	.align		4
        /*0040*/ 	.byte	0x03, 0x5f
        /*0042*/ 	.short	0x0101


	//----- nvinfo : EIATTR_VRC_CTA_INIT_COUNT
	.align		4
        /*0044*/ 	.byte	0x02, 0x4a
	.zero		1
	.zero		1


	//----- nvinfo : EIATTR_EXIT_INSTR_OFFSETS
	.align		4
        /*0048*/ 	.byte	0x04, 0x1c
        /*004a*/ 	.short	(.L_1307 - .L_1306)


	//   ....[0]....
.L_1306:
        /*004c*/ 	.word	0x000000c0


	//   ....[1]....
        /*0050*/ 	.word	0x00000c00


	//----- nvinfo : EIATTR_CRS_STACK_SIZE
	.align		4
.L_1307:
        /*0054*/ 	.byte	0x04, 0x1e
        /*0056*/ 	.short	(.L_1309 - .L_1308)
.L_1308:
        /*0058*/ 	.word	0x00000000


	//----- nvinfo : EIATTR_CBANK_PARAM_SIZE
	.align		4
.L_1309:
        /*005c*/ 	.byte	0x03, 0x19
        /*005e*/ 	.short	0x0014


	//----- nvinfo : EIATTR_PARAM_CBANK
	.align		4
        /*0060*/ 	.byte	0x04, 0x0a
        /*0062*/ 	.short	(.L_1311 - .L_1310)
	.align		4
.L_1310:
        /*0064*/ 	.word	index@(.nv.constant0._ZN4vllm18act_and_mul_kernelIN3c104HalfE7__half2XadL_ZNS_16gelu_tanh_kernelIS2_EET_RKS5_EEXadL_ZNS_23packed_gelu_tanh_kernelIS3_EES5_S7_EELb1ELb1ELb1EEEvPS5_PS6_i)
        /*0068*/ 	.short	0x0380
        /*006a*/ 	.short	0x0014


	//----- nvinfo : EIATTR_SW_WAR
	.align		4
.L_1311:
        /*006c*/ 	.byte	0x04, 0x36
        /*006e*/ 	.short	(.L_1313 - .L_1312)
.L_1312:
        /*0070*/ 	.word	0x00000008
.L_1313:


//--------------------- .nv.info._ZN4vllm18act_and_mul_kernelIf6float2XadL_ZNS_16gelu_tanh_kernelIfEET_RKS3_EEXadL_ZNS_23packed_gelu_tanh_kernelIS1_EES3_S5_EELb1ELb1ELb1EEEvPS3_PS4_i --------------------------
	.section	.nv.info._ZN4vllm18act_and_mul_kernelIf6float2XadL_ZNS_16gelu_tanh_kernelIfEET_RKS3_EEXadL_ZNS_23packed_gelu_tanh_kernelIS1_EES3_S5_EELb1ELb1ELb1EEEvPS3_PS4_i,"",@"SHT_CUDA_INFO"
	.sectionflags	@""
	.align	4


	//----- nvinfo : EIATTR_CUDA_API_VERSION
	.align		4
        /*0000*/ 	.byte	0x04, 0x37
        /*0002*/ 	.short	(.L_1315 - .L_1314)
.L_1314:
        /*0004*/ 	.word	0x00000082


	//----- nvinfo : EIATTR_KPARAM_INFO
	.align		4
.L_1315:
        /*0008*/ 	.byte	0x04, 0x17
        /*000a*/ 	.short	(.L_1317 - .L_1316)
.L_1316:
        /*000c*/ 	.word	0x00000000
        /*0010*/ 	.short	0x0002
        /*0012*/ 	.short	0x0010
        /*0014*/ 	.byte	0x00, 0xf0, 0x11, 0x00


	//----- nvinfo : EIATTR_KPARAM_INFO
	.align		4
.L_1317:
        /*0018*/ 	.byte	0x04, 0x17
        /*001a*/ 	.short	(.L_1319 - .L_1318)
.L_1318:
        /*001c*/ 	.word	0x00000000
        /*0020*/ 	.short	0x0001
        /*0022*/ 	.short	0x0008
        /*0024*/ 	.byte	0x00, 0xf5, 0x21, 0x00


	//----- nvinfo : EIATTR_KPARAM_INFO
	.align		4
.L_1319:
        /*0028*/ 	.byte	0x04, 0x17
        /*002a*/ 	.short	(.L_1321 - .L_1320)
.L_1320:
        /*002c*/ 	.word	0x00000000
        /*0030*/ 	.short	0x0000
        /*0032*/ 	.short	0x0000
        /*0034*/ 	.byte	0x00, 0xf5, 0x21, 0x00


	//----- nvinfo : EIATTR_SPARSE_MMA_MASK
	.align		4
.L_1321:
        /*0038*/ 	.byte	0x03, 0x50
        /*003a*/ 	.short	0x0000


	//----- nvinfo : EIATTR_MAXREG_COUNT
	.align		4
        /*003c*/ 	.byte	0x03, 0x1b
        /*003e*/ 	.short	0x00ff


	//----- nvinfo : EIATTR_MERCURY_ISA_VERSION
	.align		4
        /*0040*/ 	.byte	0x03, 0x5f
        /*0042*/ 	.short	0x0101


	//----- nvinfo : EIATTR_VRC_CTA_INIT_COUNT
	.align		4
        /*0044*/ 	.byte	0x02, 0x4a
	.zero		1
	.zero		1


	//----- nvinfo : EIATTR_EXIT_INSTR_OFFSETS
	.align		4
        /*0048*/ 	.byte	0x04, 0x1c
        /*004a*/ 	.short	(.L_1323 - .L_1322)


	//   ....[0]....
.L_1322:
        /*004c*/ 	.word	0x000000c0


	//   ....[1]....
        /*0050*/ 	.word	0x00000820


	//   ....[2]....
        /*0054*/ 	.word	0x000012a0


	//----- nvinfo : EIATTR_CRS_STACK_SIZE
	.align		4
.L_1323:
        /*0058*/ 	.byte	0x04, 0x1e
        /*005a*/ 	.short	(.L_1325 - .L_1324)
.L_1324:
        /*005c*/ 	.word	0x00000000


	//----- nvinfo : EIATTR_CBANK_PARAM_SIZE
	.align		4
.L_1325:
        /*0060*/ 	.byte	0x03, 0x19
        /*0062*/ 	.short	0x0014


	//----- nvinfo : EIATTR_PARAM_CBANK
	.align		4
        /*0064*/ 	.byte	0x04, 0x0a
        /*0066*/ 	.short	(.L_1327 - .L_1326)
	.align		4
.L_1326:
        /*0068*/ 	.word	index@(.nv.constant0._ZN4vllm18act_and_mul_kernelIf6float2XadL_ZNS_16gelu_tanh_kernelIfEET_RKS3_EEXadL_ZNS_23packed_gelu_tanh_kernelIS1_EES3_S5_EELb1ELb1ELb1EEEvPS3_PS4_i)
        /*006c*/ 	.short	0x0380
        /*006e*/ 	.short	0x0014


	//----- nvinfo : EIATTR_SW_WAR
	.align		4
.L_1327:
        /*0070*/ 	.byte	0x04, 0x36
        /*0072*/ 	.short	(.L_1329 - .L_1328)
.L_1328:
        /*0074*/ 	.word	0x00000008
.L_1329:


//--------------------- .nv.info._ZN4vllm18act_and_mul_kernelIN3c108BFloat16E14__nv_bfloat162XadL_ZNS_11gelu_kernelIS2_EET_RKS5_EEXadL_ZNS_18packed_gelu_kernelIS3_EES5_S7_EELb1ELb0ELb0EEEvPS5_PS6_i --------------------------
	.section	.nv.info._ZN4vllm18act_and_mul_kernelIN3c108BFloat16E14__nv_bfloat162XadL_ZNS_11gelu_kernelIS2_EET_RKS5_EEXadL_ZNS_18packed_gelu_kernelIS3_EES5_S7_EELb1ELb0ELb0EEEvPS5_PS6_i,"",@"SHT_CUDA_INFO"
	.sectionflags	@""
	.align	4


	//----- nvinfo : EIATTR_CUDA_API_VERSION
	.align		4
        /*0000*/ 	.byte	0x04, 0x37
        /*0002*/ 	.short	(.L_1331 - .L_1330)
.L_1330:
        /*0004*/ 	.word	0x00000082


	//----- nvinfo : EIATTR_KPARAM_INFO
	.align		4
.L_1331:
        /*0008*/ 	.byte	0x04, 0x17
        /*000a*/ 	.short	(.L_1333 - .L_1332)
.L_1332:
        /*000c*/ 	.word	0x00000000
        /*0010*/ 	.short	0x0002
        /*0012*/ 	.short	0x0010
        /*0014*/ 	.byte	0x00, 0xf0, 0x11, 0x00


	//----- nvinfo : EIATTR_KPARAM_INFO
	.align		4
.L_1333:
        /*0018*/ 	.byte	0x04, 0x17
        /*001a*/ 	.short	(.L_1335 - .L_1334)
.L_1334:
        /*001c*/ 	.word	0x00000000
        /*0020*/ 	.short	0x0001
        /*0022*/ 	.short	0x0008
        /*0024*/ 	.byte	0x00, 0xf5, 0x21, 0x00


	//----- nvinfo : EIATTR_KPARAM_INFO
	.align		4
.L_1335:
        /*0028*/ 	.byte	0x04, 0x17
        /*002a*/ 	.short	(.L_1337 - .L_1336)
.L_1336:
        /*002c*/ 	.word	0x00000000
        /*0030*/ 	.short	0x0000
        /*0032*/ 	.short	0x0000
        /*0034*/ 	.byte	0x00, 0xf5, 0x21, 0x00


	//----- nvinfo : EIATTR_SPARSE_MMA_MASK
	.align		4
.L_1337:
        /*0038*/ 	.byte	0x03, 0x50
        /*003a*/ 	.short	0x0000


	//----- nvinfo : EIATTR_MAXREG_COUNT
	.align		4
        /*003c*/ 	.byte	0x03, 0x1b
        /*003e*/ 	.short	0x00ff


	//----- nvinfo : EIATTR_MERCURY_ISA_VERSION
	.align		4
        /*0040*/ 	.byte	0x03, 0x5f
        /*0042*/ 	.short	0x0101


	//----- nvinfo : EIATTR_VRC_CTA_INIT_COUNT
	.align		4
        /*0044*/ 	.byte	0x02, 0x4a
	.zero		1
	.zero		1


	//----- nvinfo : EIATTR_EXIT_INSTR_OFFSETS
	.align		4
        /*0048*/ 	.byte	0x04, 0x1c
        /*004a*/ 	.short	(.L_1339 - .L_1338)


	//   ....[0]....
.L_1338:
        /*004c*/ 	.word	0x00000040


	//   ....[1]....
        /*0050*/ 	.word	0x00000880


	//   ....[2]....
        /*0054*/ 	.word	0x00001440


	//----- nvinfo : EIATTR_CRS_STACK_SIZE
	.align		4
.L_1339:
        /*0058*/ 	.byte	0x04, 0x1e
        /*005a*/ 	.short	(.L_1341 - .L_1340)
.L_1340:
        /*005c*/ 	.word	0x00000000


	//----- nvinfo : EIATTR_CBANK_PARAM_SIZE
	.align		4
.L_1341:
        /*0060*/ 	.byte	0x03, 0x19
        /*0062*/ 	.short	0x0014


	//----- nvinfo : EIATTR_PARAM_CBANK
	.align		4
        /*0064*/ 	.byte	0x04, 0x0a
        /*0066*/ 	.short	(.L_1343 - .L_1342)
	.align		4
.L_1342:
        /*0068*/ 	.word	index@(.nv.constant0._ZN4vllm18act_and_mul_kernelIN3c108BFloat16E14__nv_bfloat162XadL_ZNS_11gelu_kernelIS2_EET_RKS5_EEXadL_ZNS_18packed_gelu_kernelIS3_EES5_S7_EELb1ELb0ELb0EEEvPS5_PS6_i)
        /*006c*/ 	.short	0x0380
        /*006e*/ 	.short	0x0014


	//----- nvinfo : EIATTR_SW_WAR
	.align		4
.L_1343:
        /*0070*/ 	.byte	0x04, 0x36
        /*0072*/ 	.short	(.L_1345 - .L_1344)
.L_1344:
        /*0074*/ 	.word	0x00000008
.L_1345:


//--------------------- .nv.info._ZN4vllm18act_and_mul_kernelIN3c104HalfE7__half2XadL_ZNS_11gelu_kernelIS2_EET_RKS5_EEXadL_ZNS_18packed_gelu_kernelIS3_EES5_S7_EELb1ELb0ELb0EEEvPS5_PS6_i --------------------------
	.section	.nv.info._ZN4vllm18act_and_mul_kernelIN3c104HalfE7__half2XadL_ZNS_11gelu_kernelIS2_EET_RKS5_EEXadL_ZNS_18packed_gelu_kernelIS3_EES5_S7_EELb1ELb0ELb0EEEvPS5_PS6_i,"",@"SHT_CUDA_INFO"
	.sectionflags	@""
	.align	4


	//----- nvinfo : EIATTR_CUDA_API_VERSION
	.align		4
        /*0000*/ 	.byte	0x04, 0x37
        /*0002*/ 	.short	(.L_1347 - .L_1346)
.L_1346:
        /*0004*/ 	.word	0x00000082


	//----- nvinfo : EIATTR_KPARAM_INFO
	.align		4
.L_1347:
        /*0008*/ 	.byte	0x04, 0x17
        /*000a*/ 	.short	(.L_1349 - .L_1348)
.L_1348:
        /*000c*/ 	.word	0x00000000
        /*0010*/ 	.short	0x0002
        /*0012*/ 	.short	0x0010
        /*0014*/ 	.byte	0x00, 0xf0, 0x11, 0x00


	//----- nvinfo : EIATTR_KPARAM_INFO
	.align		4
.L_1349:
        /*0018*/ 	.byte	0x04, 0x17
        /*001a*/ 	.short	(.L_1351 - .L_1350)
.L_1350:
        /*001c*/ 	.word	0x00000000
        /*0020*/ 	.short	0x0001
        /*0022*/ 	.short	0x0008
        /*0024*/ 	.byte	0x00, 0xf5, 0x21, 0x00


	//----- nvinfo : EIATTR_KPARAM_INFO
	.align		4
.L_1351:
        /*0028*/ 	.byte	0x04, 0x17
        /*002a*/ 	.short	(.L_1353 - .L_1352)
.L_1352:
        /*002c*/ 	.word	0x00000000
        /*0030*/ 	.short	0x0000
        /*0032*/ 	.short	0x0000
        /*0034*/ 	.byte	0x00, 0xf5, 0x21, 0x00


	//----- nvinfo : EIATTR_SPARSE_MMA_MASK
	.align		4
.L_1353:
        /*0038*/ 	.byte	0x03, 0x50
        /*003a*/ 	.short	0x0000


	//----- nvinfo : EIATTR_MAXREG_COUNT
	.align		4
        /*003c*/ 	.byte	0x03, 0x1b
        /*003e*/ 	.short	0x00ff


	//----- nvinfo : EIATTR_MERCURY_ISA_VERSION
	.align		4
        /*0040*/ 	.byte	0x03, 0x5f
        /*0042*/ 	.short	0x0101


	//----- nvinfo : EIATTR_VRC_CTA_INIT_COUNT
	.align		4
        /*0044*/ 	.byte	0x02, 0x4a
	.zero		1
	.zero		1


	//----- nvinfo : EIATTR_EXIT_INSTR_OFFSETS
	.align		4
        /*0048*/ 	.byte	0x04, 0x1c
        /*004a*/ 	.short	(.L_1355 - .L_1354)


	//   ....[0]....
.L_1354:
        /*004c*/ 	.word	0x00000040


	//   ....[1]....
        /*0050*/ 	.word	0x00000880


	//   ....[2]....
        /*0054*/ 	.word	0x00001440


	//----- nvinfo : EIATTR_CRS_STACK_SIZE
	.align		4
.L_1355:
        /*0058*/ 	.byte	0x04, 0x1e
        /*005a*/ 	.short	(.L_1357 - .L_1356)
.L_1356:
        /*005c*/ 	.word	0x00000000


	//----- nvinfo : EIATTR_CBANK_PARAM_SIZE
	.align		4
.L_1357:
        /*0060*/ 	.byte	0x03, 0x19
        /*0062*/ 	.short	0x0014


	//----- nvinfo : EIATTR_PARAM_CBANK
	.align		4
        /*0064*/ 	.byte	0x04, 0x0a
        /*0066*/ 	.short	(.L_1359 - .L_1358)
	.align		4
.L_1358:
        /*0068*/ 	.word	index@(.nv.constant0._ZN4vllm18act_and_mul_kernelIN3c104HalfE7__half2XadL_ZNS_11gelu_kernelIS2_EET_RKS5_EEXadL_ZNS_18packed_gelu_kernelIS3_EES5_S7_EELb1ELb0ELb0EEEvPS5_PS6_i)
        /*006c*/ 	.short	0x0380
        /*006e*/ 	.short	0x0014


	//----- nvinfo : EIATTR_SW_WAR
	.align		4
.L_1359:
        /*0070*/ 	.byte	0x04, 0x36
        /*0072*/ 	.short	(.L_1361 - .L_1360)
.L_1360:
        /*0074*/ 	.word	0x00000008
.L_1361:


//--------------------- .nv.info._ZN4vllm18act_and_mul_kernelIf6float2XadL_ZNS_11gelu_kernelIfEET_RKS3_EEXadL_ZNS_18packed_gelu_kernelIS1_EES3_S5_EELb1ELb0ELb0EEEvPS3_PS4_i --------------------------
	.section	.nv.info._ZN4vllm18act_and_mul_kernelIf6float2XadL_ZNS_11gelu_kernelIfEET_RKS3_EEXadL_ZNS_18packed_gelu_kernelIS1_EES3_S5_EELb1ELb0ELb0EEEvPS3_PS4_i,"",@"SHT_CUDA_INFO"
	.sectionflags	@""
	.align	4


	//----- nvinfo : EIATTR_CUDA_API_VERSION
	.align		4
        /*0000*/ 	.byte	0x04, 0x37
        /*0002*/ 	.short	(.L_1363 - .L_1362)
.L_1362:
        /*0004*/ 	.word	0x00000082


	//----- nvinfo : EIATTR_KPARAM_INFO
	.align		4
.L_1363:
        /*0008*/ 	.byte	0x04, 0x17
        /*000a*/ 	.short	(.L_1365 - .L_1364)
.L_1364:
        /*000c*/ 	.word	0x00000000
        /*0010*/ 	.short	0x0002
        /*0012*/ 	.short	0x0010
        /*0014*/ 	.byte	0x00, 0xf0, 0x11, 0x00


	//----- nvinfo : EIATTR_KPARAM_INFO
	.align		4
.L_1365:
        /*0018*/ 	.byte	0x04, 0x17
        /*001a*/ 	.short	(.L_1367 - .L_1366)
.L_1366:
        /*001c*/ 	.word	0x00000000
        /*0020*/ 	.short	0x0001
        /*0022*/ 	.short	0x0008
        /*0024*/ 	.byte	0x00, 0xf5, 0x21, 0x00


	//----- nvinfo : EIATTR_KPARAM_INFO
	.align		4
.L_1367:
        /*0028*/ 	.byte	0x04, 0x17
        /*002a*/ 	.short	(.L_1369 - .L_1368)
.L_1368:
        /*002c*/ 	.word	0x00000000
        /*0030*/ 	.short	0x0000
        /*0032*/ 	.short	0x0000
        /*0034*/ 	.byte	0x00, 0xf5, 0x21, 0x00


	//----- nvinfo : EIATTR_SPARSE_MMA_MASK
	.align		4
.L_1369:
        /*0038*/ 	.byte	0x03, 0x50
        /*003a*/ 	.short	0x0000


	//----- nvinfo : EIATTR_MAXREG_COUNT
	.align		4
        /*003c*/ 	.byte	0x03, 0x1b
        /*003e*/ 	.short	0x00ff


	//----- nvinfo : EIATTR_MERCURY_ISA_VERSION
	.align		4
        /*0040*/ 	.byte	0x03, 0x5f
        /*0042*/ 	.short	0x0101


	//----- nvinfo : EIATTR_VRC_CTA_INIT_COUNT
	.align		4
        /*0044*/ 	.byte	0x02, 0x4a
	.zero		1
	.zero		1


	//----- nvinfo : EIATTR_EXIT_INSTR_OFFSETS
	.align		4
        /*0048*/ 	.byte	0x04, 0x1c
        /*004a*/ 	.short	(.L_1371 - .L_1370)


	//   ....[0]....
.L_1370:
        /*004c*/ 	.word	0x00000040


	//   ....[1]....
        /*0050*/ 	.word	0x00000830


	//   ....[2]....
        /*0054*/ 	.word	0x00001290


	//----- nvinfo : EIATTR_CRS_STACK_SIZE
	.align		4
.L_1371:
        /*0058*/ 	.byte	0x04, 0x1e
        /*005a*/ 	.short	(.L_1373 - .L_1372)
.L_1372:
        /*005c*/ 	.word	0x00000000


	//----- nvinfo : EIATTR_CBANK_PARAM_SIZE
	.align		4
.L_1373:
        /*0060*/ 	.byte	0x03, 0x19
        /*0062*/ 	.short	0x0014


	//----- nvinfo : EIATTR_PARAM_CBANK
	.align		4
        /*0064*/ 	.byte	0x04, 0x0a
        /*0066*/ 	.short	(.L_1375 - .L_1374)
	.align		4
.L_1374:
        /*0068*/ 	.word	index@(.nv.constant0._ZN4vllm18act_and_mul_kernelIf6float2XadL_ZNS_11gelu_kernelIfEET_RKS3_EEXadL_ZNS_18packed_gelu_kernelIS1_EES3_S5_EELb1ELb0ELb0EEEvPS3_PS4_i)
        /*006c*/ 	.short	0x0380
        /*006e*/ 	.short	0x0014


	//----- nvinfo : EIATTR_SW_WAR
	.align		4
.L_1375:
        /*0070*/ 	.byte	0x04, 0x36
        /*0072*/ 	.short	(.L_1377 - .L_1376)
.L_1376:
        /*0074*/ 	.word	0x00000008
.L_1377:


//--------------------- .nv.info._ZN4vllm18act_and_mul_kernelIN3c108BFloat16E14__nv_bfloat162XadL_ZNS_11gelu_kernelIS2_EET_RKS5_EEXadL_ZNS_18packed_gelu_kernelIS3_EES5_S7_EELb1ELb1ELb0EEEvPS5_PS6_i --------------------------
	.section	.nv.info._ZN4vllm18act_and_mul_kernelIN3c108BFloat16E14__nv_bfloat162XadL_ZNS_11gelu_kernelIS2_EET_RKS5_EEXadL_ZNS_18packed_gelu_kernelIS3_EES5_S7_EELb1ELb1ELb0EEEvPS5_PS6_i,"",@"SHT_CUDA_INFO"
	.sectionflags	@""
	.align	4


	//----- nvinfo : EIATTR_CUDA_API_VERSION
	.align		4
        /*0000*/ 	.byte	0x04, 0x37
        /*0002*/ 	.short	(.L_1379 - .L_1378)
.L_1378:
        /*0004*/ 	.word	0x00000082


	//----- nvinfo : EIATTR_KPARAM_INFO
	.align		4
.L_1379:
        /*0008*/ 	.byte	0x04, 0x17
        /*000a*/ 	.short	(.L_1381 - .L_1380)
.L_1380:
        /*000c*/ 	.word	0x00000000
        /*0010*/ 	.short	0x0002
        /*0012*/ 	.short	0x0010
        /*0014*/ 	.byte	0x00, 0xf0, 0x11, 0x00


	//----- nvinfo : EIATTR_KPARAM_INFO
	.align		4
.L_1381:
        /*0018*/ 	.byte	0x04, 0x17
        /*001a*/ 	.short	(.L_1383 - .L_1382)
.L_1382:
        /*001c*/ 	.word	0x00000000
        /*0020*/ 	.short	0x0001
        /*0022*/ 	.short	0x0008
        /*0024*/ 	.byte	0x00, 0xf5, 0x21, 0x00


	//----- nvinfo : EIATTR_KPARAM_INFO
	.align		4
.L_1383:
        /*0028*/ 	.byte	0x04, 0x17
        /*002a*/ 	.short	(.L_1385 - .L_1384)
.L_1384:
        /*002c*/ 	.word	0x00000000
        /*0030*/ 	.short	0x0000
        /*0032*/ 	.short	0x0000
        /*0034*/ 	.byte	0x00, 0xf5, 0x21, 0x00


	//----- nvinfo : EIATTR_SPARSE_MMA_MASK
	.align		4
.L_1385:
        /*0038*/ 	.byte	0x03, 0x50
        /*003a*/ 	.short	0x0000


	//----- nvinfo : EIATTR_MAXREG_COUNT
	.align		4
        /*003c*/ 	.byte	0x03, 0x1b
        /*003e*/ 	.short	0x00ff


	//----- nvinfo : EIATTR_MERCURY_ISA_VERSION
	.align		4
        /*0040*/ 	.byte	0x03, 0x5f
        /*0042*/ 	.short	0x0101


	//----- nvinfo : EIATTR_VRC_CTA_INIT_COUNT
	.align		4
        /*0044*/ 	.byte	0x02, 0x4a
	.zero		1
	.zero		1


	//----- nvinfo : EIATTR_EXIT_INSTR_OFFSETS
	.align		4
        /*0048*/ 	.byte	0x04, 0x1c
        /*004a*/ 	.short	(.L_1387 - .L_1386)


	//   ....[0]....
.L_1386:
        /*004c*/ 	.word	0x000000c0


	//   ....[1]....
        /*0050*/ 	.word	0x000010b0


	//----- nvinfo : EIATTR_CRS_STACK_SIZE
	.align		4
.L_1387:
        /*0054*/ 	.byte	0x04, 0x1e
        /*0056*/ 	.short	(.L_1389 - .L_1388)
.L_1388:
        /*0058*/ 	.word	0x00000000


	//----- nvinfo : EIATTR_CBANK_PARAM_SIZE
	.align		4
.L_1389:
        /*005c*/ 	.byte	0x03, 0x19
        /*005e*/ 	.short	0x0014


	//----- nvinfo : EIATTR_PARAM_CBANK
	.align		4
        /*0060*/ 	.byte	0x04, 0x0a
        /*0062*/ 	.short	(.L_1391 - .L_1390)
	.align		4
.L_1390:
        /*0064*/ 	.word	index@(.nv.constant0._ZN4vllm18act_and_mul_kernelIN3c108BFloat16E14__nv_bfloat162XadL_ZNS_11gelu_kernelIS2_EET_RKS5_EEXadL_ZNS_18packed_gelu_kernelIS3_EES5_S7_EELb1ELb1ELb0EEEvPS5_PS6_i)
        /*0068*/ 	.short	0x0380
        /*006a*/ 	.short	0x0014


	//----- nvinfo : EIATTR_SW_WAR
	.align		4
.L_1391:
        /*006c*/ 	.byte	0x04, 0x36
        /*006e*/ 	.short	(.L_1393 - .L_1392)
.L_1392:
        /*0070*/ 	.word	0x00000008
.L_1393:


//--------------------- .nv.info._ZN4vllm18act_and_mul_kernelIN3c104HalfE7__half2XadL_ZNS_11gelu_kernelIS2_EET_RKS5_EEXadL_ZNS_18packed_gelu_kernelIS3_EES5_S7_EELb1ELb1ELb0EEEvPS5_PS6_i --------------------------
	.section	.nv.info._ZN4vllm18act_and_mul_kernelIN3c104HalfE7__half2XadL_ZNS_11gelu_kernelIS2_EET_RKS5_EEXadL_ZNS_18packed_gelu_kernelIS3_EES5_S7_EELb1ELb1ELb0EEEvPS5_PS6_i,"",@"SHT_CUDA_INFO"
	.sectionflags	@""
	.align	4


	//----- nvinfo : EIATTR_CUDA_API_VERSION
	.align		4
        /*0000*/ 	.byte	0x04, 0x37
        /*0002*/ 	.short	(.L_1395 - .L_1394)
.L_1394:
        /*0004*/ 	.word	0x00000082


	//----- nvinfo : EIATTR_KPARAM_INFO
	.align		4
.L_1395:
        /*0008*/ 	.byte	0x04, 0x17
        /*000a*/ 	.short	(.L_1397 - .L_1396)
.L_1396:
        /*000c*/ 	.word	0x00000000
        /*0010*/ 	.short	0x0002
        /*0012*/ 	.short	0x0010
        /*0014*/ 	.byte	0x00, 0xf0, 0x11, 0x00


	//----- nvinfo : EIATTR_KPARAM_INFO
	.align		4
.L_1397:
        /*0018*/ 	.byte	0x04, 0x17
        /*001a*/ 	.short	(.L_1399 - .L_1398)
.L_1398:
        /*001c*/ 	.word	0x00000000
        /*0020*/ 	.short	0x0001
        /*0022*/ 	.short	0x0008
        /*0024*/ 	.byte	0x00, 0xf5, 0x21, 0x00


	//----- nvinfo : EIATTR_KPARAM_INFO
	.align		4
.L_1399:
        /*0028*/ 	.byte	0x04, 0x17
        /*002a*/ 	.short	(.L_1401 - .L_1400)
.L_1400:
        /*002c*/ 	.word	0x00000000
        /*0030*/ 	.short	0x0000
        /*0032*/ 	.short	0x0000
        /*0034*/ 	.byte	0x00, 0xf5, 0x21, 0x00


	//----- nvinfo : EIATTR_SPARSE_MMA_MASK
	.align		4
.L_1401:
        /*0038*/ 	.byte	0x03, 0x50
        /*003a*/ 	.short	0x0000


	//----- nvinfo : EIATTR_MAXREG_COUNT
	.align		4
        /*003c*/ 	.byte	0x03, 0x1b
        /*003e*/ 	.short	0x00ff


	//----- nvinfo : EIATTR_MERCURY_ISA_VERSION
	.align		4
        /*0040*/ 	.byte	0x03, 0x5f
        /*0042*/ 	.short	0x0101


	//----- nvinfo : EIATTR_VRC_CTA_INIT_COUNT
	.align		4
        /*0044*/ 	.byte	0x02, 0x4a
	.zero		1
	.zero		1


	//----- nvinfo : EIATTR_EXIT_INSTR_OFFSETS
	.align		4
        /*0048*/ 	.byte	0x04, 0x1c
        /*004a*/ 	.short	(.L_1403 - .L_1402)


	//   ....[0]....
.L_1402:
        /*004c*/ 	.word	0x000000c0


	//   ....[1]....
        /*0050*/ 	.word	0x00001070


	//----- nvinfo : EIATTR_CRS_STACK_SIZE
	.align		4
.L_1403:
        /*0054*/ 	.byte	0x04, 0x1e
        /*0056*/ 	.short	(.L_1405 - .L_1404)
.L_1404:
        /*0058*/ 	.word	0x00000000


	//----- nvinfo : EIATTR_CBANK_PARAM_SIZE
	.align		4
.L_1405:
        /*005c*/ 	.byte	0x03, 0x19
        /*005e*/ 	.short	0x0014


	//----- nvinfo : EIATTR_PARAM_CBANK
	.align		4
        /*0060*/ 	.byte	0x04, 0x0a
        /*0062*/ 	.short	(.L_1407 - .L_1406)
	.align		4
.L_1406:
        /*0064*/ 	.word	index@(.nv.constant0._ZN4vllm18act_and_mul_kernelIN3c104HalfE7__half2XadL_ZNS_11gelu_kernelIS2_EET_RKS5_EEXadL_ZNS_18packed_gelu_kernelIS3_EES5_S7_EELb1ELb1ELb0EEEvPS5_PS6_i)
        /*0068*/ 	.short	0x0380
        /*006a*/ 	.short	0x0014


	//----- nvinfo : EIATTR_SW_WAR
	.align		4
.L_1407:
        /*006c*/ 	.byte	0x04, 0x36
        /*006e*/ 	.short	(.L_1409 - .L_1408)
.L_1408:
        /*0070*/ 	.word	0x00000008
.L_1409:


//--------------------- .nv.info._ZN4vllm18act_and_mul_kernelIf6float2XadL_ZNS_11gelu_kernelIfEET_RKS3_EEXadL_ZNS_18packed_gelu_kernelIS1_EES3_S5_EELb1ELb1ELb0EEEvPS3_PS4_i --------------------------
	.section	.nv.info._ZN4vllm18act_and_mul_kernelIf6float2XadL_ZNS_11gelu_kernelIfEET_RKS3_EEXadL_ZNS_18packed_gelu_kernelIS1_EES3_S5_EELb1ELb1ELb0EEEvPS3_PS4_i,"",@"SHT_CUDA_INFO"
	.sectionflags	@""
	.align	4


	//----- nvinfo : EIATTR_CUDA_API_VERSION
	.align		4
        /*0000*/ 	.byte	0x04, 0x37
        /*0002*/ 	.short	(.L_1411 - .L_1410)
.L_1410:
        /*0004*/ 	.word	0x00000082


	//----- nvinfo : EIATTR_KPARAM_INFO
	.align		4
.L_1411:
        /*0008*/ 	.byte	0x04, 0x17
        /*000a*/ 	.short	(.L_1413 - .L_1412)
.L_1412:
        /*000c*/ 	.word	0x00000000
        /*0010*/ 	.short	0x0002
        /*0012*/ 	.short	0x0010
        /*0014*/ 	.byte	0x00, 0xf0, 0x11, 0x00


	//----- nvinfo : EIATTR_KPARAM_INFO
	.align		4
.L_1413:
        /*0018*/ 	.byte	0x04, 0x17
        /*001a*/ 	.short	(.L_1415 - .L_1414)
.L_1414:
        /*001c*/ 	.word	0x00000000
        /*0020*/ 	.short	0x0001
        /*0022*/ 	.short	0x0008
        /*0024*/ 	.byte	0x00, 0xf5, 0x21, 0x00


	//----- nvinfo : EIATTR_KPARAM_INFO
	.align		4
.L_1415:
        /*0028*/ 	.byte	0x04, 0x17
        /*002a*/ 	.short	(.L_1417 - .L_1416)
.L_1416:
        /*002c*/ 	.word	0x00000000
        /*0030*/ 	.short	0x0000
        /*0032*/ 	.short	0x0000
        /*0034*/ 	.byte	0x00, 0xf5, 0x21, 0x00


	//----- nvinfo : EIATTR_SPARSE_MMA_MASK
	.align		4
.L_1417:
        /*0038*/ 	.byte	0x03, 0x50
        /*003a*/ 	.short	0x0000


	//----- nvinfo : EIATTR_MAXREG_COUNT
	.align		4
        /*003c*/ 	.byte	0x03, 0x1b
        /*003e*/ 	.short	0x00ff


	//----- nvinfo : EIATTR_MERCURY_ISA_VERSION
	.align		4
        /*0040*/ 	.byte	0x03, 0x5f
        /*0042*/ 	.short	0x0101


	//----- nvinfo : EIATTR_VRC_CTA_INIT_COUNT
	.align		4
        /*0044*/ 	.byte	0x02, 0x4a
	.zero		1
	.zero		1


	//----- nvinfo : EIATTR_EXIT_INSTR_OFFSETS
	.align		4
        /*0048*/ 	.byte	0x04, 0x1c
        /*004a*/ 	.short	(.L_1419 - .L_1418)


	//   ....[0]....
.L_1418:
        /*004c*/ 	.word	0x000000c0


	//   ....[1]....
        /*0050*/ 	.word	0x00000930


	//----- nvinfo : EIATTR_CRS_STACK_SIZE
	.align		4
.L_1419:
        /*0054*/ 	.byte	0x04, 0x1e
        /*0056*/ 	.short	(.L_1421 - .L_1420)
.L_1420:
        /*0058*/ 	.word	0x00000000


	//----- nvinfo : EIATTR_CBANK_PARAM_SIZE
	.align		4
.L_1421:
        /*005c*/ 	.byte	0x03, 0x19
        /*005e*/ 	.short	0x0014


	//----- nvinfo : EIATTR_PARAM_CBANK
	.align		4
        /*0060*/ 	.byte	0x04, 0x0a
        /*0062*/ 	.short	(.L_1423 - .L_1422)
	.align		4
.L_1422:
        /*0064*/ 	.word	index@(.nv.constant0._ZN4vllm18act_and_mul_kernelIf6float2XadL_ZNS_11gelu_kernelIfEET_RKS3_EEXadL_ZNS_18packed_gelu_kernelIS1_EES3_S5_EELb1ELb1ELb0EEEvPS3_PS4_i)
        /*0068*/ 	.short	0x0380
        /*006a*/ 	.short	0x0014


	//----- nvinfo : EIATTR_SW_WAR
	.align		4
.L_1423:
        /*006c*/ 	.byte	0x04, 0x36
        /*006e*/ 	.short	(.L_1425 - .L_1424)
.L_1424:
        /*0070*/ 	.word	0x00000008
.L_1425:


//--------------------- .nv.info._ZN4vllm18act_and_mul_kernelIN3c108BFloat16E14__nv_bfloat162XadL_ZNS_11gelu_kernelIS2_EET_RKS5_EEXadL_ZNS_18packed_gelu_kernelIS3_EES5_S7_EELb1ELb1ELb1EEEvPS5_PS6_i --------------------------
	.section	.nv.info._ZN4vllm18act_and_mul_kernelIN3c108BFloat16E14__nv_bfloat162XadL_ZNS_11gelu_kernelIS2_EET_RKS5_EEXadL_ZNS_18packed_gelu_kernelIS3_EES5_S7_EELb1ELb1ELb1EEEvPS5_PS6_i,"",@"SHT_CUDA_INFO"
	.sectionflags	@""
	.align	4


	//----- nvinfo : EIATTR_CUDA_API_VERSION
	.align		4
        /*0000*/ 	.byte	0x04, 0x37
        /*0002*/ 	.short	(.L_1427 - .L_1426)
.L_1426:
        /*0004*/ 	.word	0x00000082


	//----- nvinfo : EIATTR_KPARAM_INFO
	.align		4
.L_1427:
        /*0008*/ 	.byte	0x04, 0x17
        /*000a*/ 	.short	(.L_1429 - .L_1428)
.L_1428:
        /*000c*/ 	.word	0x00000000
        /*0010*/ 	.short	0x0002
        /*0012*/ 	.short	0x0010
        /*0014*/ 	.byte	0x00, 0xf0, 0x11, 0x00


	//----- nvinfo : EIATTR_KPARAM_INFO
	.align		4
.L_1429:
        /*0018*/ 	.byte	0x04, 0x17
        /*001a*/ 	.short	(.L_1431 - .L_1430)
.L_1430:
        /*001c*/ 	.word	0x00000000
        /*0020*/ 	.short	0x0001
        /*0022*/ 	.short	0x0008
        /*0024*/ 	.byte	0x00, 0xf5, 0x21, 0x00


	//----- nvinfo : EIATTR_KPARAM_INFO
	.align		4
.L_1431:
        /*0028*/ 	.byte	0x04, 0x17
        /*002a*/ 	.short	(.L_1433 - .L_1432)
.L_1432:
        /*002c*/ 	.word	0x00000000
        /*0030*/ 	.short	0x0000
        /*0032*/ 	.short	0x0000
        /*0034*/ 	.byte	0x00, 0xf5, 0x21, 0x00


	//----- nvinfo : EIATTR_SPARSE_MMA_MASK
	.align		4
.L_1433:
        /*0038*/ 	.byte	0x03, 0x50
        /*003a*/ 	.short	0x0000


	//----- nvinfo : EIATTR_MAXREG_COUNT
	.align		4
        /*003c*/ 	.byte	0x03, 0x1b
        /*003e*/ 	.short	0x00ff


	//----- nvinfo : EIATTR_MERCURY_ISA_VERSION
	.align		4
        /*0040*/ 	.byte	0x03, 0x5f
        /*0042*/ 	.short	0x0101


	//----- nvinfo : EIATTR_VRC_CTA_INIT_COUNT
	.align		4
        /*0044*/ 	.byte	0x02, 0x4a
	.zero		1
	.zero		1


	//----- nvinfo : EIATTR_EXIT_INSTR_OFFSETS
	.align		4
        /*0048*/ 	.byte	0x04, 0x1c
        /*004a*/ 	.short	(.L_1435 - .L_1434)


	//   ....[0]....
.L_1434:
        /*004c*/ 	.word	0x000000c0


	//   ....[1]....
        /*0050*/ 	.word	0x00001ee0


	//----- nvinfo : EIATTR_CRS_STACK_SIZE
	.align		4
.L_1435:
        /*0054*/ 	.byte	0x04, 0x1e
        /*0056*/ 	.short	(.L_1437 - .L_1436)
.L_1436:
        /*0058*/ 	.word	0x00000000


	//----- nvinfo : EIATTR_CBANK_PARAM_SIZE
	.align		4
.L_1437:
        /*005c*/ 	.byte	0x03, 0x19
        /*005e*/ 	.short	0x0014


	//----- nvinfo : EIATTR_PARAM_CBANK
	.align		4
        /*0060*/ 	.byte	0x04, 0x0a
        /*0062*/ 	.short	(.L_1439 - .L_1438)
	.align		4
.L_1438:
        /*0064*/ 	.word	index@(.nv.constant0._ZN4vllm18act_and_mul_kernelIN3c108BFloat16E14__nv_bfloat162XadL_ZNS_11gelu_kernelIS2_EET_RKS5_EEXadL_ZNS_18packed_gelu_kernelIS3_EES5_S7_EELb1ELb1ELb1EEEvPS5_PS6_i)
        /*0068*/ 	.short	0x0380
        /*006a*/ 	.short	0x0014


	//----- nvinfo : EIATTR_SW_WAR
	.align		4
.L_1439:
        /*006c*/ 	.byte	0x04, 0x36
        /*006e*/ 	.short	(.L_1441 - .L_1440)
.L_1440:
        /*0070*/ 	.word	0x00000008
.L_1441:


//--------------------- .nv.info._ZN4vllm18act_and_mul_kernelIN3c104HalfE7__half2XadL_ZNS_11gelu_kernelIS2_EET_RKS5_EEXadL_ZNS_18packed_gelu_kernelIS3_EES5_S7_EELb1ELb1ELb1EEEvPS5_PS6_i --------------------------
	.section	.nv.info._ZN4vllm18act_and_mul_kernelIN3c104HalfE7__half2XadL_ZNS_11gelu_kernelIS2_EET_RKS5_EEXadL_ZNS_18packed_gelu_kernelIS3_EES5_S7_EELb1ELb1ELb1EEEvPS5_PS6_i,"",@"SHT_CUDA_INFO"
	.sectionflags	@""
	.align	4


	//----- nvinfo : EIATTR_CUDA_API_VERSION
	.align		4
        /*0000*/ 	.byte	0x04, 0x37
        /*0002*/ 	.short	(.L_1443 - .L_1442)
.L_1442:
        /*0004*/ 	.word	0x00000082


	//----- nvinfo : EIATTR_KPARAM_INFO
	.align		4
.L_1443:
        /*0008*/ 	.byte	0x04, 0x17
        /*000a*/ 	.short	(.L_1445 - .L_1444)
.L_1444:
        /*000c*/ 	.word	0x00000000
        /*0010*/ 	.short	0x0002
        /*0012*/ 	.short	0x0010
        /*0014*/ 	.byte	0x00, 0xf0, 0x11, 0x00


	//----- nvinfo : EIATTR_KPARAM_INFO
	.align		4
.L_1445:
        /*0018*/ 	.byte	0x04, 0x17
        /*001a*/ 	.short	(.L_1447 - .L_1446)
.L_1446:
        /*001c*/ 	.word	0x00000000
        /*0020*/ 	.short	0x0001
        /*0022*/ 	.short	0x0008
        /*0024*/ 	.byte	0x00, 0xf5, 0x21, 0x00


	//----- nvinfo : EIATTR_KPARAM_INFO
	.align		4
.L_1447:
        /*0028*/ 	.byte	0x04, 0x17
        /*002a*/ 	.short	(.L_1449 - .L_1448)
.L_1448:
        /*002c*/ 	.word	0x00000000
        /*0030*/ 	.short	0x0000
        /*0032*/ 	.short	0x0000
        /*0034*/ 	.byte	0x00, 0xf5, 0x21, 0x00


	//----- nvinfo : EIATTR_SPARSE_MMA_MASK
	.align		4
.L_1449:
        /*0038*/ 	.byte	0x03, 0x50
        /*003a*/ 	.short	0x0000


	//----- nvinfo : EIATTR_MAXREG_COUNT
	.align		4
        /*003c*/ 	.byte	0x03, 0x1b
        /*003e*/ 	.short	0x00ff


	//----- nvinfo : EIATTR_MERCURY_ISA_VERSION
	.align		4
        /*0040*/ 	.byte	0x03, 0x5f
        /*0042*/ 	.short	0x0101


	//----- nvinfo : EIATTR_VRC_CTA_INIT_COUNT
	.align		4
        /*0044*/ 	.byte	0x02, 0x4a
	.zero		1
	.zero		1


	//----- nvinfo : EIATTR_EXIT_INSTR_OFFSETS
	.align		4
        /*0048*/ 	.byte	0x04, 0x1c
        /*004a*/ 	.short	(.L_1451 - .L_1450)


	//   ....[0]....
.L_1450:
        /*004c*/ 	.word	0x000000c0


	//   ....[1]....
        /*0050*/ 	.word	0x00001e60


	//----- nvinfo : EIATTR_CRS_STACK_SIZE
	.align		4
.L_1451:
        /*0054*/ 	.byte	0x04, 0x1e
        /*0056*/ 	.short	(.L_1453 - .L_1452)
.L_1452:
        /*0058*/ 	.word	0x00000000


	//----- nvinfo : EIATTR_CBANK_PARAM_SIZE
	.align		4
.L_1453:
        /*005c*/ 	.byte	0x03, 0x19
        /*005e*/ 	.short	0x0014


	//----- nvinfo : EIATTR_PARAM_CBANK
	.align		4
        /*0060*/ 	.byte	0x04, 0x0a
        /*0062*/ 	.short	(.L_1455 - .L_1454)
	.align		4
.L_1454:
        /*0064*/ 	.word	index@(.nv.constant0._ZN4vllm18act_and_mul_kernelIN3c104HalfE7__half2XadL_ZNS_11gelu_kernelIS2_EET_RKS5_EEXadL_ZNS_18packed_gelu_kernelIS3_EES5_S7_EELb1ELb1ELb1EEEvPS5_PS6_i)
        /*0068*/ 	.short	0x0380
        /*006a*/ 	.short	0x0014


	//----- nvinfo : EIATTR_SW_WAR
	.align		4
.L_1455:
        /*006c*/ 	.byte	0x04, 0x36
        /*006e*/ 	.short	(.L_1457 - .L_1456)
.L_1456:
        /*0070*/ 	.word	0x00000008
.L_1457:


//--------------------- .nv.info._ZN4vllm18act_and_mul_kernelIf6float2XadL_ZNS_11gelu_kernelIfEET_RKS3_EEXadL_ZNS_18packed_gelu_kernelIS1_EES3_S5_EELb1ELb1ELb1EEEvPS3_PS4_i --------------------------
	.section	.nv.info._ZN4vllm18act_and_mul_kernelIf6float2XadL_ZNS_11gelu_kernelIfEET_RKS3_EEXadL_ZNS_18packed_gelu_kernelIS1_EES3_S5_EELb1ELb1ELb1EEEvPS3_PS4_i,"",@"SHT_CUDA_INFO"
	.sectionflags	@""
	.align	4


	//----- nvinfo : EIATTR_CUDA_API_VERSION
	.align		4
        /*0000*/ 	.byte	0x04, 0x37
        /*0002*/ 	.short	(.L_1459 - .L_1458)
.L_1458:
        /*0004*/ 	.word	0x00000082


	//----- nvinfo : EIATTR_KPARAM_INFO
	.align		4
.L_1459:
        /*0008*/ 	.byte	0x04, 0x17
        /*000a*/ 	.short	(.L_1461 - .L_1460)
.L_1460:
        /*000c*/ 	.word	0x00000000
        /*0010*/ 	.short	0x0002
        /*0012*/ 	.short	0x0010
        /*0014*/ 	.byte	0x00, 0xf0, 0x11, 0x00


	//----- nvinfo : EIATTR_KPARAM_INFO
	.align		4
.L_1461:
        /*0018*/ 	.byte	0x04, 0x17
        /*001a*/ 	.short	(.L_1463 - .L_1462)
.L_1462:
        /*001c*/ 	.word	0x00000000
        /*0020*/ 	.short	0x0001
        /*0022*/ 	.short	0x0008
        /*0024*/ 	.byte	0x00, 0xf5, 0x21, 0x00


	//----- nvinfo : EIATTR_KPARAM_INFO
	.align		4
.L_1463:
        /*0028*/ 	.byte	0x04, 0x17
        /*002a*/ 	.short	(.L_1465 - .L_1464)
.L_1464:
        /*002c*/ 	.word	0x00000000
        /*0030*/ 	.short	0x0000
        /*0032*/ 	.short	0x0000
        /*0034*/ 	.byte	0x00, 0xf5, 0x21, 0x00


	//----- nvinfo : EIATTR_SPARSE_MMA_MASK
	.align		4
.L_1465:
        /*0038*/ 	.byte	0x03, 0x50
        /*003a*/ 	.short	0x0000


	//----- nvinfo : EIATTR_MAXREG_COUNT
	.align		4
        /*003c*/ 	.byte	0x03, 0x1b
        /*003e*/ 	.short	0x00ff


	//----- nvinfo : EIATTR_MERCURY_ISA_VERSION
	.align		4
        /*0040*/ 	.byte	0x03, 0x5f
        /*0042*/ 	.short	0x0101


	//----- nvinfo : EIATTR_VRC_CTA_INIT_COUNT
	.align		4
        /*0044*/ 	.byte	0x02, 0x4a
	.zero		1
	.zero		1


	//----- nvinfo : EIATTR_EXIT_INSTR_OFFSETS
	.align		4
        /*0048*/ 	.byte	0x04, 0x1c
        /*004a*/ 	.short	(.L_1467 - .L_1466)


	//   ....[0]....
.L_1466:
        /*004c*/ 	.word	0x000000c0


	//   ....[1]....
        /*0050*/ 	.word	0x00000ff0


	//----- nvinfo : EIATTR_CRS_STACK_SIZE
	.align		4
.L_1467:
        /*0054*/ 	.byte	0x04, 0x1e
        /*0056*/ 	.short	(.L_1469 - .L_1468)
.L_1468:
        /*0058*/ 	.word	0x00000000


	//----- nvinfo : EIATTR_CBANK_PARAM_SIZE
	.align		4
.L_1469:
        /*005c*/ 	.byte	0x03, 0x19
        /*005e*/ 	.short	0x0014


	//----- nvinfo : EIATTR_PARAM_CBANK
	.align		4
        /*0060*/ 	.byte	0x04, 0x0a
        /*0062*/ 	.short	(.L_1471 - .L_1470)
	.align		4
.L_1470:
        /*0064*/ 	.word	index@(.nv.constant0._ZN4vllm18act_and_mul_kernelIf6float2XadL_ZNS_11gelu_kernelIfEET_RKS3_EEXadL_ZNS_18packed_gelu_kernelIS1_EES3_S5_EELb1ELb1ELb1EEEvPS3_PS4_i)
        /*0068*/ 	.short	0x0380
        /*006a*/ 	.short	0x0014


	//----- nvinfo : EIATTR_SW_WAR
	.align		4
.L_1471:
        /*006c*/ 	.byte	0x04, 0x36
        /*006e*/ 	.short	(.L_1473 - .L_1472)
.L_1472:
        /*0070*/ 	.word	0x00000008
.L_1473:


//--------------------- .nv.info._ZN4vllm18act_and_mul_kernelIN3c108BFloat16E14__nv_bfloat162XadL_ZNS_11silu_kernelIS2_EET_RKS5_EEXadL_ZNS_18packed_silu_kernelIS3_EES5_S7_EELb0ELb0ELb0EEEvPS5_PS6_i --------------------------
	.section	.nv.info._ZN4vllm18act_and_mul_kernelIN3c108BFloat16E14__nv_bfloat162XadL_ZNS_11silu_kernelIS2_EET_RKS5_EEXadL_ZNS_18packed_silu_kernelIS3_EES5_S7_EELb0ELb0ELb0EEEvPS5_PS6_i,"",@"SHT_CUDA_INFO"
	.sectionflags	@""
	.align	4


	//----- nvinfo : EIATTR_CUDA_API_VERSION
	.align		4
        /*0000*/ 	.byte	0x04, 0x37
        /*0002*/ 	.short	(.L_1475 - .L_1474)
.L_1474:
        /*0004*/ 	.word	0x00000082


	//----- nvinfo : EIATTR_KPARAM_INFO
	.align		4
.L_1475:
        /*0008*/ 	.byte	0x04, 0x17
        /*000a*/ 	.short	(.L_1477 - .L_1476)
.L_1476:
        /*000c*/ 	.word	0x00000000
        /*0010*/ 	.short	0x0002
        /*0012*/ 	.short	0x0010
        /*0014*/ 	.byte	0x00, 0xf0, 0x11, 0x00


	//----- nvinfo : EIATTR_KPARAM_INFO
	.align		4
.L_1477:
        /*0018*/ 	.byte	0x04, 0x17
        /*001a*/ 	.short	(.L_1479 - .L_1478)
.L_1478:
        /*001c*/ 	.word	0x00000000
        /*0020*/ 	.short	0x0001
        /*0022*/ 	.short	0x0008
        /*0024*/ 	.byte	0x00, 0xf5, 0x21, 0x00


	//----- nvinfo : EIATTR_KPARAM_INFO
	.align		4
.L_1479:
        /*0028*/ 	.byte	0x04, 0x17
        /*002a*/ 	.short	(.L_1481 - .L_1480)
.L_1480:
        /*002c*/ 	.word	0x00000000
        /*0030*/ 	.short	0x0000
        /*0032*/ 	.short	0x0000
        /*0034*/ 	.byte	0x00, 0xf5, 0x21, 0x00


	//----- nvinfo : EIATTR_SPARSE_MMA_MASK
	.align		4
.L_1481:
        /*0038*/ 	.byte	0x03, 0x50
        /*003a*/ 	.short	0x0000


	//----- nvinfo : EIATTR_MAXREG_COUNT
	.align		4
        /*003c*/ 	.byte	0x03, 0x1b
        /*003e*/ 	.short	0x00ff


	//----- nvinfo : EIATTR_MERCURY_ISA_VERSION
	.align		4
        /*0040*/ 	.byte	0x03, 0x5f
        /*0042*/ 	.short	0x0101


	//----- nvinfo : EIATTR_VRC_CTA_INIT_COUNT
	.align		4
        /*0044*/ 	.byte	0x02, 0x4a
	.zero		1
	.zero		1


	//----- nvinfo : EIATTR_EXIT_INSTR_OFFSETS
	.align		4
        /*0048*/ 	.byte	0x04, 0x1c
        /*004a*/ 	.short	(.L_1483 - .L_1482)


	//   ....[0]....
.L_1482:
        /*004c*/ 	.word	0x00000040


	//   ....[1]....
        /*0050*/ 	.word	0x000006f0


	//   ....[2]....
        /*0054*/ 	.word	0x00000da0


	//----- nvinfo : EIATTR_CRS_STACK_SIZE
	.align		4
.L_1483:
        /*0058*/ 	.byte	0x04, 0x1e
        /*005a*/ 	.short	(.L_1485 - .L_1484)
.L_1484:
        /*005c*/ 	.word	0x00000000


	//----- nvinfo : EIATTR_CBANK_PARAM_SIZE
	.align		4
.L_1485:
        /*0060*/ 	.byte	0x03, 0x19
        /*0062*/ 	.short	0x0014


	//----- nvinfo : EIATTR_PARAM_CBANK
	.align		4
        /*0064*/ 	.byte	0x04, 0x0a
        /*0066*/ 	.short	(.L_1487 - .L_1486)
	.align		4
.L_1486:
        /*0068*/ 	.word	index@(.nv.constant0._ZN4vllm18act_and_mul_kernelIN3c108BFloat16E14__nv_bfloat162XadL_ZNS_11silu_kernelIS2_EET_RKS5_EEXadL_ZNS_18packed_silu_kernelIS3_EES5_S7_EELb0ELb0ELb0EEEvPS5_PS6_i)
        /*006c*/ 	.short	0x0380
        /*006e*/ 	.short	0x0014


	//----- nvinfo : EIATTR_SW_WAR
	.align		4
.L_1487:
        /*0070*/ 	.byte	0x04, 0x36
        /*0072*/ 	.short	(.L_1489 - .L_1488)
.L_1488:
        /*0074*/ 	.word	0x00000008
.L_1489:


//--------------------- .nv.info._ZN4vllm18act_and_mul_kernelIN3c104HalfE7__half2XadL_ZNS_11silu_kernelIS2_EET_RKS5_EEXadL_ZNS_18packed_silu_kernelIS3_EES5_S7_EELb0ELb0ELb0EEEvPS5_PS6_i --------------------------
	.section	.nv.info._ZN4vllm18act_and_mul_kernelIN3c104HalfE7__half2XadL_ZNS_11silu_kernelIS2_EET_RKS5_EEXadL_ZNS_18packed_silu_kernelIS3_EES5_S7_EELb0ELb0ELb0EEEvPS5_PS6_i,"",@"SHT_CUDA_INFO"
	.sectionflags	@""
	.align	4


	//----- nvinfo : EIATTR_CUDA_API_VERSION
	.align		4
        /*0000*/ 	.byte	0x04, 0x37
        /*0002*/ 	.short	(.L_1491 - .L_1490)
.L_1490:
        /*0004*/ 	.word	0x00000082


	//----- nvinfo : EIATTR_KPARAM_INFO
	.align		4
.L_1491:
        /*0008*/ 	.byte	0x04, 0x17
        /*000a*/ 	.short	(.L_1493 - .L_1492)
.L_1492:
        /*000c*/ 	.word	0x00000000
        /*0010*/ 	.short	0x0002
        /*0012*/ 	.short	0x0010
        /*0014*/ 	.byte	0x00, 0xf0, 0x11, 0x00


	//----- nvinfo : EIATTR_KPARAM_INFO
	.align		4
.L_1493:
        /*0018*/ 	.byte	0x04, 0x17
        /*001a*/ 	.short	(.L_1495 - .L_1494)
.L_1494:
        /*001c*/ 	.word	0x00000000
        /*0020*/ 	.short	0x0001
        /*0022*/ 	.short	0x0008
        /*0024*/ 	.byte	0x00, 0xf5, 0x21, 0x00


	//----- nvinfo : EIATTR_KPARAM_INFO
	.align		4
.L_1495:
        /*0028*/ 	.byte	0x04, 0x17
        /*002a*/ 	.short	(.L_1497 - .L_1496)
.L_1496:
        /*002c*/ 	.word	0x00000000
        /*0030*/ 	.short	0x0000
        /*0032*/ 	.short	0x0000
        /*0034*/ 	.byte	0x00, 0xf5, 0x21, 0x00


	//----- nvinfo : EIATTR_SPARSE_MMA_MASK
	.align		4
.L_1497:
        /*0038*/ 	.byte	0x03, 0x50
        /*003a*/ 	.short	0x0000


	//----- nvinfo : EIATTR_MAXREG_COUNT
	.align		4
        /*003c*/ 	.byte	0x03, 0x1b
        /*003e*/ 	.short	0x00ff


	//----- nvinfo : EIATTR_MERCURY_ISA_VERSION
	.align		4
        /*0040*/ 	.byte	0x03, 0x5f
        /*0042*/ 	.short	0x0101


	//----- nvinfo : EIATTR_VRC_CTA_INIT_COUNT
	.align		4
        /*0044*/ 	.byte	0x02, 0x4a
	.zero		1
	.zero		1


	//----- nvinfo : EIATTR_EXIT_INSTR_OFFSETS
	.align		4
        /*0048*/ 	.byte	0x04, 0x1c
        /*004a*/ 	.short	(.L_1499 - .L_1498)


	//   ....[0]....
.L_1498:
        /*004c*/ 	.word	0x00000040


	//   ....[1]....
        /*0050*/ 	.word	0x000006d0


	//   ....[2]....
        /*0054*/ 	.word	0x00000d00


	//----- nvinfo : EIATTR_CRS_STACK_SIZE
	.align		4
.L_1499:
        /*0058*/ 	.byte	0x04, 0x1e
        /*005a*/ 	.short	(.L_1501 - .L_1500)
.L_1500:
        /*005c*/ 	.word	0x00000000


	//----- nvinfo : EIATTR_CBANK_PARAM_SIZE
	.align		4
.L_1501:
        /*0060*/ 	.byte	0x03, 0x19
        /*0062*/ 	.short	0x0014


	//----- nvinfo : EIATTR_PARAM_CBANK
	.align		4
        /*0064*/ 	.byte	0x04, 0x0a
        /*0066*/ 	.short	(.L_1503 - .L_1502)
	.align		4
.L_1502:
        /*0068*/ 	.word	index@(.nv.constant0._ZN4vllm18act_and_mul_kernelIN3c104HalfE7__half2XadL_ZNS_11silu_kernelIS2_EET_RKS5_EEXadL_ZNS_18packed_silu_kernelIS3_EES5_S7_EELb0ELb0ELb0EEEvPS5_PS6_i)
        /*006c*/ 	.short	0x0380
        /*006e*/ 	.short	0x0014


	//----- nvinfo : EIATTR_SW_WAR
	.align		4
.L_1503:
        /*0070*/ 	.byte	0x04, 0x36
        /*0072*/ 	.short	(.L_1505 - .L_1504)
.L_1504:
        /*0074*/ 	.word	0x00000008
.L_1505:


//--------------------- .nv.info._ZN4vllm18act_and_mul_kernelIf6float2XadL_ZNS_11silu_kernelIfEET_RKS3_EEXadL_ZNS_18packed_silu_kernelIS1_EES3_S5_EELb0ELb0ELb0EEEvPS3_PS4_i --------------------------
	.section	.nv.info._ZN4vllm18act_and_mul_kernelIf6float2XadL_ZNS_11silu_kernelIfEET_RKS3_EEXadL_ZNS_18packed_silu_kernelIS1_EES3_S5_EELb0ELb0ELb0EEEvPS3_PS4_i,"",@"SHT_CUDA_INFO"
	.sectionflags	@""
	.align	4


	//----- nvinfo : EIATTR_CUDA_API_VERSION
	.align		4
        /*0000*/ 	.byte	0x04, 0x37
        /*0002*/ 	.short	(.L_1507 - .L_1506)
.L_1506:
        /*0004*/ 	.word	0x00000082


	//----- nvinfo : EIATTR_KPARAM_INFO
	.align		4
.L_1507:
        /*0008*/ 	.byte	0x04, 0x17
        /*000a*/ 	.short	(.L_1509 - .L_1508)
.L_1508:
        /*000c*/ 	.word	0x00000000
        /*0010*/ 	.short	0x0002
        /*0012*/ 	.short	0x0010
        /*0014*/ 	.byte	0x00, 0xf0, 0x11, 0x00


	//----- nvinfo : EIATTR_KPARAM_INFO
	.align		4
.L_1509:
        /*0018*/ 	.byte	0x04, 0x17
        /*001a*/ 	.short	(.L_1511 - .L_1510)
.L_1510:
        /*001c*/ 	.word	0x00000000
        /*0020*/ 	.short	0x0001
        /*0022*/ 	.short	0x0008
        /*0024*/ 	.byte	0x00, 0xf5, 0x21, 0x00


	//----- nvinfo : EIATTR_KPARAM_INFO
	.align		4
.L_1511:
        /*0028*/ 	.byte	0x04, 0x17
        /*002a*/ 	.short	(.L_1513 - .L_1512)
.L_1512:
        /*002c*/ 	.word	0x00000000
        /*0030*/ 	.short	0x0000
        /*0032*/ 	.short	0x0000
        /*0034*/ 	.byte	0x00, 0xf5, 0x21, 0x00


	//----- nvinfo : EIATTR_SPARSE_MMA_MASK
	.align		4
.L_1513:
        /*0038*/ 	.byte	0x03, 0x50
        /*003a*/ 	.short	0x0000


	//----- nvinfo : EIATTR_MAXREG_COUNT
	.align		4
        /*003c*/ 	.byte	0x03, 0x1b
        /*003e*/ 	.short	0x00ff


	//----- nvinfo : EIATTR_MERCURY_ISA_VERSION
	.align		4
        /*0040*/ 	.byte	0x03, 0x5f
        /*0042*/ 	.short	0x0101


	//----- nvinfo : EIATTR_VRC_CTA_INIT_COUNT
	.align		4
        /*0044*/ 	.byte	0x02, 0x4a
	.zero		1
	.zero		1


	//----- nvinfo : EIATTR_EXIT_INSTR_OFFSETS
	.align		4
        /*0048*/ 	.byte	0x04, 0x1c
        /*004a*/ 	.short	(.L_1515 - .L_1514)


	//   ....[0]....
.L_1514:
        /*004c*/ 	.word	0x00000040


	//   ....[1]....
        /*0050*/ 	.word	0x00000660


	//   ....[2]....
        /*0054*/ 	.word	0x00000b00


	//----- nvinfo : EIATTR_CRS_STACK_SIZE
	.align		4
.L_1515:
        /*0058*/ 	.byte	0x04, 0x1e
        /*005a*/ 	.short	(.L_1517 - .L_1516)
.L_1516:
        /*005c*/ 	.word	0x00000000


	//----- nvinfo : EIATTR_CBANK_PARAM_SIZE
	.align		4
.L_1517:
        /*0060*/ 	.byte	0x03, 0x19
        /*0062*/ 	.short	0x0014


	//----- nvinfo : EIATTR_PARAM_CBANK
	.align		4
        /*0064*/ 	.byte	0x04, 0x0a
        /*0066*/ 	.short	(.L_1519 - .L_1518)
	.align		4
.L_1518:
        /*0068*/ 	.word	index@(.nv.constant0._ZN4vllm18act_and_mul_kernelIf6float2XadL_ZNS_11silu_kernelIfEET_RKS3_EEXadL_ZNS_18packed_silu_kernelIS1_EES3_S5_EELb0ELb0ELb0EEEvPS3_PS4_i)
        /*006c*/ 	.short	0x0380
        /*006e*/ 	.short	0x0014


	//----- nvinfo : EIATTR_SW_WAR
	.align		4
.L_1519:
        /*0070*/ 	.byte	0x04, 0x36
        /*0072*/ 	.short	(.L_1521 - .L_1520)
.L_1520:
        /*0074*/ 	.word	0x00000008
.L_1521:


//--------------------- .nv.info._ZN4vllm18act_and_mul_kernelIN3c108BFloat16E14__nv_bfloat162XadL_ZNS_11silu_kernelIS2_EET_RKS5_EEXadL_ZNS_18packed_silu_kernelIS3_EES5_S7_EELb0ELb1ELb0EEEvPS5_PS6_i --------------------------
	.section	.nv.info._ZN4vllm18act_and_mul_kernelIN3c108BFloat16E14__nv_bfloat162XadL_ZNS_11silu_kernelIS2_EET_RKS5_EEXadL_ZNS_18packed_silu_kernelIS3_EES5_S7_EELb0ELb1ELb0EEEvPS5_PS6_i,"",@"SHT_CUDA_INFO"
	.sectionflags	@""
	.align	4


	//----- nvinfo : EIATTR_CUDA_API_VERSION
	.align		4
        /*0000*/ 	.byte	0x04, 0x37
        /*0002*/ 	.short	(.L_1523 - .L_1522)
.L_1522:
        /*0004*/ 	.word	0x00000082


	//----- nvinfo : EIATTR_KPARAM_INFO
	.align		4
.L_1523:
        /*0008*/ 	.byte	0x04, 0x17
        /*000a*/ 	.short	(.L_1525 - .L_1524)
.L_1524:
        /*000c*/ 	.word	0x00000000
        /*0010*/ 	.short	0x0002
        /*0012*/ 	.short	0x0010
        /*0014*/ 	.byte	0x00, 0xf0, 0x11, 0x00


	//----- nvinfo : EIATTR_KPARAM_INFO
	.align		4
.L_1525:
        /*0018*/ 	.byte	0x04, 0x17
        /*001a*/ 	.short	(.L_1527 - .L_1526)
.L_1526:
        /*001c*/ 	.word	0x00000000
        /*0020*/ 	.short	0x0001
        /*0022*/ 	.short	0x0008
        /*0024*/ 	.byte	0x00, 0xf5, 0x21, 0x00


	//----- nvinfo : EIATTR_KPARAM_INFO
	.align		4
.L_1527:
        /*0028*/ 	.byte	0x04, 0x17
        /*002a*/ 	.short	(.L_1529 - .L_1528)
.L_1528:
        /*002c*/ 	.word	0x00000000
        /*0030*/ 	.short	0x0000
        /*0032*/ 	.short	0x0000
        /*0034*/ 	.byte	0x00, 0xf5, 0x21, 0x00


	//----- nvinfo : EIATTR_SPARSE_MMA_MASK
	.align		4
.L_1529:
        /*0038*/ 	.byte	0x03, 0x50
        /*003a*/ 	.short	0x0000


	//----- nvinfo : EIATTR_MAXREG_COUNT
	.align		4
        /*003c*/ 	.byte	0x03, 0x1b
        /*003e*/ 	.short	0x00ff


	//----- nvinfo : EIATTR_MERCURY_ISA_VERSION
	.align		4
        /*0040*/ 	.byte	0x03, 0x5f
        /*0042*/ 	.short	0x0101


	//----- nvinfo : EIATTR_VRC_CTA_INIT_COUNT
	.align		4
        /*0044*/ 	.byte	0x02, 0x4a
	.zero		1
	.zero		1


	//----- nvinfo : EIATTR_EXIT_INSTR_OFFSETS
	.align		4
        /*0048*/ 	.byte	0x04, 0x1c
        /*004a*/ 	.short	(.L_1531 - .L_1530)


	//   ....[0]....
.L_1530:
        /*004c*/ 	.word	0x00000090


	//   ....[1]....
        /*0050*/ 	.word	0x00000740


	//   ....[2]....
        /*0054*/ 	.word	0x00000fe0


	//----- nvinfo : EIATTR_CRS_STACK_SIZE
	.align		4
.L_1531:
        /*0058*/ 	.byte	0x04, 0x1e
        /*005a*/ 	.short	(.L_1533 - .L_1532)
.L_1532:
        /*005c*/ 	.word	0x00000000


	//----- nvinfo : EIATTR_CBANK_PARAM_SIZE
	.align		4
.L_1533:
        /*0060*/ 	.byte	0x03, 0x19
        /*0062*/ 	.short	0x0014


	//----- nvinfo : EIATTR_PARAM_CBANK
	.align		4
        /*0064*/ 	.byte	0x04, 0x0a
        /*0066*/ 	.short	(.L_1535 - .L_1534)
	.align		4
.L_1534:
        /*0068*/ 	.word	index@(.nv.constant0._ZN4vllm18act_and_mul_kernelIN3c108BFloat16E14__nv_bfloat162XadL_ZNS_11silu_kernelIS2_EET_RKS5_EEXadL_ZNS_18packed_silu_kernelIS3_EES5_S7_EELb0ELb1ELb0EEEvPS5_PS6_i)
        /*006c*/ 	.short	0x0380
        /*006e*/ 	.short	0x0014


	//----- nvinfo : EIATTR_SW_WAR
	.align		4
.L_1535:
        /*0070*/ 	.byte	0x04, 0x36
        /*0072*/ 	.short	(.L_1537 - .L_1536)
.L_1536:
        /*0074*/ 	.word	0x00000008
.L_1537:


//--------------------- .nv.info._ZN4vllm18act_and_mul_kernelIN3c104HalfE7__half2XadL_ZNS_11silu_kernelIS2_EET_RKS5_EEXadL_ZNS_18packed_silu_kernelIS3_EES5_S7_EELb0ELb1ELb0EEEvPS5_PS6_i --------------------------
	.section	.nv.info._ZN4vllm18act_and_mul_kernelIN3c104HalfE7__half2XadL_ZNS_11silu_kernelIS2_EET_RKS5_EEXadL_ZNS_18packed_silu_kernelIS3_EES5_S7_EELb0ELb1ELb0EEEvPS5_PS6_i,"",@"SHT_CUDA_INFO"
	.sectionflags	@""
	.align	4


	//----- nvinfo : EIATTR_CUDA_API_VERSION
	.align		4
        /*0000*/ 	.byte	0x04, 0x37
        /*0002*/ 	.short	(.L_1539 - .L_1538)
.L_1538:
        /*0004*/ 	.word	0x00000082


	//----- nvinfo : EIATTR_KPARAM_INFO
	.align		4
.L_1539:
        /*0008*/ 	.byte	0x04, 0x17
        /*000a*/ 	.short	(.L_1541 - .L_1540)
.L_1540:
        /*000c*/ 	.word	0x00000000
        /*0010*/ 	.short	0x0002
        /*0012*/ 	.short	0x0010
        /*0014*/ 	.byte	0x00, 0xf0, 0x11, 0x00


	//----- nvinfo : EIATTR_KPARAM_INFO
	.align		4
.L_1541:
        /*0018*/ 	.byte	0x04, 0x17
        /*001a*/ 	.short	(.L_1543 - .L_1542)
.L_1542:
        /*001c*/ 	.word	0x00000000
        /*0020*/ 	.short	0x0001
        /*0022*/ 	.short	0x0008
        /*0024*/ 	.byte	0x00, 0xf5, 0x21, 0x00


	//----- nvinfo : EIATTR_KPARAM_INFO
	.align		4
.L_1543:
        /*0028*/ 	.byte	0x04, 0x17
        /*002a*/ 	.short	(.L_1545 - .L_1544)
.L_1544:
        /*002c*/ 	.word	0x00000000
        /*0030*/ 	.short	0x0000
        /*0032*/ 	.short	0x0000
        /*0034*/ 	.byte	0x00, 0xf5, 0x21, 0x00


	//----- nvinfo : EIATTR_SPARSE_MMA_MASK
	.align		4
.L_1545:
        /*0038*/ 	.byte	0x03, 0x50
        /*003a*/ 	.short	0x0000


	//----- nvinfo : EIATTR_MAXREG_COUNT
	.align		4
        /*003c*/ 	.byte	0x03, 0x1b
        /*003e*/ 	.short	0x00ff


	//----- nvinfo : EIATTR_MERCURY_ISA_VERSION
	.align		4
        /*0040*/ 	.byte	0x03, 0x5f
        /*0042*/ 	.short	0x0101


	//----- nvinfo : EIATTR_VRC_CTA_INIT_COUNT
	.align		4
        /*0044*/ 	.byte	0x02, 0x4a
	.zero		1
	.zero		1


	//----- nvinfo : EIATTR_EXIT_INSTR_OFFSETS
	.align		4
        /*0048*/ 	.byte	0x04, 0x1c
        /*004a*/ 	.short	(.L_1547 - .L_1546)


	//   ....[0]....
.L_1546:
        /*004c*/ 	.word	0x00000090


	//   ....[1]....
        /*0050*/ 	.word	0x000007a0


	//   ....[2]....
        /*0054*/ 	.word	0x000017d0


	//----- nvinfo : EIATTR_CRS_STACK_SIZE
	.align		4
.L_1547:
        /*0058*/ 	.byte	0x04, 0x1e
        /*005a*/ 	.short	(.L_1549 - .L_1548)
.L_1548:
        /*005c*/ 	.word	0x00000000


	//----- nvinfo : EIATTR_CBANK_PARAM_SIZE
	.align		4
.L_1549:
        /*0060*/ 	.byte	0x03, 0x19
        /*0062*/ 	.short	0x0014


	//----- nvinfo : EIATTR_PARAM_CBANK
	.align		4
        /*0064*/ 	.byte	0x04, 0x0a
        /*0066*/ 	.short	(.L_1551 - .L_1550)
	.align		4
.L_1550:
        /*0068*/ 	.word	index@(.nv.constant0._ZN4vllm18act_and_mul_kernelIN3c104HalfE7__half2XadL_ZNS_11silu_kernelIS2_EET_RKS5_EEXadL_ZNS_18packed_silu_kernelIS3_EES5_S7_EELb0ELb1ELb0EEEvPS5_PS6_i)
        /*006c*/ 	.short	0x0380
        /*006e*/ 	.short	0x0014


	//----- nvinfo : EIATTR_SW_WAR
	.align		4
.L_1551:
        /*0070*/ 	.byte	0x04, 0x36
        /*0072*/ 	.short	(.L_1553 - .L_1552)
.L_1552:
        /*0074*/ 	.word	0x00000008
.L_1553:


//--------------------- .nv.info._ZN4vllm18act_and_mul_kernelIf6float2XadL_ZNS_11silu_kernelIfEET_RKS3_EEXadL_ZNS_18packed_silu_kernelIS1_EES3_S5_EELb0ELb1ELb0EEEvPS3_PS4_i --------------------------
	.section	.nv.info._ZN4vllm18act_and_mul_kernelIf6float2XadL_ZNS_11silu_kernelIfEET_RKS3_EEXadL_ZNS_18packed_silu_kernelIS1_EES3_S5_EELb0ELb1ELb0EEEvPS3_PS4_i,"",@"SHT_CUDA_INFO"
	.sectionflags	@""
	.align	4


	//----- nvinfo : EIATTR_CUDA_API_VERSION
	.align		4
        /*0000*/ 	.byte	0x04, 0x37
        /*0002*/ 	.short	(.L_1555 - .L_1554)
.L_1554:
        /*0004*/ 	.word	0x00000082


	//----- nvinfo : EIATTR_KPARAM_INFO
	.align		4
.L_1555:
        /*0008*/ 	.byte	0x04, 0x17
        /*000a*/ 	.short	(.L_1557 - .L_1556)
.L_1556:
        /*000c*/ 	.word	0x00000000
        /*0010*/ 	.short	0x0002
        /*0012*/ 	.short	0x0010
        /*0014*/ 	.byte	0x00, 0xf0, 0x11, 0x00


	//----- nvinfo : EIATTR_KPARAM_INFO
	.align		4
.L_1557:
        /*0018*/ 	.byte	0x04, 0x17
        /*001a*/ 	.short	(.L_1559 - .L_1558)
.L_1558:
        /*001c*/ 	.word	0x00000000
        /*0020*/ 	.short	0x0001
        /*0022*/ 	.short	0x0008
        /*0024*/ 	.byte	0x00, 0xf5, 0x21, 0x00


	//----- nvinfo : EIATTR_KPARAM_INFO
	.align		4
.L_1559:
        /*0028*/ 	.byte	0x04, 0x17
        /*002a*/ 	.short	(.L_1561 - .L_1560)
.L_1560:
        /*002c*/ 	.word	0x00000000
        /*0030*/ 	.short	0x0000
        /*0032*/ 	.short	0x0000
        /*0034*/ 	.byte	0x00, 0xf5, 0x21, 0x00


	//----- nvinfo : EIATTR_SPARSE_MMA_MASK
	.align		4
.L_1561:
        /*0038*/ 	.byte	0x03, 0x50
        /*003a*/ 	.short	0x0000


	//----- nvinfo : EIATTR_MAXREG_COUNT
	.align		4
        /*003c*/ 	.byte	0x03, 0x1b
        /*003e*/ 	.short	0x00ff


	//----- nvinfo : EIATTR_MERCURY_ISA_VERSION
	.align		4
        /*0040*/ 	.byte	0x03, 0x5f
        /*0042*/ 	.short	0x0101


	//----- nvinfo : EIATTR_VRC_CTA_INIT_COUNT
	.align		4
        /*0044*/ 	.byte	0x02, 0x4a
	.zero		1
	.zero		1


	//----- nvinfo : EIATTR_EXIT_INSTR_OFFSETS
	.align		4
        /*0048*/ 	.byte	0x04, 0x1c
        /*004a*/ 	.short	(.L_1563 - .L_1562)


	//   ....[0]....
.L_1562:
        /*004c*/ 	.word	0x00000090


	//   ....[1]....
        /*0050*/ 	.word	0x000005a0


	//   ....[2]....
        /*0054*/ 	.word	0x00000dd0


	//----- nvinfo : EIATTR_CRS_STACK_SIZE
	.align		4
.L_1563:
        /*0058*/ 	.byte	0x04, 0x1e
        /*005a*/ 	.short	(.L_1565 - .L_1564)
.L_1564:
        /*005c*/ 	.word	0x00000000


	//----- nvinfo : EIATTR_CBANK_PARAM_SIZE
	.align		4
.L_1565:
        /*0060*/ 	.byte	0x03, 0x19
        /*0062*/ 	.short	0x0014


	//----- nvinfo : EIATTR_PARAM_CBANK
	.align		4
        /*0064*/ 	.byte	0x04, 0x0a
        /*0066*/ 	.short	(.L_1567 - .L_1566)
	.align		4
.L_1566:
        /*0068*/ 	.word	index@(.nv.constant0._ZN4vllm18act_and_mul_kernelIf6float2XadL_ZNS_11silu_kernelIfEET_RKS3_EEXadL_ZNS_18packed_silu_kernelIS1_EES3_S5_EELb0ELb1ELb0EEEvPS3_PS4_i)
        /*006c*/ 	.short	0x0380
        /*006e*/ 	.short	0x0014


	//----- nvinfo : EIATTR_SW_WAR
	.align		4
.L_1567:
        /*0070*/ 	.byte	0x04, 0x36
        /*0072*/ 	.short	(.L_1569 - .L_1568)
.L_1568:
        /*0074*/ 	.word	0x00000008
.L_1569:


//--------------------- .nv.info._ZN4vllm18act_and_mul_kernelIN3c108BFloat16E14__nv_bfloat162XadL_ZNS_11silu_kernelIS2_EET_RKS5_EEXadL_ZNS_18packed_silu_kernelIS3_EES5_S7_EELb0ELb1ELb1EEEvPS5_PS6_i --------------------------
	.section	.nv.info._ZN4vllm18act_and_mul_kernelIN3c108BFloat16E14__nv_bfloat162XadL_ZNS_11silu_kernelIS2_EET_RKS5_EEXadL_ZNS_18packed_silu_kernelIS3_EES5_S7_EELb0ELb1ELb1EEEvPS5_PS6_i,"",@"SHT_CUDA_INFO"
	.sectionflags	@""
	.align	4


	//----- nvinfo : EIATTR_CUDA_API_VERSION
	.align		4
        /*0000*/ 	.byte	0x04, 0x37
        /*0002*/ 	.short	(.L_1571 - .L_1570)
.L_1570:
        /*0004*/ 	.word	0x00000082


	//----- nvinfo : EIATTR_KPARAM_INFO
	.align		4
.L_1571:
        /*0008*/ 	.byte	0x04, 0x17
        /*000a*/ 	.short	(.L_1573 - .L_1572)
.L_1572:
        /*000c*/ 	.word	0x00000000
        /*0010*/ 	.short	0x0002
        /*0012*/ 	.short	0x0010
        /*0014*/ 	.byte	0x00, 0xf0, 0x11, 0x00


	//----- nvinfo : EIATTR_KPARAM_INFO
	.align		4
.L_1573:
        /*0018*/ 	.byte	0x04, 0x17
        /*001a*/ 	.short	(.L_1575 - .L_1574)
.L_1574:
        /*001c*/ 	.word	0x00000000
        /*0020*/ 	.short	0x0001
        /*0022*/ 	.short	0x0008
        /*0024*/ 	.byte	0x00, 0xf5, 0x21, 0x00


	//----- nvinfo : EIATTR_KPARAM_INFO
	.align		4
.L_1575:
        /*0028*/ 	.byte	0x04, 0x17
        /*002a*/ 	.short	(.L_1577 - .L_1576)
.L_1576:
        /*002c*/ 	.word	0x00000000
        /*0030*/ 	.short	0x0000
        /*0032*/ 	.short	0x0000
        /*0034*/ 	.byte	0x00, 0xf5, 0x21, 0x00


	//----- nvinfo : EIATTR_SPARSE_MMA_MASK
	.align		4
.L_1577:
        /*0038*/ 	.byte	0x03, 0x50
        /*003a*/ 	.short	0x0000


	//----- nvinfo : EIATTR_MAXREG_COUNT
	.align		4
        /*003c*/ 	.byte	0x03, 0x1b
        /*003e*/ 	.short	0x00ff


	//----- nvinfo : EIATTR_MERCURY_ISA_VERSION
	.align		4
        /*0040*/ 	.byte	0x03, 0x5f
        /*0042*/ 	.short	0x0101


	//----- nvinfo : EIATTR_VRC_CTA_INIT_COUNT
	.align		4
        /*0044*/ 	.byte	0x02, 0x4a
	.zero		1
	.zero		1


	//----- nvinfo : EIATTR_EXIT_INSTR_OFFSETS
	.align		4
        /*0048*/ 	.byte	0x04, 0x1c
        /*004a*/ 	.short	(.L_1579 - .L_1578)


	//   ....[0]....
.L_1578:
        /*004c*/ 	.word	0x000000c0


	//   ....[1]....
        /*0050*/ 	.word	0x00000980


	//----- nvinfo : EIATTR_CRS_STACK_SIZE
	.align		4
.L_1579:
        /*0054*/ 	.byte	0x04, 0x1e
        /*0056*/ 	.short	(.L_1581 - .L_1580)
.L_1580:
        /*0058*/ 	.word	0x00000000


	//----- nvinfo : EIATTR_CBANK_PARAM_SIZE
	.align		4
.L_1581:
        /*005c*/ 	.byte	0x03, 0x19
        /*005e*/ 	.short	0x0014


	//----- nvinfo : EIATTR_PARAM_CBANK
	.align		4
        /*0060*/ 	.byte	0x04, 0x0a
        /*0062*/ 	.short	(.L_1583 - .L_1582)
	.align		4
.L_1582:
        /*0064*/ 	.word	index@(.nv.constant0._ZN4vllm18act_and_mul_kernelIN3c108BFloat16E14__nv_bfloat162XadL_ZNS_11silu_kernelIS2_EET_RKS5_EEXadL_ZNS_18packed_silu_kernelIS3_EES5_S7_EELb0ELb1ELb1EEEvPS5_PS6_i)
        /*0068*/ 	.short	0x0380
        /*006a*/ 	.short	0x0014


	//----- nvinfo : EIATTR_SW_WAR
	.align		4
.L_1583:
        /*006c*/ 	.byte	0x04, 0x36
        /*006e*/ 	.short	(.L_1585 - .L_1584)
.L_1584:
        /*0070*/ 	.word	0x00000008
.L_1585:


//--------------------- .nv.info._ZN4vllm18act_and_mul_kernelIN3c104HalfE7__half2XadL_ZNS_11silu_kernelIS2_EET_RKS5_EEXadL_ZNS_18packed_silu_kernelIS3_EES5_S7_EELb0ELb1ELb1EEEvPS5_PS6_i --------------------------
	.section	.nv.info._ZN4vllm18act_and_mul_kernelIN3c104HalfE7__half2XadL_ZNS_11silu_kernelIS2_EET_RKS5_EEXadL_ZNS_18packed_silu_kernelIS3_EES5_S7_EELb0ELb1ELb1EEEvPS5_PS6_i,"",@"SHT_CUDA_INFO"
	.sectionflags	@""
	.align	4


	//----- nvinfo : EIATTR_CUDA_API_VERSION
	.align		4
        /*0000*/ 	.byte	0x04, 0x37
        /*0002*/ 	.short	(.L_1587 - .L_1586)
.L_1586:
        /*0004*/ 	.word	0x00000082


	//----- nvinfo : EIATTR_KPARAM_INFO
	.align		4
.L_1587:
        /*0008*/ 	.byte	0x04, 0x17
        /*000a*/ 	.short	(.L_1589 - .L_1588)
.L_1588:
        /*000c*/ 	.word	0x00000000
        /*0010*/ 	.short	0x0002
        /*0012*/ 	.short	0x0010
        /*0014*/ 	.byte	0x00, 0xf0, 0x11, 0x00


	//----- nvinfo : EIATTR_KPARAM_INFO
	.align		4
.L_1589:
        /*0018*/ 	.byte	0x04, 0x17
        /*001a*/ 	.short	(.L_1591 - .L_1590)
.L_1590:
        /*001c*/ 	.word	0x00000000
        /*0020*/ 	.short	0x0001
        /*0022*/ 	.short	0x0008
        /*0024*/ 	.byte	0x00, 0xf5, 0x21, 0x00


	//----- nvinfo : EIATTR_KPARAM_INFO
	.align		4
.L_1591:
        /*0028*/ 	.byte	0x04, 0x17
        /*002a*/ 	.short	(.L_1593 - .L_1592)
.L_1592:
        /*002c*/ 	.word	0x00000000
        /*0030*/ 	.short	0x0000
        /*0032*/ 	.short	0x0000
        /*0034*/ 	.byte	0x00, 0xf5, 0x21, 0x00


	//----- nvinfo : EIATTR_SPARSE_MMA_MASK
	.align		4
.L_1593:
        /*0038*/ 	.byte	0x03, 0x50
        /*003a*/ 	.short	0x0000


	//----- nvinfo : EIATTR_MAXREG_COUNT
	.align		4
        /*003c*/ 	.byte	0x03, 0x1b
        /*003e*/ 	.short	0x00ff


	//----- nvinfo : EIATTR_MERCURY_ISA_VERSION
	.align		4
        /*0040*/ 	.byte	0x03, 0x5f
        /*0042*/ 	.short	0x0101


	//----- nvinfo : EIATTR_VRC_CTA_INIT_COUNT
	.align		4
        /*0044*/ 	.byte	0x02, 0x4a
	.zero		1
	.zero		1


	//----- nvinfo : EIATTR_EXIT_INSTR_OFFSETS
	.align		4
        /*0048*/ 	.byte	0x04, 0x1c
        /*004a*/ 	.short	(.L_1595 - .L_1594)


	//   ....[0]....
.L_1594:
        /*004c*/ 	.word	0x000000c0


	//   ....[1]....
        /*0050*/ 	.word	0x00000aa0


	//   ....[2]....
        /*0054*/ 	.word	0x00001a20


	//----- nvinfo : EIATTR_CRS_STACK_SIZE
	.align		4
.L_1595:
        /*0058*/ 	.byte	0x04, 0x1e
        /*005a*/ 	.short	(.L_1597 - .L_1596)
.L_1596:
        /*005c*/ 	.word	0x00000000


	//----- nvinfo : EIATTR_CBANK_PARAM_SIZE
	.align		4
.L_1597:
        /*0060*/ 	.byte	0x03, 0x19
        /*0062*/ 	.short	0x0014


	//----- nvinfo : EIATTR_PARAM_CBANK
	.align		4
        /*0064*/ 	.byte	0x04, 0x0a
        /*0066*/ 	.short	(.L_1599 - .L_1598)
	.align		4
.L_1598:
        /*0068*/ 	.word	index@(.nv.constant0._ZN4vllm18act_and_mul_kernelIN3c104HalfE7__half2XadL_ZNS_11silu_kernelIS2_EET_RKS5_EEXadL_ZNS_18packed_silu_kernelIS3_EES5_S7_EELb0ELb1ELb1EEEvPS5_PS6_i)
        /*006c*/ 	.short	0x0380
        /*006e*/ 	.short	0x0014


	//----- nvinfo : EIATTR_SW_WAR
	.align		4
.L_1599:
        /*0070*/ 	.byte	0x04, 0x36
        /*0072*/ 	.short	(.L_1601 - .L_1600)
.L_1600:
        /*0074*/ 	.word	0x00000008
.L_1601:


//--------------------- .nv.info._ZN4vllm18act_and_mul_kernelIf6float2XadL_ZNS_11silu_kernelIfEET_RKS3_EEXadL_ZNS_18packed_silu_kernelIS1_EES3_S5_EELb0ELb1ELb1EEEvPS3_PS4_i --------------------------
	.section	.nv.info._ZN4vllm18act_and_mul_kernelIf6float2XadL_ZNS_11silu_kernelIfEET_RKS3_EEXadL_ZNS_18packed_silu_kernelIS1_EES3_S5_EELb0ELb1ELb1EEEvPS3_PS4_i,"",@"SHT_CUDA_INFO"
	.sectionflags	@""
	.align	4


	//----- nvinfo : EIATTR_CUDA_API_VERSION
	.align		4
        /*0000*/ 	.byte	0x04, 0x37
        /*0002*/ 	.short	(.L_1603 - .L_1602)
.L_1602:
        /*0004*/ 	.word	0x00000082


	//----- nvinfo : EIATTR_KPARAM_INFO
	.align		4
.L_1603:
        /*0008*/ 	.byte	0x04, 0x17
        /*000a*/ 	.short	(.L_1605 - .L_1604)
.L_1604:
        /*000c*/ 	.word	0x00000000
        /*0010*/ 	.short	0x0002
        /*0012*/ 	.short	0x0010
        /*0014*/ 	.byte	0x00, 0xf0, 0x11, 0x00


	//----- nvinfo : EIATTR_KPARAM_INFO
	.align		4
.L_1605:
        /*0018*/ 	.byte	0x04, 0x17
        /*001a*/ 	.short	(.L_1607 - .L_1606)
.L_1606:
        /*001c*/ 	.word	0x00000000
        /*0020*/ 	.short	0x0001
        /*0022*/ 	.short	0x0008
        /*0024*/ 	.byte	0x00, 0xf5, 0x21, 0x00


	//----- nvinfo : EIATTR_KPARAM_INFO
	.align		4
.L_1607:
        /*0028*/ 	.byte	0x04, 0x17
        /*002a*/ 	.short	(.L_1609 - .L_1608)
.L_1608:
        /*002c*/ 	.word	0x00000000
        /*0030*/ 	.short	0x0000
        /*0032*/ 	.short	0x0000
        /*0034*/ 	.byte	0x00, 0xf5, 0x21, 0x00


	//----- nvinfo : EIATTR_SPARSE_MMA_MASK
	.align		4
.L_1609:
        /*0038*/ 	.byte	0x03, 0x50
        /*003a*/ 	.short	0x0000


	//----- nvinfo : EIATTR_MAXREG_COUNT
	.align		4
        /*003c*/ 	.byte	0x03, 0x1b
        /*003e*/ 	.short	0x00ff


	//----- nvinfo : EIATTR_MERCURY_ISA_VERSION
	.align		4
        /*0040*/ 	.byte	0x03, 0x5f
        /*0042*/ 	.short	0x0101


	//----- nvinfo : EIATTR_VRC_CTA_INIT_COUNT
	.align		4
        /*0044*/ 	.byte	0x02, 0x4a
	.zero		1
	.zero		1


	//----- nvinfo : EIATTR_EXIT_INSTR_OFFSETS
	.align		4
        /*0048*/ 	.byte	0x04, 0x1c
        /*004a*/ 	.short	(.L_1611 - .L_1610)


	//   ....[0]....
.L_1610:
        /*004c*/ 	.word	0x000000c0


	//   ....[1]....
        /*0050*/ 	.word	0x00000720


	//   ....[2]....
        /*0054*/ 	.word	0x00001610


	//----- nvinfo : EIATTR_CRS_STACK_SIZE
	.align		4
.L_1611:
        /*0058*/ 	.byte	0x04, 0x1e
        /*005a*/ 	.short	(.L_1613 - .L_1612)
.L_1612:
        /*005c*/ 	.word	0x00000000


	//----- nvinfo : EIATTR_CBANK_PARAM_SIZE
	.align		4
.L_1613:
        /*0060*/ 	.byte	0x03, 0x19
        /*0062*/ 	.short	0x0014


	//----- nvinfo : EIATTR_PARAM_CBANK
	.align		4
        /*0064*/ 	.byte	0x04, 0x0a
        /*0066*/ 	.short	(.L_1615 - .L_1614)
	.align		4
.L_1614:
        /*0068*/ 	.word	index@(.nv.constant0._ZN4vllm18act_and_mul_kernelIf6float2XadL_ZNS_11silu_kernelIfEET_RKS3_EEXadL_ZNS_18packed_silu_kernelIS1_EES3_S5_EELb0ELb1ELb1EEEvPS3_PS4_i)
        /*006c*/ 	.short	0x0380
        /*006e*/ 	.short	0x0014


	//----- nvinfo : EIATTR_SW_WAR
	.align		4
.L_1615:
        /*0070*/ 	.byte	0x04, 0x36
        /*0072*/ 	.short	(.L_1617 - .L_1616)
.L_1616:
        /*0074*/ 	.word	0x00000008
.L_1617:


//--------------------- .nv.info._ZN4vllm18act_and_mul_kernelIN3c108BFloat16E14__nv_bfloat162XadL_ZNS_11silu_kernelIS2_EET_RKS5_EEXadL_ZNS_18packed_silu_kernelIS3_EES5_S7_EELb1ELb0ELb0EEEvPS5_PS6_i --------------------------
	.section	.nv.info._ZN4vllm18act_and_mul_kernelIN3c108BFloat16E14__nv_bfloat162XadL_ZNS_11silu_kernelIS2_EET_RKS5_EEXadL_ZNS_18packed_silu_kernelIS3_EES5_S7_EELb1ELb0ELb0EEEvPS5_PS6_i,"",@"SHT_CUDA_INFO"
	.sectionflags	@""
	.align	4


	//----- nvinfo : EIATTR_CUDA_API_VERSION
	.align		4
        /*0000*/ 	.byte	0x04, 0x37
        /*0002*/ 	.short	(.L_1619 - .L_1618)
.L_1618:
        /*0004*/ 	.word	0x00000082


	//----- nvinfo : EIATTR_KPARAM_INFO
	.align		4
.L_1619:
        /*0008*/ 	.byte	0x04, 0x17
        /*000a*/ 	.short	(.L_1621 - .L_1620)
.L_1620:
        /*000c*/ 	.word	0x00000000
        /*0010*/ 	.short	0x0002
        /*0012*/ 	.short	0x0010
        /*0014*/ 	.byte	0x00, 0xf0, 0x11, 0x00


	//----- nvinfo : EIATTR_KPARAM_INFO
	.align		4
.L_1621:
        /*0018*/ 	.byte	0x04, 0x17
        /*001a*/ 	.short	(.L_1623 - .L_1622)
.L_1622:
        /*001c*/ 	.word	0x00000000
        /*0020*/ 	.short	0x0001
        /*0022*/ 	.short	0x0008
        /*0024*/ 	.byte	0x00, 0xf5, 0x21, 0x00


	//----- nvinfo : EIATTR_KPARAM_INFO
	.align		4
.L_1623:
        /*0028*/ 	.byte	0x04, 0x17
        /*002a*/ 	.short	(.L_1625 - .L_1624)
.L_1624:
        /*002c*/ 	.word	0x00000000
        /*0030*/ 	.short	0x0000
        /*0032*/ 	.short	0x0000
        /*0034*/ 	.byte	0x00, 0xf5, 0x21, 0x00


	//----- nvinfo : EIATTR_SPARSE_MMA_MASK
	.align		4
.L_1625:
        /*0038*/ 	.byte	0x03, 0x50
        /*003a*/ 	.short	0x0000


	//----- nvinfo : EIATTR_MAXREG_COUNT
	.align		4
        /*003c*/ 	.byte	0x03, 0x1b
        /*003e*/ 	.short	0x00ff


	//----- nvinfo : EIATTR_MERCURY_ISA_VERSION
	.align		4
        /*0040*/ 	.byte	0x03, 0x5f
        /*0042*/ 	.short	0x0101


	//----- nvinfo : EIATTR_VRC_CTA_INIT_COUNT
	.align		4
        /*0044*/ 	.byte	0x02, 0x4a
	.zero		1
	.zero		1


	//----- nvinfo : EIATTR_EXIT_INSTR_OFFSETS
	.align		4
        /*0048*/ 	.byte	0x04, 0x1c
        /*004a*/ 	.short	(.L_1627 - .L_1626)


	//   ....[0]....
.L_1626:
        /*004c*/ 	.word	0x00000040


	//   ....[1]....
        /*0050*/ 	.word	0x000006f0


	//   ....[2]....
        /*0054*/ 	.word	0x00000db0


	//----- nvinfo : EIATTR_CRS_STACK_SIZE
	.align		4
.L_1627:
        /*0058*/ 	.byte	0x04, 0x1e
        /*005a*/ 	.short	(.L_1629 - .L_1628)
.L_1628:
        /*005c*/ 	.word	0x00000000


	//----- nvinfo : EIATTR_CBANK_PARAM_SIZE
	.align		4
.L_1629:
        /*0060*/ 	.byte	0x03, 0x19
        /*0062*/ 	.short	0x0014


	//----- nvinfo : EIATTR_PARAM_CBANK
	.align		4
        /*0064*/ 	.byte	0x04, 0x0a
        /*0066*/ 	.short	(.L_1631 - .L_1630)
	.align		4
.L_1630:
        /*0068*/ 	.word	index@(.nv.constant0._ZN4vllm18act_and_mul_kernelIN3c108BFloat16E14__nv_bfloat162XadL_ZNS_11silu_kernelIS2_EET_RKS5_EEXadL_ZNS_18packed_silu_kernelIS3_EES5_S7_EELb1ELb0ELb0EEEvPS5_PS6_i)
        /*006c*/ 	.short	0x0380
        /*006e*/ 	.short	0x0014


	//----- nvinfo : EIATTR_SW_WAR
	.align		4
.L_1631:
        /*0070*/ 	.byte	0x04, 0x36
        /*0072*/ 	.short	(.L_1633 - .L_1632)
.L_1632:
        /*0074*/ 	.word	0x00000008
.L_1633:


//--------------------- .nv.info._ZN4vllm18act_and_mul_kernelIN3c104HalfE7__half2XadL_ZNS_11silu_kernelIS2_EET_RKS5_EEXadL_ZNS_18packed_silu_kernelIS3_EES5_S7_EELb1ELb0ELb0EEEvPS5_PS6_i --------------------------
	.section	.nv.info._ZN4vllm18act_and_mul_kernelIN3c104HalfE7__half2XadL_ZNS_11silu_kernelIS2_EET_RKS5_EEXadL_ZNS_18packed_silu_kernelIS3_EES5_S7_EELb1ELb0ELb0EEEvPS5_PS6_i,"",@"SHT_CUDA_INFO"
	.sectionflags	@""
	.align	4


	//----- nvinfo : EIATTR_CUDA_API_VERSION
	.align		4
        /*0000*/ 	.byte	0x04, 0x37
        /*0002*/ 	.short	(.L_1635 - .L_1634)
.L_1634:
        /*0004*/ 	.word	0x00000082


	//----- nvinfo : EIATTR_KPARAM_INFO
	.align		4
.L_1635:
        /*0008*/ 	.byte	0x04, 0x17
        /*000a*/ 	.short	(.L_1637 - .L_1636)
.L_1636:
        /*000c*/ 	.word	0x00000000
        /*0010*/ 	.short	0x0002
        /*0012*/ 	.short	0x0010
        /*0014*/ 	.byte	0x00, 0xf0, 0x11, 0x00


	//----- nvinfo : EIATTR_KPARAM_INFO
	.align		4
.L_1637:
        /*0018*/ 	.byte	0x04, 0x17
        /*001a*/ 	.short	(.L_1639 - .L_1638)
.L_1638:
        /*001c*/ 	.word	0x00000000
        /*0020*/ 	.short	0x0001
        /*0022*/ 	.short	0x0008
        /*0024*/ 	.byte	0x00, 0xf5, 0x21, 0x00


	//----- nvinfo : EIATTR_KPARAM_INFO
	.align		4
.L_1639:
        /*0028*/ 	.byte	0x04, 0x17
        /*002a*/ 	.short	(.L_1641 - .L_1640)
.L_1640:
        /*002c*/ 	.word	0x00000000
        /*0030*/ 	.short	0x0000
        /*0032*/ 	.short	0x0000
        /*0034*/ 	.byte	0x00, 0xf5, 0x21, 0x00


	//----- nvinfo : EIATTR_SPARSE_MMA_MASK
	.align		4
.L_1641:
        /*0038*/ 	.byte	0x03, 0x50
        /*003a*/ 	.short	0x0000


	//----- nvinfo : EIATTR_MAXREG_COUNT
	.align		4
        /*003c*/ 	.byte	0x03, 0x1b
        /*003e*/ 	.short	0x00ff


	//----- nvinfo : EIATTR_MERCURY_ISA_VERSION
	.align		4
        /*0040*/ 	.byte	0x03, 0x5f
        /*0042*/ 	.short	0x0101


	//----- nvinfo : EIATTR_VRC_CTA_INIT_COUNT
	.align		4
        /*0044*/ 	.byte	0x02, 0x4a
	.zero		1
	.zero		1


	//----- nvinfo : EIATTR_EXIT_INSTR_OFFSETS
	.align		4
        /*0048*/ 	.byte	0x04, 0x1c
        /*004a*/ 	.short	(.L_1643 - .L_1642)


	//   ....[0]....
.L_1642:
        /*004c*/ 	.word	0x00000040


	//   ....[1]....
        /*0050*/ 	.word	0x000006d0


	//   ....[2]....
        /*0054*/ 	.word	0x00000d00


	//----- nvinfo : EIATTR_CRS_STACK_SIZE
	.align		4
.L_1643:
        /*0058*/ 	.byte	0x04, 0x1e
        /*005a*/ 	.short	(.L_1645 - .L_1644)
.L_1644:
        /*005c*/ 	.word	0x00000000


	//----- nvinfo : EIATTR_CBANK_PARAM_SIZE
	.align		4
.L_1645:
        /*0060*/ 	.byte	0x03, 0x19
        /*0062*/ 	.short	0x0014


	//----- nvinfo : EIATTR_PARAM_CBANK
	.align		4
        /*0064*/ 	.byte	0x04, 0x0a
        /*0066*/ 	.short	(.L_1647 - .L_1646)
	.align		4
.L_1646:
        /*0068*/ 	.word	index@(.nv.constant0._ZN4vllm18act_and_mul_kernelIN3c104HalfE7__half2XadL_ZNS_11silu_kernelIS2_EET_RKS5_EEXadL_ZNS_18packed_silu_kernelIS3_EES5_S7_EELb1ELb0ELb0EEEvPS5_PS6_i)
        /*006c*/ 	.short	0x0380
        /*006e*/ 	.short	0x0014


	//----- nvinfo : EIATTR_SW_WAR
	.align		4
.L_1647:
        /*0070*/ 	.byte	0x04, 0x36
        /*0072*/ 	.short	(.L_1649 - .L_1648)
.L_1648:
        /*0074*/ 	.word	0x00000008
.L_1649:


//--------------------- .nv.info._ZN4vllm18act_and_mul_kernelIf6float2XadL_ZNS_11silu_kernelIfEET_RKS3_EEXadL_ZNS_18packed_silu_kernelIS1_EES3_S5_EELb1ELb0ELb0EEEvPS3_PS4_i --------------------------
	.section	.nv.info._ZN4vllm18act_and_mul_kernelIf6float2XadL_ZNS_11silu_kernelIfEET_RKS3_EEXadL_ZNS_18packed_silu_kernelIS1_EES3_S5_EELb1ELb0ELb0EEEvPS3_PS4_i,"",@"SHT_CUDA_INFO"
	.sectionflags	@""
	.align	4


	//----- nvinfo : EIATTR_CUDA_API_VERSION
	.align		4
        /*0000*/ 	.byte	0x04, 0x37
        /*0002*/ 	.short	(.L_1651 - .L_1650)
.L_1650:
        /*0004*/ 	.word	0x00000082


	//----- nvinfo : EIATTR_KPARAM_INFO
	.align		4
.L_1651:
        /*0008*/ 	.byte	0x04, 0x17
        /*000a*/ 	.short	(.L_1653 - .L_1652)
.L_1652:
        /*000c*/ 	.word	0x00000000
        /*0010*/ 	.short	0x0002
        /*0012*/ 	.short	0x0010
        /*0014*/ 	.byte	0x00, 0xf0, 0x11, 0x00


	//----- nvinfo : EIATTR_KPARAM_INFO
	.align		4
.L_1653:
        /*0018*/ 	.byte	0x04, 0x17
        /*001a*/ 	.short	(.L_1655 - .L_1654)
.L_1654:
        /*001c*/ 	.word	0x00000000
        /*0020*/ 	.short	0x0001
        /*0022*/ 	.short	0x0008
        /*0024*/ 	.byte	0x00, 0xf5, 0x21, 0x00


	//----- nvinfo : EIATTR_KPARAM_INFO
	.align		4
.L_1655:
        /*0028*/ 	.byte	0x04, 0x17
        /*002a*/ 	.short	(.L_1657 - .L_1656)
.L_1656:
        /*002c*/ 	.word	0x00000000
        /*0030*/ 	.short	0x0000
        /*0032*/ 	.short	0x0000
        /*0034*/ 	.byte	0x00, 0xf5, 0x21, 0x00


	//----- nvinfo : EIATTR_SPARSE_MMA_MASK
	.align		4
.L_1657:
        /*0038*/ 	.byte	0x03, 0x50
        /*003a*/ 	.short	0x0000


	//----- nvinfo : EIATTR_MAXREG_COUNT
	.align		4
        /*003c*/ 	.byte	0x03, 0x1b
        /*003e*/ 	.short	0x00ff


	//----- nvinfo : EIATTR_MERCURY_ISA_VERSION
	.align		4
        /*0040*/ 	.byte	0x03, 0x5f
        /*0042*/ 	.short	0x0101


	//----- nvinfo : EIATTR_VRC_CTA_INIT_COUNT
	.align		4
        /*0044*/ 	.byte	0x02, 0x4a
	.zero		1
	.zero		1


	//----- nvinfo : EIATTR_EXIT_INSTR_OFFSETS
	.align		4
        /*0048*/ 	.byte	0x04, 0x1c
        /*004a*/ 	.short	(.L_1659 - .L_1658)


	//   ....[0]....
.L_1658:
        /*004c*/ 	.word	0x00000040


	//   ....[1]....
        /*0050*/ 	.word	0x00000660


	//   ....[2]....
        /*0054*/ 	.word	0x00000b00


	//----- nvinfo : EIATTR_CRS_STACK_SIZE
	.align		4
.L_1659:
        /*0058*/ 	.byte	0x04, 0x1e
        /*005a*/ 	.short	(.L_1661 - .L_1660)
.L_1660:
        /*005c*/ 	.word	0x00000000


	//----- nvinfo : EIATTR_CBANK_PARAM_SIZE
	.align		4
.L_1661:
        /*0060*/ 	.byte	0x03, 0x19
        /*0062*/ 	.short	0x0014


	//----- nvinfo : EIATTR_PARAM_CBANK
	.align		4
        /*0064*/ 	.byte	0x04, 0x0a
        /*0066*/ 	.short	(.L_1663 - .L_1662)
	.align		4
.L_1662:
        /*0068*/ 	.word	index@(.nv.constant0._ZN4vllm18act_and_mul_kernelIf6float2XadL_ZNS_11silu_kernelIfEET_RKS3_EEXadL_ZNS_18packed_silu_kernelIS1_EES3_S5_EELb1ELb0ELb0EEEvPS3_PS4_i)
        /*006c*/ 	.short	0x0380
        /*006e*/ 	.short	0x0014


	//----- nvinfo : EIATTR_SW_WAR
	.align		4
.L_1663:
        /*0070*/ 	.byte	0x04, 0x36
        /*0072*/ 	.short	(.L_1665 - .L_1664)
.L_1664:
        /*0074*/ 	.word	0x00000008
.L_1665:


//--------------------- .nv.info._ZN4vllm18act_and_mul_kernelIN3c108BFloat16E14__nv_bfloat162XadL_ZNS_11silu_kernelIS2_EET_RKS5_EEXadL_ZNS_18packed_silu_kernelIS3_EES5_S7_EELb1ELb1ELb0EEEvPS5_PS6_i --------------------------
	.section	.nv.info._ZN4vllm18act_and_mul_kernelIN3c108BFloat16E14__nv_bfloat162XadL_ZNS_11silu_kernelIS2_EET_RKS5_EEXadL_ZNS_18packed_silu_kernelIS3_EES5_S7_EELb1ELb1ELb0EEEvPS5_PS6_i,"",@"SHT_CUDA_INFO"
	.sectionflags	@""
	.align	4


	//----- nvinfo : EIATTR_CUDA_API_VERSION
	.align		4
        /*0000*/ 	.byte	0x04, 0x37
        /*0002*/ 	.short	(.L_1667 - .L_1666)
.L_1666:
        /*0004*/ 	.word	0x00000082


	//----- nvinfo : EIATTR_KPARAM_INFO
	.align		4
.L_1667:
        /*0008*/ 	.byte	0x04, 0x17
        /*000a*/ 	.short	(.L_1669 - .L_1668)
.L_1668:
        /*000c*/ 	.word	0x00000000
        /*0010*/ 	.short	0x0002
        /*0012*/ 	.short	0x0010
        /*0014*/ 	.byte	0x00, 0xf0, 0x11, 0x00


	//----- nvinfo : EIATTR_KPARAM_INFO
	.align		4
.L_1669:
        /*0018*/ 	.byte	0x04, 0x17
        /*001a*/ 	.short	(.L_1671 - .L_1670)
.L_1670:
        /*001c*/ 	.word	0x00000000
        /*0020*/ 	.short	0x0001
        /*0022*/ 	.short	0x0008
        /*0024*/ 	.byte	0x00, 0xf5, 0x21, 0x00


	//----- nvinfo : EIATTR_KPARAM_INFO
	.align		4
.L_1671:
        /*0028*/ 	.byte	0x04, 0x17
        /*002a*/ 	.short	(.L_1673 - .L_1672)
.L_1672:
        /*002c*/ 	.word	0x00000000
        /*0030*/ 	.short	0x0000
        /*0032*/ 	.short	0x0000
        /*0034*/ 	.byte	0x00, 0xf5, 0x21, 0x00


	//----- nvinfo : EIATTR_SPARSE_MMA_MASK
	.align		4
.L_1673:
        /*0038*/ 	.byte	0x03, 0x50
        /*003a*/ 	.short	0x0000


	//----- nvinfo : EIATTR_MAXREG_COUNT
	.align		4
        /*003c*/ 	.byte	0x03, 0x1b
        /*003e*/ 	.short	0x00ff


	//----- nvinfo : EIATTR_MERCURY_ISA_VERSION
	.align		4
        /*0040*/ 	.byte	0x03, 0x5f
        /*0042*/ 	.short	0x0101


	//----- nvinfo : EIATTR_VRC_CTA_INIT_COUNT
	.align		4
        /*0044*/ 	.byte	0x02, 0x4a
	.zero		1
	.zero		1


	//----- nvinfo : EIATTR_EXIT_INSTR_OFFSETS
	.align		4
        /*0048*/ 	.byte	0x04, 0x1c
        /*004a*/ 	.short	(.L_1675 - .L_1674)


	//   ....[0]....
.L_1674:
        /*004c*/ 	.word	0x00000090


	//   ....[1]....
        /*0050*/ 	.word	0x00000740


	//   ....[2]....
        /*0054*/ 	.word	0x00000fe0


	//----- nvinfo : EIATTR_CRS_STACK_SIZE
	.align		4
.L_1675:
        /*0058*/ 	.byte	0x04, 0x1e
        /*005a*/ 	.short	(.L_1677 - .L_1676)
.L_1676:
        /*005c*/ 	.word	0x00000000


	//----- nvinfo : EIATTR_CBANK_PARAM_SIZE
	.align		4
.L_1677:
        /*0060*/ 	.byte	0x03, 0x19
        /*0062*/ 	.short	0x0014


	//----- nvinfo : EIATTR_PARAM_CBANK
	.align		4
        /*0064*/ 	.byte	0x04, 0x0a
        /*0066*/ 	.short	(.L_1679 - .L_1678)
	.align		4
.L_1678:
        /*0068*/ 	.word	index@(.nv.constant0._ZN4vllm18act_and_mul_kernelIN3c108BFloat16E14__nv_bfloat162XadL_ZNS_11silu_kernelIS2_EET_RKS5_EEXadL_ZNS_18packed_silu_kernelIS3_EES5_S7_EELb1ELb1ELb0EEEvPS5_PS6_i)
        /*006c*/ 	.short	0x0380
        /*006e*/ 	.short	0x0014


	//----- nvinfo : EIATTR_SW_WAR
	.align		4
.L_1679:
        /*0070*/ 	.byte	0x04, 0x36
        /*0072*/ 	.short	(.L_1681 - .L_1680)
.L_1680:
        /*0074*/ 	.word	0x00000008
.L_1681:


//--------------------- .nv.info._ZN4vllm18act_and_mul_kernelIN3c104HalfE7__half2XadL_ZNS_11silu_kernelIS2_EET_RKS5_EEXadL_ZNS_18packed_silu_kernelIS3_EES5_S7_EELb1ELb1ELb0EEEvPS5_PS6_i --------------------------
	.section	.nv.info._ZN4vllm18act_and_mul_kernelIN3c104HalfE7__half2XadL_ZNS_11silu_kernelIS2_EET_RKS5_EEXadL_ZNS_18packed_silu_kernelIS3_EES5_S7_EELb1ELb1ELb0EEEvPS5_PS6_i,"",@"SHT_CUDA_INFO"
	.sectionflags	@""
	.align	4


	//----- nvinfo : EIATTR_CUDA_API_VERSION
	.align		4
        /*0000*/ 	.byte	0x04, 0x37
        /*0002*/ 	.short	(.L_1683 - .L_1682)
.L_1682:
        /*0004*/ 	.word	0x00000082


	//----- nvinfo : EIATTR_KPARAM_INFO
	.align		4
.L_1683:
        /*0008*/ 	.byte	0x04, 0x17
        /*000a*/ 	.short	(.L_1685 - .L_1684)
.L_1684:
        /*000c*/ 	.word	0x00000000
        /*0010*/ 	.short	0x0002
        /*0012*/ 	.short	0x0010
        /*0014*/ 	.byte	0x00, 0xf0, 0x11, 0x00


	//----- nvinfo : EIATTR_KPARAM_INFO
	.align		4
.L_1685:
        /*0018*/ 	.byte	0x04, 0x17
        /*001a*/ 	.short	(.L_1687 - .L_1686)
.L_1686:
        /*001c*/ 	.word	0x00000000
        /*0020*/ 	.short	0x0001
        /*0022*/ 	.short	0x0008
        /*0024*/ 	.byte	0x00, 0xf5, 0x21, 0x00


	//----- nvinfo : EIATTR_KPARAM_INFO
	.align		4
.L_1687:
        /*0028*/ 	.byte	0x04, 0x17
        /*002a*/ 	.short	(.L_1689 - .L_1688)
.L_1688:
        /*002c*/ 	.word	0x00000000
        /*0030*/ 	.short	0x0000
        /*0032*/ 	.short	0x0000
        /*0034*/ 	.byte	0x00, 0xf5, 0x21, 0x00


	//----- nvinfo : EIATTR_SPARSE_MMA_MASK
	.align		4
.L_1689:
        /*0038*/ 	.byte	0x03, 0x50
        /*003a*/ 	.short	0x0000


	//----- nvinfo : EIATTR_MAXREG_COUNT
	.align		4
        /*003c*/ 	.byte	0x03, 0x1b
        /*003e*/ 	.short	0x00ff


	//----- nvinfo : EIATTR_MERCURY_ISA_VERSION
	.align		4
        /*0040*/ 	.byte	0x03, 0x5f
        /*0042*/ 	.short	0x0101


	//----- nvinfo : EIATTR_VRC_CTA_INIT_COUNT
	.align		4
        /*0044*/ 	.byte	0x02, 0x4a
	.zero		1
	.zero		1


	//----- nvinfo : EIATTR_EXIT_INSTR_OFFSETS
	.align		4
        /*0048*/ 	.byte	0x04, 0x1c
        /*004a*/ 	.short	(.L_1691 - .L_1690)


	//   ....[0]....
.L_1690:
        /*004c*/ 	.word	0x00000090


	//   ....[1]....
        /*0050*/ 	.word	0x000007a0


	//   ....[2]....
        /*0054*/ 	.word	0x000017d0


	//----- nvinfo : EIATTR_CRS_STACK_SIZE
	.align		4
.L_1691:
        /*0058*/ 	.byte	0x04, 0x1e
        /*005a*/ 	.short	(.L_1693 - .L_1692)
.L_1692:
        /*005c*/ 	.word	0x00000000


	//----- nvinfo : EIATTR_CBANK_PARAM_SIZE
	.align		4
.L_1693:
        /*0060*/ 	.byte	0x03, 0x19
        /*0062*/ 	.short	0x0014


	//----- nvinfo : EIATTR_PARAM_CBANK
	.align		4
        /*0064*/ 	.byte	0x04, 0x0a
        /*0066*/ 	.short	(.L_1695 - .L_1694)
	.align		4
.L_1694:
        /*0068*/ 	.word	index@(.nv.constant0._ZN4vllm18act_and_mul_kernelIN3c104HalfE7__half2XadL_ZNS_11silu_kernelIS2_EET_RKS5_EEXadL_ZNS_18packed_silu_kernelIS3_EES5_S7_EELb1ELb1ELb0EEEvPS5_PS6_i)
        /*006c*/ 	.short	0x0380
        /*006e*/ 	.short	0x0014


	//----- nvinfo : EIATTR_SW_WAR
	.align		4
.L_1695:
        /*0070*/ 	.byte	0x04, 0x36
        /*0072*/ 	.short	(.L_1697 - .L_1696)
.L_1696:
        /*0074*/ 	.word	0x00000008
.L_1697:


//--------------------- .nv.info._ZN4vllm18act_and_mul_kernelIf6float2XadL_ZNS_11silu_kernelIfEET_RKS3_EEXadL_ZNS_18packed_silu_kernelIS1_EES3_S5_EELb1ELb1ELb0EEEvPS3_PS4_i --------------------------
	.section	.nv.info._ZN4vllm18act_and_mul_kernelIf6float2XadL_ZNS_11silu_kernelIfEET_RKS3_EEXadL_ZNS_18packed_silu_kernelIS1_EES3_S5_EELb1ELb1ELb0EEEvPS3_PS4_i,"",@"SHT_CUDA_INFO"
	.sectionflags	@""
	.align	4


	//----- nvinfo : EIATTR_CUDA_API_VERSION
	.align		4
        /*0000*/ 	.byte	0x04, 0x37
        /*0002*/ 	.short	(.L_1699 - .L_1698)
.L_1698:
        /*0004*/ 	.word	0x00000082


	//----- nvinfo : EIATTR_KPARAM_INFO
	.align		4
.L_1699:
        /*0008*/ 	.byte	0x04, 0x17
        /*000a*/ 	.short	(.L_1701 - .L_1700)
.L_1700:
        /*000c*/ 	.word	0x00000000
        /*0010*/ 	.short	0x0002
        /*0012*/ 	.short	0x0010
        /*0014*/ 	.byte	0x00, 0xf0, 0x11, 0x00


	//----- nvinfo : EIATTR_KPARAM_INFO
	.align		4
.L_1701:
        /*0018*/ 	.byte	0x04, 0x17
        /*001a*/ 	.short	(.L_1703 - .L_1702)
.L_1702:
        /*001c*/ 	.word	0x00000000
        /*0020*/ 	.short	0x0001
        /*0022*/ 	.short	0x0008
        /*0024*/ 	.byte	0x00, 0xf5, 0x21, 0x00


	//----- nvinfo : EIATTR_KPARAM_INFO
	.align		4
.L_1703:
        /*0028*/ 	.byte	0x04, 0x17
        /*002a*/ 	.short	(.L_1705 - .L_1704)
.L_1704:
        /*002c*/ 	.word	0x00000000
        /*0030*/ 	.short	0x0000
        /*0032*/ 	.short	0x0000
        /*0034*/ 	.byte	0x00, 0xf5, 0x21, 0x00


	//----- nvinfo : EIATTR_SPARSE_MMA_MASK
	.align		4
.L_1705:
        /*0038*/ 	.byte	0x03, 0x50
        /*003a*/ 	.short	0x0000


	//----- nvinfo : EIATTR_MAXREG_COUNT
	.align		4
        /*003c*/ 	.byte	0x03, 0x1b
        /*003e*/ 	.short	0x00ff


	//----- nvinfo : EIATTR_MERCURY_ISA_VERSION
	.align		4
        /*0040*/ 	.byte	0x03, 0x5f
        /*0042*/ 	.short	0x0101


	//----- nvinfo : EIATTR_VRC_CTA_INIT_COUNT
	.align		4
        /*0044*/ 	.byte	0x02, 0x4a
	.zero		1
	.zero		1


	//----- nvinfo : EIATTR_EXIT_INSTR_OFFSETS
	.align		4
        /*0048*/ 	.byte	0x04, 0x1c
        /*004a*/ 	.short	(.L_1707 - .L_1706)


	//   ....[0]....
.L_1706:
        /*004c*/ 	.word	0x00000090


	//   ....[1]....
        /*0050*/ 	.word	0x000005a0


	//   ....[2]....
        /*0054*/ 	.word	0x00000dd0


	//----- nvinfo : EIATTR_CRS_STACK_SIZE
	.align		4
.L_1707:
        /*0058*/ 	.byte	0x04, 0x1e
        /*005a*/ 	.short	(.L_1709 - .L_1708)
.L_1708:
        /*005c*/ 	.word	0x00000000


	//----- nvinfo : EIATTR_CBANK_PARAM_SIZE
	.align		4
.L_1709:
        /*0060*/ 	.byte	0x03, 0x19
        /*0062*/ 	.short	0x0014


	//----- nvinfo : EIATTR_PARAM_CBANK
	.align		4
        /*0064*/ 	.byte	0x04, 0x0a
        /*0066*/ 	.short	(.L_1711 - .L_1710)
	.align		4
.L_1710:
        /*0068*/ 	.word	index@(.nv.constant0._ZN4vllm18act_and_mul_kernelIf6float2XadL_ZNS_11silu_kernelIfEET_RKS3_EEXadL_ZNS_18packed_silu_kernelIS1_EES3_S5_EELb1ELb1ELb0EEEvPS3_PS4_i)
        /*006c*/ 	.short	0x0380
        /*006e*/ 	.short	0x0014


	//----- nvinfo : EIATTR_SW_WAR
	.align		4
.L_1711:
        /*0070*/ 	.byte	0x04, 0x36
        /*0072*/ 	.short	(.L_1713 - .L_1712)
.L_1712:
        /*0074*/ 	.word	0x00000008
.L_1713:


//--------------------- .nv.info._ZN4vllm18act_and_mul_kernelIN3c108BFloat16E14__nv_bfloat162XadL_ZNS_11silu_kernelIS2_EET_RKS5_EEXadL_ZNS_18packed_silu_kernelIS3_EES5_S7_EELb1ELb1ELb1EEEvPS5_PS6_i --------------------------
	.section	.nv.info._ZN4vllm18act_and_mul_kernelIN3c108BFloat16E14__nv_bfloat162XadL_ZNS_11silu_kernelIS2_EET_RKS5_EEXadL_ZNS_18packed_silu_kernelIS3_EES5_S7_EELb1ELb1ELb1EEEvPS5_PS6_i,"",@"SHT_CUDA_INFO"
	.sectionflags	@""
	.align	4


	//----- nvinfo : EIATTR_CUDA_API_VERSION
	.align		4
        /*0000*/ 	.byte	0x04, 0x37
        /*0002*/ 	.short	(.L_1715 - .L_1714)
.L_1714:
        /*0004*/ 	.word	0x00000082


	//----- nvinfo : EIATTR_KPARAM_INFO
	.align		4
.L_1715:
        /*0008*/ 	.byte	0x04, 0x17
        /*000a*/ 	.short	(.L_1717 - .L_1716)
.L_1716:
        /*000c*/ 	.word	0x00000000
        /*0010*/ 	.short	0x0002
        /*0012*/ 	.short	0x0010
        /*0014*/ 	.byte	0x00, 0xf0, 0x11, 0x00


	//----- nvinfo : EIATTR_KPARAM_INFO
	.align		4
.L_1717:
        /*0018*/ 	.byte	0x04, 0x17
        /*001a*/ 	.short	(.L_1719 - .L_1718)
.L_1718:
        /*001c*/ 	.word	0x00000000
        /*0020*/ 	.short	0x0001
        /*0022*/ 	.short	0x0008
        /*0024*/ 	.byte	0x00, 0xf5, 0x21, 0x00


	//----- nvinfo : EIATTR_KPARAM_INFO
	.align		4
.L_1719:
        /*0028*/ 	.byte	0x04, 0x17
        /*002a*/ 	.short	(.L_1721 - .L_1720)
.L_1720:
        /*002c*/ 	.word	0x00000000
        /*0030*/ 	.short	0x0000
        /*0032*/ 	.short	0x0000
        /*0034*/ 	.byte	0x00, 0xf5, 0x21, 0x00


	//----- nvinfo : EIATTR_SPARSE_MMA_MASK
	.align		4
.L_1721:
        /*0038*/ 	.byte	0x03, 0x50
        /*003a*/ 	.short	0x0000


	//----- nvinfo : EIATTR_MAXREG_COUNT
	.align		4
        /*003c*/ 	.byte	0x03, 0x1b
        /*003e*/ 	.short	0x00ff


	//----- nvinfo : EIATTR_MERCURY_ISA_VERSION
	.align		4
        /*0040*/ 	.byte	0x03, 0x5f
        /*0042*/ 	.short	0x0101


	//----- nvinfo : EIATTR_VRC_CTA_INIT_COUNT
	.align		4
        /*0044*/ 	.byte	0x02, 0x4a
	.zero		1
	.zero		1


	//----- nvinfo : EIATTR_EXIT_INSTR_OFFSETS
	.align		4
        /*0048*/ 	.byte	0x04, 0x1c
        /*004a*/ 	.short	(.L_1723 - .L_1722)


	//   ....[0]....
.L_1722:
        /*004c*/ 	.word	0x000000c0


	//   ....[1]....
        /*0050*/ 	.word	0x00000980


	//----- nvinfo : EIATTR_CRS_STACK_SIZE
	.align		4
.L_1723:
        /*0054*/ 	.byte	0x04, 0x1e
        /*0056*/ 	.short	(.L_1725 - .L_1724)
.L_1724:
        /*0058*/ 	.word	0x00000000


	//----- nvinfo : EIATTR_CBANK_PARAM_SIZE
	.align		4
.L_1725:
        /*005c*/ 	.byte	0x03, 0x19
        /*005e*/ 	.short	0x0014


	//----- nvinfo : EIATTR_PARAM_CBANK
	.align		4
        /*0060*/ 	.byte	0x04, 0x0a
        /*0062*/ 	.short	(.L_1727 - .L_1726)
	.align		4
.L_1726:
        /*0064*/ 	.word	index@(.nv.constant0._ZN4vllm18act_and_mul_kernelIN3c108BFloat16E14__nv_bfloat162XadL_ZNS_11silu_kernelIS2_EET_RKS5_EEXadL_ZNS_18packed_silu_kernelIS3_EES5_S7_EELb1ELb1ELb1EEEvPS5_PS6_i)
        /*0068*/ 	.short	0x0380
        /*006a*/ 	.short	0x0014


	//----- nvinfo : EIATTR_SW_WAR
	.align		4
.L_1727:
        /*006c*/ 	.byte	0x04, 0x36
        /*006e*/ 	.short	(.L_1729 - .L_1728)
.L_1728:
        /*0070*/ 	.word	0x00000008
.L_1729:


//--------------------- .nv.info._ZN4vllm18act_and_mul_kernelIN3c104HalfE7__half2XadL_ZNS_11silu_kernelIS2_EET_RKS5_EEXadL_ZNS_18packed_silu_kernelIS3_EES5_S7_EELb1ELb1ELb1EEEvPS5_PS6_i --------------------------
	.section	.nv.info._ZN4vllm18act_and_mul_kernelIN3c104HalfE7__half2XadL_ZNS_11silu_kernelIS2_EET_RKS5_EEXadL_ZNS_18packed_silu_kernelIS3_EES5_S7_EELb1ELb1ELb1EEEvPS5_PS6_i,"",@"SHT_CUDA_INFO"
	.sectionflags	@""
	.align	4


	//----- nvinfo : EIATTR_CUDA_API_VERSION
	.align		4
        /*0000*/ 	.byte	0x04, 0x37
        /*0002*/ 	.short	(.L_1731 - .L_1730)
.L_1730:
        /*0004*/ 	.word	0x00000082


	//----- nvinfo : EIATTR_KPARAM_INFO
	.align		4
.L_1731:
        /*0008*/ 	.byte	0x04, 0x17
        /*000a*/ 	.short	(.L_1733 - .L_1732)
.L_1732:
        /*000c*/ 	.word	0x00000000
        /*0010*/ 	.short	0x0002
        /*0012*/ 	.short	0x0010
        /*0014*/ 	.byte	0x00, 0xf0, 0x11, 0x00


	//----- nvinfo : EIATTR_KPARAM_INFO
	.align		4
.L_1733:
        /*0018*/ 	.byte	0x04, 0x17
        /*001a*/ 	.short	(.L_1735 - .L_1734)
.L_1734:
        /*001c*/ 	.word	0x00000000
        /*0020*/ 	.short	0x0001
        /*0022*/ 	.short	0x0008
        /*0024*/ 	.byte	0x00, 0xf5, 0x21, 0x00


	//----- nvinfo : EIATTR_KPARAM_INFO
	.align		4
.L_1735:
        /*0028*/ 	.byte	0x04, 0x17
        /*002a*/ 	.short	(.L_1737 - .L_1736)
.L_1736:
        /*002c*/ 	.word	0x00000000
        /*0030*/ 	.short	0x0000
        /*0032*/ 	.short	0x0000
        /*0034*/ 	.byte	0x00, 0xf5, 0x21, 0x00


	//----- nvinfo : EIATTR_SPARSE_MMA_MASK
	.align		4
.L_1737:
        /*0038*/ 	.byte	0x03, 0x50
        /*003a*/ 	.short	0x0000


	//----- nvinfo : EIATTR_MAXREG_COUNT
	.align		4
        /*003c*/ 	.byte	0x03, 0x1b
        /*003e*/ 	.short	0x00ff


	//----- nvinfo : EIATTR_MERCURY_ISA_VERSION
	.align		4
        /*0040*/ 	.byte	0x03, 0x5f
        /*0042*/ 	.short	0x0101


	//----- nvinfo : EIATTR_VRC_CTA_INIT_COUNT
	.align		4
        /*0044*/ 	.byte	0x02, 0x4a
	.zero		1
	.zero		1


	//----- nvinfo : EIATTR_EXIT_INSTR_OFFSETS
	.align		4
        /*0048*/ 	.byte	0x04, 0x1c
        /*004a*/ 	.short	(.L_1739 - .L_1738)


	//   ....[0]....
.L_1738:
        /*004c*/ 	.word	0x000000c0


	//   ....[1]....
        /*0050*/ 	.word	0x00000aa0


	//   ....[2]....
        /*0054*/ 	.word	0x00001a20


	//----- nvinfo : EIATTR_CRS_STACK_SIZE
	.align		4
.L_1739:
        /*0058*/ 	.byte	0x04, 0x1e
        /*005a*/ 	.short	(.L_1741 - .L_1740)
.L_1740:
        /*005c*/ 	.word	0x00000000


	//----- nvinfo : EIATTR_CBANK_PARAM_SIZE
	.align		4
.L_1741:
        /*0060*/ 	.byte	0x03, 0x19
        /*0062*/ 	.short	0x0014


	//----- nvinfo : EIATTR_PARAM_CBANK
	.align		4
        /*0064*/ 	.byte	0x04, 0x0a
        /*0066*/ 	.short	(.L_1743 - .L_1742)
	.align		4
.L_1742:
        /*0068*/ 	.word	index@(.nv.constant0._ZN4vllm18act_and_mul_kernelIN3c104HalfE7__half2XadL_ZNS_11silu_kernelIS2_EET_RKS5_EEXadL_ZNS_18packed_silu_kernelIS3_EES5_S7_EELb1ELb1ELb1EEEvPS5_PS6_i)
        /*006c*/ 	.short	0x0380
        /*006e*/ 	.short	0x0014


	//----- nvinfo : EIATTR_SW_WAR
	.align		4
.L_1743:
        /*0070*/ 	.byte	0x04, 0x36
        /*0072*/ 	.short	(.L_1745 - .L_1744)
.L_1744:
        /*0074*/ 	.word	0x00000008
.L_1745:


//--------------------- .nv.info._ZN4vllm18act_and_mul_kernelIf6float2XadL_ZNS_11silu_kernelIfEET_RKS3_EEXadL_ZNS_18packed_silu_kernelIS1_EES3_S5_EELb1ELb1ELb1EEEvPS3_PS4_i --------------------------
	.section	.nv.info._ZN4vllm18act_and_mul_kernelIf6float2XadL_ZNS_11silu_kernelIfEET_RKS3_EEXadL_ZNS_18packed_silu_kernelIS1_EES3_S5_EELb1ELb1ELb1EEEvPS3_PS4_i,"",@"SHT_CUDA_INFO"
	.sectionflags	@""
	.align	4


	//----- nvinfo : EIATTR_CUDA_API_VERSION
	.align		4
        /*0000*/ 	.byte	0x04, 0x37
        /*0002*/ 	.short	(.L_1747 - .L_1746)
.L_1746:
        /*0004*/ 	.word	0x00000082


	//----- nvinfo : EIATTR_KPARAM_INFO
	.align		4
.L_1747:
        /*0008*/ 	.byte	0x04, 0x17
        /*000a*/ 	.short	(.L_1749 - .L_1748)
.L_1748:
        /*000c*/ 	.word	0x00000000
        /*0010*/ 	.short	0x0002
        /*0012*/ 	.short	0x0010
        /*0014*/ 	.byte	0x00, 0xf0, 0x11, 0x00


	//----- nvinfo : EIATTR_KPARAM_INFO
	.align		4
.L_1749:
        /*0018*/ 	.byte	0x04, 0x17
        /*001a*/ 	.short	(.L_1751 - .L_1750)
.L_1750:
        /*001c*/ 	.word	0x00000000
        /*0020*/ 	.short	0x0001
        /*0022*/ 	.short	0x0008
        /*0024*/ 	.byte	0x00, 0xf5, 0x21, 0x00


	//----- nvinfo : EIATTR_KPARAM_INFO
	.align		4
.L_1751:
        /*0028*/ 	.byte	0x04, 0x17
        /*002a*/ 	.short	(.L_1753 - .L_1752)
.L_1752:
        /*002c*/ 	.word	0x00000000
        /*0030*/ 	.short	0x0000
        /*0032*/ 	.short	0x0000
        /*0034*/ 	.byte	0x00, 0xf5, 0x21, 0x00


	//----- nvinfo : EIATTR_SPARSE_MMA_MASK
	.align		4
.L_1753:
        /*0038*/ 	.byte	0x03, 0x50
        /*003a*/ 	.short	0x0000


	//----- nvinfo : EIATTR_MAXREG_COUNT
	.align		4
        /*003c*/ 	.byte	0x03, 0x1b
        /*003e*/ 	.short	0x00ff


	//----- nvinfo : EIATTR_MERCURY_ISA_VERSION
	.align		4
        /*0040*/ 	.byte	0x03, 0x5f
        /*0042*/ 	.short	0x0101


	//----- nvinfo : EIATTR_VRC_CTA_INIT_COUNT
	.align		4
        /*0044*/ 	.byte	0x02, 0x4a
	.zero		1
	.zero		1


	//----- nvinfo : EIATTR_EXIT_INSTR_OFFSETS
	.align		4
        /*0048*/ 	.byte	0x04, 0x1c
        /*004a*/ 	.short	(.L_1755 - .L_1754)


	//   ....[0]....
.L_1754:
        /*004c*/ 	.word	0x000000c0


	//   ....[1]....
        /*0050*/ 	.word	0x00000720


	//   ....[2]....
        /*0054*/ 	.word	0x00001610


	//----- nvinfo : EIATTR_CRS_STACK_SIZE
	.align		4
.L_1755:
        /*0058*/ 	.byte	0x04, 0x1e
        /*005a*/ 	.short	(.L_1757 - .L_1756)
.L_1756:
        /*005c*/ 	.word	0x00000000


	//----- nvinfo : EIATTR_CBANK_PARAM_SIZE
	.align		4
.L_1757:
        /*0060*/ 	.byte	0x03, 0x19
        /*0062*/ 	.short	0x0014


	//----- nvinfo : EIATTR_PARAM_CBANK
	.align		4
        /*0064*/ 	.byte	0x04, 0x0a
        /*0066*/ 	.short	(.L_1759 - .L_1758)
	.align		4
.L_1758:
        /*0068*/ 	.word	index@(.nv.constant0._ZN4vllm18act_and_mul_kernelIf6float2XadL_ZNS_11silu_kernelIfEET_RKS3_EEXadL_ZNS_18packed_silu_kernelIS1_EES3_S5_EELb1ELb1ELb1EEEvPS3_PS4_i)
        /*006c*/ 	.short	0x0380
        /*006e*/ 	.short	0x0014


	//----- nvinfo : EIATTR_SW_WAR
	.align		4
.L_1759:
        /*0070*/ 	.byte	0x04, 0x36
        /*0072*/ 	.short	(.L_1761 - .L_1760)
.L_1760:
        /*0074*/ 	.word	0x00000008
.L_1761:


//--------------------- .nv.callgraph             --------------------------
	.section	.nv.callgraph,"",@"SHT_CUDA_CALLGRAPH"
	.align	4
	.sectionentsize	8
	.align		4
        /*0000*/ 	.word	0x00000000
	.align		4
        /*0004*/ 	.word	0xffffffff
	.align		4
        /*0008*/ 	.word	0x00000000
	.align		4
        /*000c*/ 	.word	0xfffffffe
	.align		4
        /*0010*/ 	.word	0x00000000
	.align		4
        /*0014*/ 	.word	0xfffffffd
	.align		4
        /*0018*/ 	.word	0x00000000
	.align		4
        /*001c*/ 	.word	0xfffffffc


//--------------------- .nv.constant4             --------------------------
	.section	.nv.constant4,"a",@progbits
	.align	8
	.align		8
.nv.constant4:
        /*0000*/ 	.dword	_ZN52_INTERNAL_361876f1_21_activation_kernels_cu_9e3ffcd84cuda3std3__45__cpo5beginE
	.align		8
        /*0008*/ 	.dword	_ZN52_INTERNAL_361876f1_21_activation_kernels_cu_9e3ffcd84cuda3std3__45__cpo3endE
	.align		8
        /*0010*/ 	.dword	_ZN52_INTERNAL_361876f1_21_activation_kernels_cu_9e3ffcd84cuda3std3__45__cpo6cbeginE
	.align		8
        /*0018*/ 	.dword	_ZN52_INTERNAL_361876f1_21_activation_kernels_cu_9e3ffcd84cuda3std3__45__cpo4cendE
	.align		8
        /*0020*/ 	.dword	_ZN52_INTERNAL_361876f1_21_activation_kernels_cu_9e3ffcd84cuda3std3__45__cpo6rbeginE
	.align		8
        /*0028*/ 	.dword	_ZN52_INTERNAL_361876f1_21_activation_kernels_cu_9e3ffcd84cuda3std3__45__cpo4rendE
	.align		8
        /*0030*/ 	.dword	_ZN52_INTERNAL_361876f1_21_activation_kernels_cu_9e3ffcd84cuda3std3__45__cpo7crbeginE
	.align		8
        /*0038*/ 	.dword	_ZN52_INTERNAL_361876f1_21_activation_kernels_cu_9e3ffcd84cuda3std3__45__cpo5crendE
	.align		8
        /*0040*/ 	.dword	_ZN52_INTERNAL_361876f1_21_activation_kernels_cu_9e3ffcd84cuda3std3__454_GLOBAL__N__361876f1_21_activation_kernels_cu_9e3ffcd86ignoreE
	.align		8
        /*0048*/ 	.dword	_ZN52_INTERNAL_361876f1_21_activation_kernels_cu_9e3ffcd84cuda3std3__419piecewise_constructE
	.align		8
        /*0050*/ 	.dword	_ZN52_INTERNAL_361876f1_21_activation_kernels_cu_9e3ffcd84cuda3std3__48in_placeE
	.align		8
        /*0058*/ 	.dword	_ZN52_INTERNAL_361876f1_21_activation_kernels_cu_9e3ffcd84cuda3std3__420unreachable_sentinelE
	.align		8
        /*0060*/ 	.dword	_ZN52_INTERNAL_361876f1_21_activation_kernels_cu_9e3ffcd84cuda3std6ranges3__45__cpo4swapE
	.align		8
        /*0068*/ 	.dword	_ZN52_INTERNAL_361876f1_21_activation_kernels_cu_9e3ffcd84cuda3std6ranges3__45__cpo9iter_moveE
	.align		8
        /*0070*/ 	.dword	_ZN52_INTERNAL_361876f1_21_activation_kernels_cu_9e3ffcd84cuda3std6ranges3__45__cpo5beginE
	.align		8
        /*0078*/ 	.dword	_ZN52_INTERNAL_361876f1_21_activation_kernels_cu_9e3ffcd84cuda3std6ranges3__45__cpo3endE
	.align		8
        /*0080*/ 	.dword	_ZN52_INTERNAL_361876f1_21_activation_kernels_cu_9e3ffcd84cuda3std6ranges3__45__cpo6cbeginE
	.align		8
        /*0088*/ 	.dword	_ZN52_INTERNAL_361876f1_21_activation_kernels_cu_9e3ffcd84cuda3std6ranges3__45__cpo4cendE
	.align		8
        /*0090*/ 	.dword	_ZN52_INTERNAL_361876f1_21_activation_kernels_cu_9e3ffcd84cuda3std6ranges3__45__cpo7advanceE
	.align		8
        /*0098*/ 	.dword	_ZN52_INTERNAL_361876f1_21_activation_kernels_cu_9e3ffcd84cuda3std6ranges3__45__cpo9iter_swapE
	.align		8
        /*00a0*/ 	.dword	_ZN52_INTERNAL_361876f1_21_activation_kernels_cu_9e3ffcd84cuda3std6ranges3__45__cpo4nextE
	.align		8
        /*00a8*/ 	.dword	_ZN52_INTERNAL_361876f1_21_activation_kernels_cu_9e3ffcd84cuda3std6ranges3__45__cpo4prevE
	.align		8
        /*00b0*/ 	.dword	_ZN52_INTERNAL_361876f1_21_activation_kernels_cu_9e3ffcd84cuda3std6ranges3__45__cpo4dataE
	.align		8
        /*00b8*/ 	.dword	_ZN52_INTERNAL_361876f1_21_activation_kernels_cu_9e3ffcd84cuda3std6ranges3__45__cpo5cdataE
	.align		8
        /*00c0*/ 	.dword	_ZN52_INTERNAL_361876f1_21_activation_kernels_cu_9e3ffcd84cuda3std6ranges3__45__cpo4sizeE
	.align		8
        /*00c8*/ 	.dword	_ZN52_INTERNAL_361876f1_21_activation_kernels_cu_9e3ffcd84cuda3std6ranges3__45__cpo5ssizeE
	.align		8
        /*00d0*/ 	.dword	_ZN52_INTERNAL_361876f1_21_activation_kernels_cu_9e3ffcd84cuda3std6ranges3__45__cpo8distanceE
	.align		8
        /*00d8*/ 	.dword	_ZN52_INTERNAL_361876f1_21_activation_kernels_cu_9e3ffcd86thrust24THRUST_300001_SM_1000_NS6system6detail10sequential3seqE


//--------------------- .text._ZN4vllm17activation_kernelIN3c108BFloat16EXadL_ZNS_17gelu_quick_kernelIS2_EET_RKS4_EELb0ELb0EEEvPS4_PS5_i --------------------------
	.section	.text._ZN4vllm17activation_kernelIN3c108BFloat16EXadL_ZNS_17gelu_quick_kernelIS2_EET_RKS4_EELb0ELb0EEEvPS4_PS5_i,"ax",@progbits
	.align	128
        .global         _ZN4vllm17activation_kernelIN3c108BFloat16EXadL_ZNS_17gelu_quick_kernelIS2_EET_RKS4_EELb0ELb0EEEvPS4_PS5_i
        .type           _ZN4vllm17activation_kernelIN3c108BFloat16EXadL_ZNS_17gelu_quick_kernelIS2_EET_RKS4_EELb0ELb0EEEvPS4_PS5_i,@function
        .size           _ZN4vllm17activation_kernelIN3c108BFloat16EXadL_ZNS_17gelu_quick_kernelIS2_EET_RKS4_EELb0ELb0EEEvPS4_PS5_i,(.L_x_419 - _ZN4vllm17activation_kernelIN3c108BFloat16EXadL_ZNS_17gelu_quick_kernelIS2_EET_RKS4_EELb0ELb0EEEvPS4_PS5_i)
        .other          _ZN4vllm17activation_kernelIN3c108BFloat16EXadL_ZNS_17gelu_quick_kernelIS2_EET_RKS4_EELb0ELb0EEEvPS4_PS5_i,@"STO_CUDA_ENTRY STV_DEFAULT"
_ZN4vllm17activation_kernelIN3c108BFloat16EXadL_ZNS_17gelu_quick_kernelIS2_EET_RKS4_EELb0ELb0EEEvPS4_PS5_i:
.text._ZN4vllm17activation_kernelIN3c108BFloat16EXadL_ZNS_17gelu_quick_kernelIS2_EET_RKS4_EELb0ELb0EEEvPS4_PS5_i:
[----:B------:R-:W-:Y:S01]  /*0000*/  LDC R1, c[0x0][0x37c] ;  /* 0x0000df00ff017b82 */ /* 0x000fe20000000800 */
[----:B------:R-:W0:Y:S01]  /*0010*/  S2R R21, SR_TID.X ;  /* 0x0000000000157919 */ /* 0x000e220000002100 */
[----:B------:R-:W0:Y:S02]  /*0020*/  LDCU UR4, c[0x0][0x390] ;  /* 0x00007200ff0477ac */ /* 0x000e240008000800 */
[----:B0-----:R-:W-:-:S13]  /*0030*/  ISETP.GE.AND P0, PT, R21, UR4, PT ;  /* 0x0000000415007c0c */ /* 0x001fda000bf06270 */
[----:B------:R-:W-:Y:S05]  /*0040*/  @P0 EXIT ;  /* 0x000000000000094d */ /* 0x000fea0003800000 */
[----:B------:R-:W0:Y:S01]  /*0050*/  LDC R0, c[0x0][0x360] ;  /* 0x0000d800ff007b82 */ /* 0x000e220000000800 */
[----:B------:R-:W-:Y:S01]  /*0060*/  USHF.R.S32.HI UR8, URZ, 0x1f, UR4 ;  /* 0x0000001fff087899 */ /* 0x000fe20008011404 */
[----:B------:R-:W-:Y:S06]  /*0070*/  BSSY.RECONVERGENT B0, `(.L_x_0) ;  /* 0x0000029000007945 */ /* 0x000fec0003800200 */
[----:B------:R-:W1:Y:S01]  /*0080*/  S2UR UR5, SR_CTAID.X ;  /* 0x00000000000579c3 */ /* 0x000e620000002500 */
[----:B0-----:R-:W-:-:S04]  /*0090*/  IADD3 R5, P0, PT, R21, R0, RZ ;  /* 0x0000000015057210 */ /* 0x001fc80007f1e0ff */
[C---:B------:R-:W-:Y:S01]  /*00a0*/  ISETP.GT.U32.AND P1, PT, R5.reuse, UR4, PT ;  /* 0x0000000405007c0c */ /* 0x040fe2000bf24070 */
[----:B------:R-:W-:Y:S01]  /*00b0*/  IMAD.X R7, RZ, RZ, RZ, P0 ;  /* 0x000000ffff077224 */ /* 0x000fe200000e06ff */
[----:B------:R-:W-:Y:S01]  /*00c0*/  ISETP.GE.U32.AND P0, PT, R5, UR4, PT ;  /* 0x0000000405007c0c */ /* 0x000fe2000bf06070 */
[----:B-1----:R-:W-:-:S03]  /*00d0*/  UIMAD UR5, UR5, UR4, URZ ;  /* 0x00000004050572a4 */ /* 0x002fc6000f8e02ff */
[C---:B------:R-:W-:Y:S02]  /*00e0*/  ISETP.GT.AND.EX P1, PT, R7.reuse, UR8, PT, P1 ;  /* 0x0000000807007c0c */ /* 0x040fe4000bf24310 */
[----:B------:R-:W-:Y:S02]  /*00f0*/  ISETP.GE.AND.EX P0, PT, R7, UR8, PT, P0 ;  /* 0x0000000807007c0c */ /* 0x000fe4000bf06300 */
[----:B------:R-:W-:Y:S02]  /*0100*/  SEL R2, R5, UR4, P1 ;  /* 0x0000000405027c07 */ /* 0x000fe40008800000 */
[----:B------:R-:W-:Y:S02]  /*0110*/  SEL R3, RZ, 0x1, P0 ;  /* 0x00000001ff037807 */ /* 0x000fe40000000000 */
[----:B------:R-:W-:Y:S02]  /*0120*/  SEL R6, R7, UR8, P1 ;  /* 0x0000000807067c07 */ /* 0x000fe40008800000 */
[----:B------:R-:W-:Y:S01]  /*0130*/  IADD3 R5, P0, P1, R2, -R5, -R3 ;  /* 0x8000000502057210 */ /* 0x000fe2000791e803 */
[----:B------:R-:W-:-:S03]  /*0140*/  IMAD.MOV.U32 R2, RZ, RZ, RZ ;  /* 0x000000ffff027224 */ /* 0x000fc600078e00ff */
[----:B------:R-:W-:-:S04]  /*0150*/  IADD3.X R6, PT, PT, R6, -0x1, ~R7, P0, P1 ;  /* 0xffffffff06067810 */ /* 0x000fc800007e2c07 */
[----:B------:R-:W-:-:S13]  /*0160*/  ISETP.NE.U32.AND P0, PT, R6, RZ, PT ;  /* 0x000000ff0600720c */ /* 0x000fda0003f05070 */
[----:B------:R-:W-:Y:S05]  /*0170*/  @P0 BRA `(.L_x_1) ;  /* 0x0000000000500947 */ /* 0x000fea0003800000 */
[----:B------:R-:W0:Y:S01]  /*0180*/  I2F.U32.RP R4, R0 ;  /* 0x0000000000047306 */ /* 0x000e220000209000 */
[----:B------:R-:W-:-:S07]  /*0190*/  ISETP.NE.U32.AND P2, PT, R0, RZ, PT ;  /* 0x000000ff0000720c */ /* 0x000fce0003f45070 */
[----:B0-----:R-:W0:Y:S02]  /*01a0*/  MUFU.RCP R4, R4 ;  /* 0x0000000400047308 */ /* 0x001e240000001000 */
[----:B0-----:R-:W-:-:S06]  /*01b0*/  VIADD R6, R4, 0xffffffe ;  /* 0x0ffffffe04067836 */ /* 0x001fcc0000000000 */
[----:B------:R0:W1:Y:S02]  /*01c0*/  F2I.FTZ.U32.TRUNC.NTZ R7, R6 ;  /* 0x0000000600077305 */ /* 0x000064000021f000 */
[----:B0-----:R-:W-:Y:S02]  /*01d0*/  IMAD.MOV.U32 R6, RZ, RZ, RZ ;  /* 0x000000ffff067224 */ /* 0x001fe400078e00ff */
[----:B-1----:R-:W-:-:S04]  /*01e0*/  IMAD.MOV R9, RZ, RZ, -R7 ;  /* 0x000000ffff097224 */ /* 0x002fc800078e0a07 */
[----:B------:R-:W-:-:S04]  /*01f0*/  IMAD R9, R9, R0, RZ ;  /* 0x0000000009097224 */ /* 0x000fc800078e02ff */
[----:B------:R-:W-:-:S06]  /*0200*/  IMAD.HI.U32 R8, R7, R9, R6 ;  /* 0x0000000907087227 */ /* 0x000fcc00078e0006 */
[----:B------:R-:W-:-:S04]  /*0210*/  IMAD.HI.U32 R4, R8, R5, RZ ;  /* 0x0000000508047227 */ /* 0x000fc800078e00ff */
[----:B------:R-:W-:-:S04]  /*0220*/  IMAD.MOV R7, RZ, RZ, -R4 ;  /* 0x000000ffff077224 */ /* 0x000fc800078e0a04 */
[----:B------:R-:W-:-:S05]  /*0230*/  IMAD R5, R0, R7, R5 ;  /* 0x0000000700057224 */ /* 0x000fca00078e0205 */
[----:B------:R-:W-:-:S13]  /*0240*/  ISETP.GE.U32.AND P0, PT, R5, R0, PT ;  /* 0x000000000500720c */ /* 0x000fda0003f06070 */
[----:B------:R-:W-:Y:S02]  /*0250*/  @P0 IMAD.IADD R5, R5, 0x1, -R0 ;  /* 0x0000000105050824 */ /* 0x000fe400078e0a00 */
[----:B------:R-:W-:-:S03]  /*0260*/  @P0 VIADD R4, R4, 0x1 ;  /* 0x0000000104040836 */ /* 0x000fc60000000000 */
[----:B------:R-:W-:Y:S01]  /*0270*/  ISETP.GE.U32.AND P1, PT, R5, R0, PT ;  /* 0x000000000500720c */ /* 0x000fe20003f26070 */
[----:B------:R-:W-:-:S12]  /*0280*/  IMAD.MOV.U32 R5, RZ, RZ, RZ ;  /* 0x000000ffff057224 */ /* 0x000fd800078e00ff */
[----:B------:R-:W-:Y:S01]  /*0290*/  @P1 VIADD R4, R4, 0x1 ;  /* 0x0000000104041836 */ /* 0x000fe20000000000 */
[----:B------:R-:W-:Y:S01]  /*02a0*/  @!P2 LOP3.LUT R4, RZ, R0, RZ, 0x33, !PT ;  /* 0x00000000ff04a212 */ /* 0x000fe200078e33ff */
[----:B------:R-:W-:Y:S06]  /*02b0*/  BRA `(.L_x_2) ;  /* 0x0000000000107947 */ /* 0x000fec0003800000 */
.L_x_1:
[----:B------:R-:W-:-:S07]  /*02c0*/  MOV R4, 0x2e0 ;  /* 0x000002e000047802 */ /* 0x000fce0000000f00 */
[----:B------:R-:W-:Y:S05]  /*02d0*/  CALL.REL.NOINC `($__internal_0_$__cuda_sm20_div_u64) ;  /* 0x0000000800247944 */ /* 0x000fea0003c00000 */
[----:B------:R-:W-:Y:S02]  /*02e0*/  IMAD.MOV.U32 R4, RZ, RZ, R6 ;  /* 0x000000ffff047224 */ /* 0x000fe400078e0006 */
[----:B------:R-:W-:-:S07]  /*02f0*/  IMAD.MOV.U32 R5, RZ, RZ, R7 ;  /* 0x000000ffff057224 */ /* 0x000fce00078e0007 */
.L_x_2:
[----:B------:R-:W-:Y:S05]  /*0300*/  BSYNC.RECONVERGENT B0 ;  /* 0x0000000000007941 */ /* 0x000fea0003800200 */
.L_x_0:
[----:B------:R-:W-:Y:S01]  /*0310*/  IADD3 R3, P0, PT, R4, R3, RZ ;  /* 0x0000000304037210 */ /* 0x000fe20007f1e0ff */
[----:B------:R-:W0:Y:S01]  /*0320*/  LDCU.64 UR6, c[0x0][0x358] ;  /* 0x00006b00ff0677ac */ /* 0x000e220008000a00 */
[----:B------:R-:W-:Y:S02]  /*0330*/  BSSY.RECONVERGENT B0, `(.L_x_3) ;  /* 0x0000027000007945 */ /* 0x000fe40003800200 */
[C---:B------:R-:W-:Y:S01]  /*0340*/  LOP3.LUT R6, R3.reuse, 0x3, RZ, 0xc0, !PT ;  /* 0x0000000303067812 */ /* 0x040fe200078ec0ff */
[----:B------:R-:W-:Y:S01]  /*0350*/  IMAD.X R4, RZ, RZ, R5, P0 ;  /* 0x000000ffff047224 */ /* 0x000fe200000e0605 */
[----:B------:R-:W-:Y:S01]  /*0360*/  ISETP.GE.U32.AND P0, PT, R3, 0x3, PT ;  /* 0x000000030300780c */ /* 0x000fe20003f06070 */
[----:B------:R-:W1:Y:S01]  /*0370*/  LDCU.128 UR12, c[0x0][0x380] ;  /* 0x00007000ff0c77ac */ /* 0x000e620008000c00 */
[----:B------:R-:W-:Y:S02]  /*0380*/  ISETP.NE.U32.AND P1, PT, R6, 0x3, PT ;  /* 0x000000030600780c */ /* 0x000fe40003f25070 */
[----:B------:R-:W-:-:S02]  /*0390*/  ISETP.GE.U32.AND.EX P0, PT, R4, RZ, PT, P0 ;  /* 0x000000ff0400720c */ /* 0x000fc40003f06100 */
[----:B------:R-:W-:-:S13]  /*03a0*/  ISETP.NE.AND.EX P1, PT, RZ, RZ, PT, P1 ;  /* 0x000000ffff00720c */ /* 0x000fda0003f25310 */
[----:B01----:R-:W-:Y:S05]  /*03b0*/  @!P1 BRA `(.L_x_4) ;  /* 0x0000000000789947 */ /* 0x003fea0003800000 */
[----:B------:R-:W-:Y:S01]  /*03c0*/  IADD3 R13, P1, PT, R21, UR5, RZ ;  /* 0x00000005150d7c10 */ /* 0x000fe2000ff3e0ff */
[----:B------:R-:W-:Y:S02]  /*03d0*/  VIADD R10, R3, 0x1 ;  /* 0x00000001030a7836 */ /* 0x000fe40000000000 */
[----:B------:R-:W-:Y:S02]  /*03e0*/  IMAD.MOV.U32 R11, RZ, RZ, RZ ;  /* 0x000000ffff0b7224 */ /* 0x000fe400078e00ff */
[----:B------:R-:W-:Y:S01]  /*03f0*/  IMAD.X R4, RZ, RZ, R2, P1 ;  /* 0x000000ffff047224 */ /* 0x000fe200008e0602 */
[----:B------:R-:W-:-:S04]  /*0400*/  LOP3.LUT R10, R10, 0x3, RZ, 0xc0, !PT ;  /* 0x000000030a0a7812 */ /* 0x000fc800078ec0ff */
[C---:B------:R-:W-:Y:S01]  /*0410*/  SHF.L.U64.HI R15, R13.reuse, 0x1, R4 ;  /* 0x000000010d0f7819 */ /* 0x040fe20000010204 */
[----:B------:R-:W-:-:S07]  /*0420*/  IMAD.SHL.U32 R13, R13, 0x2, RZ ;  /* 0x000000020d0d7824 */ /* 0x000fce00078e00ff */
.L_x_5:
[----:B------:R-:W-:-:S04]  /*0430*/  IADD3 R4, P1, PT, R13, UR14, RZ ;  /* 0x0000000e0d047c10 */ /* 0x000fc8000ff3e0ff */
[----:B------:R-:W-:-:S05]  /*0440*/  IADD3.X R5, PT, PT, R15, UR15, RZ, P1, !PT ;  /* 0x0000000f0f057c10 */ /* 0x000fca0008ffe4ff */
[----:B------:R-:W2:Y:S01]  /*0450*/  LDG.E.U16.CONSTANT R4, desc[UR6][R4.64] ;  /* 0x0000000604047981 */ /* 0x000ea2000c1e9500 */
[----:B------:R-:W-:-:S05]  /*0460*/  IADD3 R21, P2, PT, R0, R21, RZ ;  /* 0x0000001500157210 */ /* 0x000fca0007f5e0ff */
[----:B------:R-:W-:Y:S02]  /*0470*/  IMAD.X R2, RZ, RZ, R2, P2 ;  /* 0x000000ffff027224 */ /* 0x000fe400010e0602 */
[----:B--2---:R-:W-:-:S04]  /*0480*/  IMAD.U32 R3, R4, 0x10000, RZ ;  /* 0x0001000004037824 */ /* 0x004fc800078e00ff */
[----:B------:R-:W-:-:S04]  /*0490*/  FMUL.FTZ R6, R3, -1.7020000219345092773 ;  /* 0xbfd9db2303067820 */ /* 0x000fc80000410000 */
[----:B------:R-:W-:-:S06]  /*04a0*/  FMUL.FTZ R8, R6, 1.4426950216293334961 ;  /* 0x3fb8aa3b06087820 */ /* 0x000fcc0000410000 */
[----:B------:R-:W0:Y:S02]  /*04b0*/  MUFU.EX2 R8, R8 ;  /* 0x0000000800087308 */ /* 0x000e240000000800 */
[----:B0-----:R-:W-:-:S06]  /*04c0*/  FADD.FTZ R9, R8, 1 ;  /* 0x3f80000008097421 */ /* 0x001fcc0000010000 */
[----:B------:R-:W0:Y:S02]  /*04d0*/  MUFU.RCP R6, R9 ;  /* 0x0000000900067308 */ /* 0x000e240000001000 */
[----:B0-----:R-:W-:Y:S01]  /*04e0*/  FMUL.FTZ R3, R3, R6 ;  /* 0x0000000603037220 */ /* 0x001fe20000410000 */
[----:B------:R-:W-:Y:S02]  /*04f0*/  IADD3 R6, P1, PT, R13, UR12, RZ ;  /* 0x0000000c0d067c10 */ /* 0x000fe4000ff3e0ff */
[----:B------:R-:W-:Y:S02]  /*0500*/  LEA R13, P3, R0, R13, 0x1 ;  /* 0x0000000d000d7211 */ /* 0x000fe400078608ff */
[----:B------:R-:W-:Y:S02]  /*0510*/  F2FP.BF16.F32.PACK_AB R3, RZ, R3 ;  /* 0x00000003ff03723e */ /* 0x000fe400000010ff */
[----:B------:R-:W-:Y:S02]  /*0520*/  IADD3.X R7, PT, PT, R15, UR13, RZ, P1, !PT ;  /* 0x0000000d0f077c10 */ /* 0x000fe40008ffe4ff */
[----:B------:R-:W-:-:S02]  /*0530*/  IADD3 R10, P1, PT, R10, -0x1, RZ ;  /* 0xffffffff0a0a7810 */ /* 0x000fc40007f3e0ff */
[----:B------:R-:W-:Y:S01]  /*0540*/  LEA.HI.X R15, R0, R15, RZ, 0x1, P3 ;  /* 0x0000000f000f7211 */ /* 0x000fe200018f0cff */
[----:B------:R0:W-:Y:S01]  /*0550*/  STG.E.U16 desc[UR6][R6.64], R3 ;  /* 0x0000000306007986 */ /* 0x0001e2000c101506 */
[----:B------:R-:W-:Y:S02]  /*0560*/  IADD3.X R11, PT, PT, R11, -0x1, RZ, P1, !PT ;  /* 0xffffffff0b0b7810 */ /* 0x000fe40000ffe4ff */
[----:B------:R-:W-:-:S04]  /*0570*/  ISETP.NE.U32.AND P1, PT, R10, RZ, PT ;  /* 0x000000ff0a00720c */ /* 0x000fc80003f25070 */
[----:B------:R-:W-:-:S13]  /*0580*/  ISETP.NE.AND.EX P1, PT, R11, RZ, PT, P1 ;  /* 0x000000ff0b00720c */ /* 0x000fda0003f25310 */
[----:B0-----:R-:W-:Y:S05]  /*0590*/  @P1 BRA `(.L_x_5) ;  /* 0xfffffffc00a41947 */ /* 0x001fea000383ffff */
.L_x_4:
[----:B------:R-:W-:Y:S05]  /*05a0*/  BSYNC.RECONVERGENT B0 ;  /* 0x0000000000007941 */ /* 0x000fea0003800200 */
.L_x_3:
[----:B------:R-:W-:Y:S05]  /*05b0*/  @!P0 EXIT ;  /* 0x000000000000894d */ /* 0x000fea0003800000 */
[----:B------:R-:W0:Y:S01]  /*05c0*/  LDC.64 R12, c[0x0][0x380] ;  /* 0x0000e000ff0c7b82 */ /* 0x000e220000000a00 */
[----:B------:R-:W1:Y:S01]  /*05d0*/  LDCU.128 UR12, c[0x0][0x380] ;  /* 0x00007000ff0c77ac */ /* 0x000e620008000c00 */
[----:B------:R-:W-:Y:S01]  /*05e0*/  IADD3 R3, P0, PT, R21, UR5, RZ ;  /* 0x0000000515037c10 */ /* 0x000fe2000ff1e0ff */
[C---:B------:R-:W-:Y:S01]  /*05f0*/  IMAD.SHL.U32 R8, R0.reuse, 0x2, RZ ;  /* 0x0000000200087824 */ /* 0x040fe200078e00ff */
[--C-:B------:R-:W-:Y:S01]  /*0600*/  SHF.R.U32.HI R24, RZ, 0x1f, R0.reuse ;  /* 0x0000001fff187819 */ /* 0x100fe20000011600 */
[----:B------:R-:W-:Y:S01]  /*0610*/  IMAD.SHL.U32 R4, R0, 0x4, RZ ;  /* 0x0000000400047824 */ /* 0x000fe200078e00ff */
[----:B------:R-:W-:Y:S01]  /*0620*/  SHF.R.U32.HI R5, RZ, 0x1e, R0 ;  /* 0x0000001eff057819 */ /* 0x000fe20000011600 */
[----:B------:R-:W-:Y:S01]  /*0630*/  IMAD.X R10, RZ, RZ, R2, P0 ;  /* 0x000000ffff0a7224 */ /* 0x000fe200000e0602 */
[----:B------:R-:W2:Y:S01]  /*0640*/  LDC.64 R14, c[0x0][0x388] ;  /* 0x0000e200ff0e7b82 */ /* 0x000ea20000000a00 */
[----:B------:R-:W-:Y:S01]  /*0650*/  UMOV UR4, URZ ;  /* 0x000000ff00047c82 */ /* 0x000fe20008000000 */
[----:B------:R-:W3:Y:S02]  /*0660*/  LDCU UR9, c[0x0][0x390] ;  /* 0x00007200ff0977ac */ /* 0x000ee40008000800 */
[C---:B------:R-:W-:Y:S01]  /*0670*/  SHF.L.U64.HI R9, R3.reuse, 0x1, R10 ;  /* 0x0000000103097819 */ /* 0x040fe2000001020a */
[----:B------:R-:W-:Y:S01]  /*0680*/  IMAD.SHL.U32 R3, R3, 0x2, RZ ;  /* 0x0000000203037824 */ /* 0x000fe200078e00ff */
[----:B-1----:R-:W-:-:S02]  /*0690*/  IADD3 R6, P0, PT, R8, UR12, RZ ;  /* 0x0000000c08067c10 */ /* 0x002fc4000ff1e0ff */
[----:B------:R-:W-:Y:S02]  /*06a0*/  IADD3 R8, P2, PT, R8, UR14, RZ ;  /* 0x0000000e08087c10 */ /* 0x000fe4000ff5e0ff */
[----:B------:R-:W-:Y:S01]  /*06b0*/  IADD3 R10, P1, PT, R4, UR12, RZ ;  /* 0x0000000c040a7c10 */ /* 0x000fe2000ff3e0ff */
[----:B0-----:R-:W-:Y:S01]  /*06c0*/  IMAD.WIDE.U32 R12, R0, 0x6, R12 ;  /* 0x00000006000c7825 */ /* 0x001fe200078e000c */
[----:B------:R-:W-:Y:S02]  /*06d0*/  IADD3 R20, P3, PT, R4, UR14, RZ ;  /* 0x0000000e04147c10 */ /* 0x000fe4000ff7e0ff */
[C---:B------:R-:W-:Y:S01]  /*06e0*/  IADD3.X R22, PT, PT, R24.reuse, UR13, RZ, P0, !PT ;  /* 0x0000000d18167c10 */ /* 0x040fe200087fe4ff */
[----:B------:R-:W-:Y:S01]  /*06f0*/  VIADD R11, R13, UR4 ;  /* 0x000000040d0b7c36 */ /* 0x000fe20008000000 */
[----:B------:R-:W-:Y:S02]  /*0700*/  IADD3.X R24, PT, PT, R24, UR15, RZ, P2, !PT ;  /* 0x0000000f18187c10 */ /* 0x000fe400097fe4ff */
[C---:B------:R-:W-:Y:S01]  /*0710*/  IADD3.X R26, PT, PT, R5.reuse, UR13, RZ, P1, !PT ;  /* 0x0000000d051a7c10 */ /* 0x040fe20008ffe4ff */
[----:B--2---:R-:W-:Y:S01]  /*0720*/  IMAD.WIDE.U32 R14, R0, 0x6, R14 ;  /* 0x00000006000e7825 */ /* 0x004fe200078e000e */
[----:B------:R-:W-:-:S03]  /*0730*/  IADD3.X R28, PT, PT, R5, UR15, RZ, P3, !PT ;  /* 0x0000000f051c7c10 */ /* 0x000fc60009ffe4ff */
[----:B---3--:R-:W-:-:S07]  /*0740*/  VIADD R7, R15, UR4 ;  /* 0x000000040f077c36 */ /* 0x008fce0008000000 */
.L_x_6:
[----:B------:R-:W-:-:S04]  /*0750*/  IADD3 R18, P0, PT, R3, UR14, RZ ;  /* 0x0000000e03127c10 */ /* 0x000fc8000ff1e0ff */
[----:B------:R-:W-:Y:S02]  /*0760*/  IADD3.X R19, PT, PT, R9, UR15, RZ, P0, !PT ;  /* 0x0000000f09137c10 */ /* 0x000fe400087fe4ff */
[----:B------:R-:W-:-:S03]  /*0770*/  IADD3 R16, P0, PT, R3, R8, RZ ;  /* 0x0000000803107210 */ /* 0x000fc60007f1e0ff */
[----:B------:R-:W2:Y:S01]  /*0780*/  LDG.E.U16.CONSTANT R18, desc[UR6][R18.64] ;  /* 0x0000000612127981 */ /* 0x000ea2000c1e9500 */
[----:B------:R-:W-:-:S05]  /*0790*/  IADD3.X R17, PT, PT, R9, R24, RZ, P0, !PT ;  /* 0x0000001809117210 */ /* 0x000fca00007fe4ff */
[----:B------:R-:W3:Y:S01]  /*07a0*/  LDG.E.U16.CONSTANT R16, desc[UR6][R16.64] ;  /* 0x0000000610107981 */ /* 0x000ee2000c1e9500 */
[----:B--2---:R-:W-:-:S04]  /*07b0*/  IMAD.U32 R25, R18, 0x10000, RZ ;  /* 0x0001000012197824 */ /* 0x004fc800078e00ff */
[----:B------:R-:W-:Y:S01]  /*07c0*/  FMUL.FTZ R27, R25, -1.7020000219345092773 ;  /* 0xbfd9db23191b7820 */ /* 0x000fe20000410000 */
[----:B---3--:R-:W-:-:S03]  /*07d0*/  IMAD.U32 R23, R16, 0x10000, RZ ;  /* 0x0001000010177824 */ /* 0x008fc600078e00ff */
[----:B------:R-:W-:Y:S01]  /*07e0*/  FMUL.FTZ R27, R27, 1.4426950216293334961 ;  /* 0x3fb8aa3b1b1b7820 */ /* 0x000fe20000410000 */
[----:B------:R-:W-:-:S05]  /*07f0*/  FMUL.FTZ R29, R23, -1.7020000219345092773 ;  /* 0xbfd9db23171d7820 */ /* 0x000fca0000410000 */
[----:B------:R-:W0:Y:S01]  /*0800*/  MUFU.EX2 R27, R27 ;  /* 0x0000001b001b7308 */ /* 0x000e220000000800 */
[----:B------:R-:W-:-:S07]  /*0810*/  FMUL.FTZ R29, R29, 1.4426950216293334961 ;  /* 0x3fb8aa3b1d1d7820 */ /* 0x000fce0000410000 */
[----:B------:R0:W1:Y:S02]  /*0820*/  MUFU.EX2 R16, R29 ;  /* 0x0000001d00107308 */ /* 0x0000640000000800 */
[----:B0-----:R-:W-:-:S06]  /*0830*/  FADD.FTZ R29, R27, 1 ;  /* 0x3f8000001b1d7421 */ /* 0x001fcc0000010000 */
[----:B------:R-:W0:Y:S01]  /*0840*/  MUFU.RCP R18, R29 ;  /* 0x0000001d00127308 */ /* 0x000e220000001000 */
[----:B-1----:R-:W-:-:S07]  /*0850*/  FADD.FTZ R27, R16, 1 ;  /* 0x3f800000101b7421 */ /* 0x002fce0000010000 */
[----:B------:R-:W1:Y:S01]  /*0860*/  MUFU.RCP R16, R27 ;  /* 0x0000001b00107308 */ /* 0x000e620000001000 */
[----:B0-----:R-:W-:-:S05]  /*0870*/  FMUL.FTZ R25, R25, R18 ;  /* 0x0000001219197220 */ /* 0x001fca0000410000 */
[----:B------:R-:W-:Y:S01]  /*0880*/  F2FP.BF16.F32.PACK_AB R25, RZ, R25 ;  /* 0x00000019ff19723e */ /* 0x000fe200000010ff */
[----:B-1----:R-:W-:Y:S01]  /*0890*/  FMUL.FTZ R23, R23, R16 ;  /* 0x0000001017177220 */ /* 0x002fe20000410000 */
[----:B------:R-:W-:Y:S02]  /*08a0*/  IADD3 R16, P0, PT, R3, UR12, RZ ;  /* 0x0000000c03107c10 */ /* 0x000fe4000ff1e0ff */
[----:B------:R-:W-:Y:S02]  /*08b0*/  PRMT R19, R25, 0x7610, R19 ;  /* 0x0000761019137816 */ /* 0x000fe40000000013 */
[----:B------:R-:W-:Y:S02]  /*08c0*/  IADD3.X R17, PT, PT, R9, UR13, RZ, P0, !PT ;  /* 0x0000000d09117c10 */ /* 0x000fe400087fe4ff */
[----:B------:R-:W-:Y:S02]  /*08d0*/  IADD3 R18, P0, PT, R3, R6, RZ ;  /* 0x0000000603127210 */ /* 0x000fe40007f1e0ff */
[----:B------:R-:W-:Y:S01]  /*08e0*/  F2FP.BF16.F32.PACK_AB R23, RZ, R23 ;  /* 0x00000017ff17723e */ /* 0x000fe200000010ff */
[----:B------:R0:W-:Y:S02]  /*08f0*/  STG.E.U16 desc[UR6][R16.64], R19 ;  /* 0x0000001310007986 */ /* 0x0001e4000c101506 */
[----:B0-----:R-:W-:Y:S01]  /*0900*/  IMAD.X R19, R9, 0x1, R22, P0 ;  /* 0x0000000109137824 */ /* 0x001fe200000e0616 */
[----:B------:R-:W-:-:S02]  /*0910*/  PRMT R17, R23, 0x7610, R17 ;  /* 0x0000761017117816 */ /* 0x000fc40000000011 */
[----:B------:R-:W-:-:S03]  /*0920*/  IADD3 R16, P0, PT, R3, R20, RZ ;  /* 0x0000001403107210 */ /* 0x000fc60007f1e0ff */
[----:B------:R0:W-:Y:S02]  /*0930*/  STG.E.U16 desc[UR6][R18.64], R17 ;  /* 0x0000001112007986 */ /* 0x0001e4000c101506 */
[----:B0-----:R-:W-:Y:S01]  /*0940*/  IMAD.X R17, R9, 0x1, R28, P0 ;  /* 0x0000000109117824 */ /* 0x001fe200000e061c */
[----:B------:R-:W-:-:S04]  /*0950*/  IADD3 R18, P0, PT, R3, R14, RZ ;  /* 0x0000000e03127210 */ /* 0x000fc80007f1e0ff */
[----:B------:R-:W2:Y:S01]  /*0960*/  LDG.E.U16.CONSTANT R25, desc[UR6][R16.64] ;  /* 0x0000000610197981 */ /* 0x000ea2000c1e9500 */
[----:B------:R-:W-:-:S05]  /*0970*/  IMAD.X R19, R9, 0x1, R7, P0 ;  /* 0x0000000109137824 */ /* 0x000fca00000e0607 */
[----:B------:R-:W3:Y:S01]  /*0980*/  LDG.E.U16.CONSTANT R23, desc[UR6][R18.64] ;  /* 0x0000000612177981 */ /* 0x000ee2000c1e9500 */
[----:B--2---:R-:W-:-:S04]  /*0990*/  IMAD.U32 R25, R25, 0x10000, RZ ;  /* 0x0001000019197824 */ /* 0x004fc800078e00ff */
[----:B------:R-:W-:Y:S01]  /*09a0*/  FMUL.FTZ R27, R25, -1.7020000219345092773 ;  /* 0xbfd9db23191b7820 */ /* 0x000fe20000410000 */
[----:B---3--:R-:W-:-:S03]  /*09b0*/  IMAD.U32 R23, R23, 0x10000, RZ ;  /* 0x0001000017177824 */ /* 0x008fc600078e00ff */
[----:B------:R-:W-:Y:S01]  /*09c0*/  FMUL.FTZ R27, R27, 1.4426950216293334961 ;  /* 0x3fb8aa3b1b1b7820 */ /* 0x000fe20000410000 */
[----:B------:R-:W-:-:S04]  /*09d0*/  FMUL.FTZ R29, R23, -1.7020000219345092773 ;  /* 0xbfd9db23171d7820 */ /* 0x000fc80000410000 */
[----:B------:R-:W-:Y:S01]  /*09e0*/  FMUL.FTZ R29, R29, 1.4426950216293334961 ;  /* 0x3fb8aa3b1d1d7820 */ /* 0x000fe20000410000 */
[----:B------:R-:W0:Y:S08]  /*09f0*/  MUFU.EX2 R27, R27 ;  /* 0x0000001b001b7308 */ /* 0x000e300000000800 */
        /* <DEDUP_REMOVED lines=8> */
[----:B------:R-:W-:-:S04]  /*0a80*/  IADD3 R16, P0, PT, R3, R10, RZ ;  /* 0x0000000a03107210 */ /* 0x000fc80007f1e0ff */
[----:B------:R-:W-:Y:S01]  /*0a90*/  F2FP.BF16.F32.PACK_AB R23, RZ, R23 ;  /* 0x00000017ff17723e */ /* 0x000fe200000010ff */
[----:B------:R-:W-:Y:S01]  /*0aa0*/  IMAD.X R17, R9, 0x1, R26, P0 ;  /* 0x0000000109117824 */ /* 0x000fe200000e061a */
[----:B------:R-:W-:Y:S02]  /*0ab0*/  IADD3 R18, P0, PT, R3, R12, RZ ;  /* 0x0000000c03127210 */ /* 0x000fe40007f1e0ff */
[----:B------:R-:W-:Y:S02]  /*0ac0*/  LEA R3, P1, R0, R3, 0x3 ;  /* 0x0000000300037211 */ /* 0x000fe400078218ff */
[----:B------:R0:W-:Y:S01]  /*0ad0*/  STG.E.U16 desc[UR6][R16.64], R25 ;  /* 0x0000001910007986 */ /* 0x0001e2000c101506 */
[----:B------:R-:W-:Y:S01]  /*0ae0*/  IMAD.X R19, R9, 0x1, R11, P0 ;  /* 0x0000000109137824 */ /* 0x000fe200000e060b */
[----:B------:R-:W-:Y:S02]  /*0af0*/  IADD3 R21, P0, PT, R4, R21, RZ ;  /* 0x0000001504157210 */ /* 0x000fe40007f1e0ff */
[----:B------:R-:W-:-:S02]  /*0b00*/  LEA.HI.X R9, R0, R9, RZ, 0x3, P1 ;  /* 0x0000000900097211 */ /* 0x000fc400008f1cff */
[----:B------:R0:W-:Y:S01]  /*0b10*/  STG.E.U16 desc[UR6][R18.64], R23 ;  /* 0x0000001712007986 */ /* 0x0001e2000c101506 */
[----:B------:R-:W-:Y:S01]  /*0b20*/  IMAD.X R2, R5, 0x1, R2, P0 ;  /* 0x0000000105027824 */ /* 0x000fe200000e0602 */
[----:B------:R-:W-:-:S04]  /*0b30*/  ISETP.GE.U32.AND P0, PT, R21, UR9, PT ;  /* 0x0000000915007c0c */ /* 0x000fc8000bf06070 */
[----:B------:R-:W-:-:S13]  /*0b40*/  ISETP.GE.AND.EX P0, PT, R2, UR8, PT, P0 ;  /* 0x0000000802007c0c */ /* 0x000fda000bf06300 */
[----:B0-----:R-:W-:Y:S05]  /*0b50*/  @!P0 BRA `(.L_x_6) ;  /* 0xfffffff800fc8947 */ /* 0x001fea000383ffff */
[----:B------:R-:W-:Y:S05]  /*0b60*/  EXIT ;  /* 0x000000000000794d */ /* 0x000fea0003800000 */
        .weak           $__internal_0_$__cuda_sm20_div_u64
        .type           $__internal_0_$__cuda_sm20_div_u64,@function
        .size           $__internal_0_$__cuda_sm20_div_u64,(.L_x_419 - $__internal_0_$__cuda_sm20_div_u64)
$__internal_0_$__cuda_sm20_div_u64:
[----:B------:R-:W-:Y:S02]  /*0b70*/  IMAD.MOV.U32 R12, RZ, RZ, R0 ;  /* 0x000000ffff0c7224 */ /* 0x000fe400078e0000 */
[----:B------:R-:W-:-:S04]  /*0b80*/  IMAD.MOV.U32 R13, RZ, RZ, RZ ;  /* 0x000000ffff0d7224 */ /* 0x000fc800078e00ff */
[----:B------:R-:W0:Y:S08]  /*0b90*/  I2F.U64.RP R7, R12 ;  /* 0x0000000c00077312 */ /* 0x000e300000309000 */
[----:B0-----:R-:W0:Y:S02]  /*0ba0*/  MUFU.RCP R7, R7 ;  /* 0x0000000700077308 */ /* 0x001e240000001000 */
[----:B0-----:R-:W-:-:S06]  /*0bb0*/  VIADD R8, R7, 0x1ffffffe ;  /* 0x1ffffffe07087836 */ /* 0x001fcc0000000000 */
[----:B------:R-:W0:Y:S02]  /*0bc0*/  F2I.U64.TRUNC R8, R8 ;  /* 0x0000000800087311 */ /* 0x000e24000020d800 */
[----:B0-----:R-:W-:-:S04]  /*0bd0*/  IMAD.WIDE.U32 R10, R8, R0, RZ ;  /* 0x00000000080a7225 */ /* 0x001fc800078e00ff */
[----:B------:R-:W-:Y:S01]  /*0be0*/  IMAD R11, R9, R0, R11 ;  /* 0x00000000090b7224 */ /* 0x000fe200078e020b */
[----:B------:R-:W-:-:S04]  /*0bf0*/  IADD3 R15, P0, PT, RZ, -R10, RZ ;  /* 0x8000000aff0f7210 */ /* 0x000fc80007f1e0ff */
[----:B------:R-:W-:Y:S01]  /*0c00*/  IADD3.X R17, PT, PT, RZ, ~R11, RZ, P0, !PT ;  /* 0x8000000bff117210 */ /* 0x000fe200007fe4ff */
[----:B------:R-:W-:-:S04]  /*0c10*/  IMAD.HI.U32 R10, R8, R15, RZ ;  /* 0x0000000f080a7227 */ /* 0x000fc800078e00ff */
[----:B------:R-:W-:Y:S02]  /*0c20*/  IMAD.MOV.U32 R11, RZ, RZ, R8 ;  /* 0x000000ffff0b7224 */ /* 0x000fe400078e0008 */
[-C--:B------:R-:W-:Y:S02]  /*0c30*/  IMAD R13, R9, R17.reuse, RZ ;  /* 0x00000011090d7224 */ /* 0x080fe400078e02ff */
[----:B------:R-:W-:-:S04]  /*0c40*/  IMAD.WIDE.U32 R10, P0, R8, R17, R10 ;  /* 0x00000011080a7225 */ /* 0x000fc8000780000a */
[----:B------:R-:W-:-:S04]  /*0c50*/  IMAD.HI.U32 R7, R9, R17, RZ ;  /* 0x0000001109077227 */ /* 0x000fc800078e00ff */
[----:B------:R-:W-:-:S04]  /*0c60*/  IMAD.HI.U32 R10, P1, R9, R15, R10 ;  /* 0x0000000f090a7227 */ /* 0x000fc8000782000a */
[----:B------:R-:W-:Y:S01]  /*0c70*/  IMAD.X R7, R7, 0x1, R9, P0 ;  /* 0x0000000107077824 */ /* 0x000fe200000e0609 */
[----:B------:R-:W-:-:S04]  /*0c80*/  IADD3 R11, P2, PT, R13, R10, RZ ;  /* 0x0000000a0d0b7210 */ /* 0x000fc80007f5e0ff */
[----:B------:R-:W-:Y:S01]  /*0c90*/  IADD3.X R7, PT, PT, RZ, RZ, R7, P2, P1 ;  /* 0x000000ffff077210 */ /* 0x000fe200017e2407 */
[----:B------:R-:W-:-:S03]  /*0ca0*/  IMAD.WIDE.U32 R8, R11, R0, RZ ;  /* 0x000000000b087225 */ /* 0x000fc600078e00ff */
[----:B------:R-:W-:Y:S01]  /*0cb0*/  IADD3 R13, P0, PT, RZ, -R8, RZ ;  /* 0x80000008ff0d7210 */ /* 0x000fe20007f1e0ff */
[----:B------:R-:W-:Y:S02]  /*0cc0*/  IMAD R8, R7, R0, R9 ;  /* 0x0000000007087224 */ /* 0x000fe400078e0209 */
[----:B------:R-:W-:Y:S02]  /*0cd0*/  IMAD.MOV.U32 R9, RZ, RZ, RZ ;  /* 0x000000ffff097224 */ /* 0x000fe400078e00ff */
[----:B------:R-:W-:-:S04]  /*0ce0*/  IMAD.HI.U32 R10, R11, R13, RZ ;  /* 0x0000000d0b0a7227 */ /* 0x000fc800078e00ff */
[----:B------:R-:W-:-:S04]  /*0cf0*/  IMAD.X R8, RZ, RZ, ~R8, P0 ;  /* 0x000000ffff087224 */ /* 0x000fc800000e0e08 */
[----:B------:R-:W-:-:S04]  /*0d00*/  IMAD.WIDE.U32 R10, P0, R11, R8, R10 ;  /* 0x000000080b0a7225 */ /* 0x000fc8000780000a */
[C---:B------:R-:W-:Y:S02]  /*0d10*/  IMAD R12, R7.reuse, R8, RZ ;  /* 0x00000008070c7224 */ /* 0x040fe400078e02ff */
[----:B------:R-:W-:-:S04]  /*0d20*/  IMAD.HI.U32 R11, P1, R7, R13, R10 ;  /* 0x0000000d070b7227 */ /* 0x000fc8000782000a */
[----:B------:R-:W-:Y:S01]  /*0d30*/  IMAD.HI.U32 R8, R7, R8, RZ ;  /* 0x0000000807087227 */ /* 0x000fe200078e00ff */
[----:B------:R-:W-:-:S03]  /*0d40*/  IADD3 R11, P2, PT, R12, R11, RZ ;  /* 0x0000000b0c0b7210 */ /* 0x000fc60007f5e0ff */
[----:B------:R-:W-:Y:S02]  /*0d50*/  IMAD.X R7, R8, 0x1, R7, P0 ;  /* 0x0000000108077824 */ /* 0x000fe400000e0607 */
[----:B------:R-:W-:-:S03]  /*0d60*/  IMAD.HI.U32 R8, R11, R5, RZ ;  /* 0x000000050b087227 */ /* 0x000fc600078e00ff */
[----:B------:R-:W-:Y:S01]  /*0d70*/  IADD3.X R7, PT, PT, RZ, RZ, R7, P2, P1 ;  /* 0x000000ffff077210 */ /* 0x000fe200017e2407 */
[----:B------:R-:W-:-:S04]  /*0d80*/  IMAD.WIDE.U32 R8, R11, R6, R8 ;  /* 0x000000060b087225 */ /* 0x000fc800078e0008 */
[C---:B------:R-:W-:Y:S02]  /*0d90*/  IMAD R11, R7.reuse, R6, RZ ;  /* 0x00000006070b7224 */ /* 0x040fe400078e02ff */
[----:B------:R-:W-:-:S04]  /*0da0*/  IMAD.HI.U32 R8, P0, R7, R5, R8 ;  /* 0x0000000507087227 */ /* 0x000fc80007800008 */
[----:B------:R-:W-:Y:S01]  /*0db0*/  IMAD.HI.U32 R7, R7, R6, RZ ;  /* 0x0000000607077227 */ /* 0x000fe200078e00ff */
[----:B------:R-:W-:-:S03]  /*0dc0*/  IADD3 R11, P1, PT, R11, R8, RZ ;  /* 0x000000080b0b7210 */ /* 0x000fc60007f3e0ff */
[----:B------:R-:W-:Y:S02]  /*0dd0*/  IMAD.X R7, RZ, RZ, R7, P0 ;  /* 0x000000ffff077224 */ /* 0x000fe400000e0607 */
[----:B------:R-:W-:-:S04]  /*0de0*/  IMAD.WIDE.U32 R8, R11, R0, RZ ;  /* 0x000000000b087225 */ /* 0x000fc800078e00ff */
[----:B------:R-:W-:Y:S01]  /*0df0*/  IMAD.X R7, RZ, RZ, R7, P1 ;  /* 0x000000ffff077224 */ /* 0x000fe200008e0607 */
[----:B------:R-:W-:-:S03]  /*0e00*/  IADD3 R13, P0, PT, -R8, R5, RZ ;  /* 0x00000005080d7210 */ /* 0x000fc60007f1e1ff */
[----:B------:R-:W-:Y:S01]  /*0e10*/  IMAD R9, R7, R0, R9 ;  /* 0x0000000007097224 */ /* 0x000fe200078e0209 */
[----:B------:R-:W-:-:S03]  /*0e20*/  IADD3 R5, P1, PT, -R0, R13, RZ ;  /* 0x0000000d00057210 */ /* 0x000fc60007f3e1ff */
[----:B------:R-:W-:Y:S01]  /*0e30*/  IMAD.X R10, R6, 0x1, ~R9, P0 ;  /* 0x00000001060a7824 */ /* 0x000fe200000e0e09 */
[----:B------:R-:W-:Y:S02]  /*0e40*/  ISETP.GE.U32.AND P0, PT, R13, R0, PT ;  /* 0x000000000d00720c */ /* 0x000fe40003f06070 */
[----:B------:R-:W-:Y:S02]  /*0e50*/  IADD3 R6, P2, PT, R11, 0x1, RZ ;  /* 0x000000010b067810 */ /* 0x000fe40007f5e0ff */
[C---:B------:R-:W-:Y:S02]  /*0e60*/  ISETP.GE.U32.AND.EX P0, PT, R10.reuse, RZ, PT, P0 ;  /* 0x000000ff0a00720c */ /* 0x040fe40003f06100 */
[----:B------:R-:W-:Y:S01]  /*0e70*/  IADD3.X R9, PT, PT, R10, -0x1, RZ, P1, !PT ;  /* 0xffffffff0a097810 */ /* 0x000fe20000ffe4ff */
[----:B------:R-:W-:Y:S01]  /*0e80*/  IMAD.X R8, RZ, RZ, R7, P2 ;  /* 0x000000ffff087224 */ /* 0x000fe200010e0607 */
[----:B------:R-:W-:Y:S02]  /*0e90*/  SEL R11, R6, R11, P0 ;  /* 0x0000000b060b7207 */ /* 0x000fe40000000000 */
[----:B------:R-:W-:-:S02]  /*0ea0*/  SEL R5, R5, R13, P0 ;  /* 0x0000000d05057207 */ /* 0x000fc40000000000 */
[----:B------:R-:W-:Y:S02]  /*0eb0*/  SEL R8, R8, R7, P0 ;  /* 0x0000000708087207 */ /* 0x000fe40000000000 */
[----:B------:R-:W-:Y:S02]  /*0ec0*/  IADD3 R6, P2, PT, R11, 0x1, RZ ;  /* 0x000000010b067810 */ /* 0x000fe40007f5e0ff */
[----:B------:R-:W-:Y:S02]  /*0ed0*/  SEL R9, R9, R10, P0 ;  /* 0x0000000a09097207 */ /* 0x000fe40000000000 */
[----:B------:R-:W-:Y:S01]  /*0ee0*/  ISETP.GE.U32.AND P0, PT, R5, R0, PT ;  /* 0x000000000500720c */ /* 0x000fe20003f06070 */
[----:B------:R-:W-:Y:S01]  /*0ef0*/  IMAD.X R7, RZ, RZ, R8, P2 ;  /* 0x000000ffff077224 */ /* 0x000fe200010e0608 */
[----:B------:R-:W-:Y:S01]  /*0f00*/  ISETP.NE.U32.AND P1, PT, R0, RZ, PT ;  /* 0x000000ff0000720c */ /* 0x000fe20003f25070 */
[----:B------:R-:W-:Y:S01]  /*0f10*/  IMAD.MOV.U32 R5, RZ, RZ, 0x0 ;  /* 0x00000000ff057424 */ /* 0x000fe200078e00ff */
[----:B------:R-:W-:-:S02]  /*0f20*/  ISETP.GE.U32.AND.EX P0, PT, R9, RZ, PT, P0 ;  /* 0x000000ff0900720c */ /* 0x000fc40003f06100 */
[----:B------:R-:W-:Y:S02]  /*0f30*/  ISETP.NE.AND.EX P1, PT, RZ, RZ, PT, P1 ;  /* 0x000000ffff00720c */ /* 0x000fe40003f25310 */
[----:B------:R-:W-:Y:S02]  /*0f40*/  SEL R6, R6, R11, P0 ;  /* 0x0000000b06067207 */ /* 0x000fe40000000000 */
[----:B------:R-:W-:Y:S02]  /*0f50*/  SEL R7, R7, R8, P0 ;  /* 0x0000000807077207 */ /* 0x000fe40000000000 */
[----:B------:R-:W-:Y:S02]  /*0f60*/  SEL R6, R6, 0xffffffff, P1 ;  /* 0xffffffff06067807 */ /* 0x000fe40000800000 */
[----:B------:R-:W-:Y:S01]  /*0f70*/  SEL R7, R7, 0xffffffff, P1 ;  /* 0xffffffff07077807 */ /* 0x000fe20000800000 */
[----:B------:R-:W-:Y:S06]  /*0f80*/  RET.REL.NODEC R4 `(_ZN4vllm17activation_kernelIN3c108BFloat16EXadL_ZNS_17gelu_quick_kernelIS2_EET_RKS4_EELb0ELb0EEEvPS4_PS5_i) ;  /* 0xfffffff0041c7950 */ /* 0x000fec0003c3ffff */
.L_x_7:
[----:B------:R-:W-:-:S00]  /*0f90*/  BRA `(.L_x_7) ;  /* 0xfffffffc00fc7947 */ /* 0x000fc0000383ffff */
[----:B------:R-:W-:-:S00]  /*0fa0*/  NOP ;  /* 0x0000000000007918 */ /* 0x000fc00000000000 */
        /* <DEDUP_REMOVED lines=13> */
.L_x_419:


//--------------------- .text._ZN4vllm17activation_kernelIN3c104HalfEXadL_ZNS_17gelu_quick_kernelIS2_EET_RKS4_EELb0ELb0EEEvPS4_PS5_i --------------------------
	.section	.text._ZN4vllm17activation_kernelIN3c104HalfEXadL_ZNS_17gelu_quick_kernelIS2_EET_RKS4_EELb0ELb0EEEvPS4_PS5_i,"ax",@progbits
	.align	128
        .global         _ZN4vllm17activation_kernelIN3c104HalfEXadL_ZNS_17gelu_quick_kernelIS2_EET_RKS4_EELb0ELb0EEEvPS4_PS5_i
        .type           _ZN4vllm17activation_kernelIN3c104HalfEXadL_ZNS_17gelu_quick_kernelIS2_EET_RKS4_EELb0ELb0EEEvPS4_PS5_i,@function
        .size           _ZN4vllm17activation_kernelIN3c104HalfEXadL_ZNS_17gelu_quick_kernelIS2_EET_RKS4_EELb0ELb0EEEvPS4_PS5_i,(.L_x_420 - _ZN4vllm17activation_kernelIN3c104HalfEXadL_ZNS_17gelu_quick_kernelIS2_EET_RKS4_EELb0ELb0EEEvPS4_PS5_i)
        .other          _ZN4vllm17activation_kernelIN3c104HalfEXadL_ZNS_17gelu_quick_kernelIS2_EET_RKS4_EELb0ELb0EEEvPS4_PS5_i,@"STO_CUDA_ENTRY STV_DEFAULT"
_ZN4vllm17activation_kernelIN3c104HalfEXadL_ZNS_17gelu_quick_kernelIS2_EET_RKS4_EELb0ELb0EEEvPS4_PS5_i:
.text._ZN4vllm17activation_kernelIN3c104HalfEXadL_ZNS_17gelu_quick_kernelIS2_EET_RKS4_EELb0ELb0EEEvPS4_PS5_i:
        /* <DEDUP_REMOVED lines=44> */
.L_x_9:
[----:B------:R-:W-:-:S07]  /*02c0*/  MOV R4, 0x2e0 ;  /* 0x000002e000047802 */ /* 0x000fce0000000f00 */
[----:B------:R-:W-:Y:S05]  /*02d0*/  CALL.REL.NOINC `($__internal_1_$__cuda_sm20_div_u64) ;  /* 0x0000000800247944 */ /* 0x000fea0003c00000 */
[----:B------:R-:W-:Y:S02]  /*02e0*/  IMAD.MOV.U32 R4, RZ, RZ, R6 ;  /* 0x000000ffff047224 */ /* 0x000fe400078e0006 */
[----:B------:R-:W-:-:S07]  /*02f0*/  IMAD.MOV.U32 R5, RZ, RZ, R7 ;  /* 0x000000ffff057224 */ /* 0x000fce00078e0007 */
.L_x_10:
[----:B------:R-:W-:Y:S05]  /*0300*/  BSYNC.RECONVERGENT B0 ;  /* 0x0000000000007941 */ /* 0x000fea0003800200 */
.L_x_8:
        /* <DEDUP_REMOVED lines=18> */
.L_x_13:
[----:B------:R-:W-:-:S04]  /*0430*/  IADD3 R4, P1, PT, R13, UR14, RZ ;  /* 0x0000000e0d047c10 */ /* 0x000fc8000ff3e0ff */
[----:B------:R-:W-:-:S05]  /*0440*/  IADD3.X R5, PT, PT, R15, UR15, RZ, P1, !PT ;  /* 0x0000000f0f057c10 */ /* 0x000fca0008ffe4ff */
[----:B------:R-:W2:Y:S01]  /*0450*/  LDG.E.U16.CONSTANT R4, desc[UR6][R4.64] ;  /* 0x0000000604047981 */ /* 0x000ea2000c1e9500 */
[----:B------:R-:W-:-:S05]  /*0460*/  IADD3 R21, P2, PT, R0, R21, RZ ;  /* 0x0000001500157210 */ /* 0x000fca0007f5e0ff */
[----:B------:R-:W-:Y:S02]  /*0470*/  IMAD.X R2, RZ, RZ, R2, P2 ;  /* 0x000000ffff027224 */ /* 0x000fe400010e0602 */
[----:B--2---:R-:W-:-:S05]  /*0480*/  HADD2.F32 R3, -RZ, R4.H0_H0 ;  /* 0x20000004ff037230 */ /* 0x004fca0000004100 */
        /* <DEDUP_REMOVED lines=8> */
[----:B------:R-:W-:Y:S02]  /*0510*/  F2FP.F16.F32.PACK_AB R3, RZ, R3 ;  /* 0x00000003ff03723e */ /* 0x000fe400000000ff */
        /* <DEDUP_REMOVED lines=8> */
.L_x_12:
[----:B------:R-:W-:Y:S05]  /*05a0*/  BSYNC.RECONVERGENT B0 ;  /* 0x0000000000007941 */ /* 0x000fea0003800200 */
.L_x_11:
        /* <DEDUP_REMOVED lines=19> */
[C---:B------:R-:W-:Y:S02]  /*06e0*/  IADD3.X R22, PT, PT, R24.reuse, UR13, RZ, P0, !PT ;  /* 0x0000000d18167c10 */ /* 0x040fe400087fe4ff */
[----:B------:R-:W-:Y:S02]  /*06f0*/  IADD3.X R24, PT, PT, R24, UR15, RZ, P2, !PT ;  /* 0x0000000f18187c10 */ /* 0x000fe400097fe4ff */
[C---:B------:R-:W-:Y:S01]  /*0700*/  IADD3.X R26, PT, PT, R5.reuse, UR13, RZ, P1, !PT ;  /* 0x0000000d051a7c10 */ /* 0x040fe20008ffe4ff */
[----:B--2---:R-:W-:Y:S01]  /*0710*/  IMAD.WIDE.U32 R12, R0, 0x6, R12 ;  /* 0x00000006000c7825 */ /* 0x004fe200078e000c */
[----:B------:R-:W-:-:S02]  /*0720*/  IADD3.X R28, PT, PT, R5, UR15, RZ, P3, !PT ;  /* 0x0000000f051c7c10 */ /* 0x000fc40009ffe4ff */
[----:B------:R-:W-:Y:S01]  /*0730*/  IADD3 R7, PT, PT, R15, UR4, RZ ;  /* 0x000000040f077c10 */ /* 0x000fe2000fffe0ff */
[----:B---3--:R-:W-:-:S07]  /*0740*/  VIADD R11, R13, UR4 ;  /* 0x000000040d0b7c36 */ /* 0x008fce0008000000 */
.L_x_14:
[----:B------:R-:W-:-:S04]  /*0750*/  IADD3 R18, P0, PT, R3, UR14, RZ ;  /* 0x0000000e03127c10 */ /* 0x000fc8000ff1e0ff */
[----:B------:R-:W-:Y:S02]  /*0760*/  IADD3.X R19, PT, PT, R9, UR15, RZ, P0, !PT ;  /* 0x0000000f09137c10 */ /* 0x000fe400087fe4ff */
[----:B------:R-:W-:-:S03]  /*0770*/  IADD3 R16, P0, PT, R3, R8, RZ ;  /* 0x0000000803107210 */ /* 0x000fc60007f1e0ff */
[----:B------:R-:W2:Y:S02]  /*0780*/  LDG.E.U16.CONSTANT R18, desc[UR6][R18.64] ;  /* 0x0000000612127981 */ /* 0x000ea4000c1e9500 */
[----:B------:R-:W-:-:S05]  /*0790*/  IMAD.X R17, R9, 0x1, R24, P0 ;  /* 0x0000000109117824 */ /* 0x000fca00000e0618 */
[----:B------:R-:W3:Y:S01]  /*07a0*/  LDG.E.U16.CONSTANT R16, desc[UR6][R16.64] ;  /* 0x0000000610107981 */ /* 0x000ee2000c1e9500 */
[----:B--2---:R-:W-:-:S05]  /*07b0*/  HADD2.F32 R25, -RZ, R18.H0_H0 ;  /* 0x20000012ff197230 */ /* 0x004fca0000004100 */
[----:B------:R-:W-:Y:S01]  /*07c0*/  FMUL.FTZ R27, R25, -1.7020000219345092773 ;  /* 0xbfd9db23191b7820 */ /* 0x000fe20000410000 */
[----:B---3--:R-:W-:-:S03]  /*07d0*/  HADD2.F32 R23, -RZ, R16.H0_H0 ;  /* 0x20000010ff177230 */ /* 0x008fc60000004100 */
[----:B------:R-:W-:Y:S02]  /*07e0*/  FMUL.FTZ R27, R27, 1.4426950216293334961 ;  /* 0x3fb8aa3b1b1b7820 */ /* 0x000fe40000410000 */
[----:B------:R-:W-:-:S04]  /*07f0*/  FMUL.FTZ R29, R23, -1.7020000219345092773 ;  /* 0xbfd9db23171d7820 */ /* 0x000fc80000410000 */
        /* <DEDUP_REMOVED lines=8> */
[----:B------:R-:W-:Y:S01]  /*0880*/  F2FP.F16.F32.PACK_AB R25, RZ, R25 ;  /* 0x00000019ff19723e */ /* 0x000fe200000000ff */
[----:B-1----:R-:W-:Y:S01]  /*0890*/  FMUL.FTZ R23, R23, R16 ;  /* 0x0000001017177220 */ /* 0x002fe20000410000 */
[----:B------:R-:W-:Y:S02]  /*08a0*/  IADD3 R16, P0, PT, R3, UR12, RZ ;  /* 0x0000000c03107c10 */ /* 0x000fe4000ff1e0ff */
[----:B------:R-:W-:Y:S02]  /*08b0*/  PRMT R19, R25, 0x7610, R19 ;  /* 0x0000761019137816 */ /* 0x000fe40000000013 */
[----:B------:R-:W-:Y:S02]  /*08c0*/  IADD3.X R17, PT, PT, R9, UR13, RZ, P0, !PT ;  /* 0x0000000d09117c10 */ /* 0x000fe400087fe4ff */
[----:B------:R-:W-:Y:S02]  /*08d0*/  IADD3 R18, P0, PT, R3, R6, RZ ;  /* 0x0000000603127210 */ /* 0x000fe40007f1e0ff */
[----:B------:R-:W-:Y:S01]  /*08e0*/  F2FP.F16.F32.PACK_AB R23, RZ, R23 ;  /* 0x00000017ff17723e */ /* 0x000fe200000000ff */
        /* <DEDUP_REMOVED lines=10> */
[----:B--2---:R-:W-:-:S05]  /*0990*/  HADD2.F32 R25, -RZ, R25.H0_H0 ;  /* 0x20000019ff197230 */ /* 0x004fca0000004100 */
[----:B------:R-:W-:Y:S01]  /*09a0*/  FMUL.FTZ R27, R25, -1.7020000219345092773 ;  /* 0xbfd9db23191b7820 */ /* 0x000fe20000410000 */
[----:B---3--:R-:W-:-:S03]  /*09b0*/  HADD2.F32 R23, -RZ, R23.H0_H0 ;  /* 0x20000017ff177230 */ /* 0x008fc60000004100 */
[----:B------:R-:W-:Y:S02]  /*09c0*/  FMUL.FTZ R27, R27, 1.4426950216293334961 ;  /* 0x3fb8aa3b1b1b7820 */ /* 0x000fe40000410000 */
        /* <DEDUP_REMOVED lines=11> */
[----:B------:R-:W-:-:S04]  /*0a80*/  IADD3 R16, P0, PT, R3, R10, RZ ;  /* 0x0000000a03107210 */ /* 0x000fc80007f1e0ff */
[----:B------:R-:W-:Y:S01]  /*0a90*/  F2FP.F16.F32.PACK_AB R23, RZ, R23 ;  /* 0x00000017ff17723e */ /* 0x000fe200000000ff */
        /* <DEDUP_REMOVED lines=13> */
        .weak           $__internal_1_$__cuda_sm20_div_u64
        .type           $__internal_1_$__cuda_sm20_div_u64,@function
        .size           $__internal_1_$__cuda_sm20_div_u64,(.L_x_420 - $__internal_1_$__cuda_sm20_div_u64)
$__internal_1_$__cuda_sm20_div_u64:
        /* <DEDUP_REMOVED lines=8> */
[----:B------:R-:W-:-:S05]  /*0bf0*/  IADD3 R15, P0, PT, RZ, -R10, RZ ;  /* 0x8000000aff0f7210 */ /* 0x000fca0007f1e0ff */
[----:B------:R-:W-:-:S04]  /*0c00*/  IMAD.HI.U32 R10, R8, R15, RZ ;  /* 0x0000000f080a7227 */ /* 0x000fc800078e00ff */
[----:B------:R-:W-:Y:S01]  /*0c10*/  IMAD.X R17, RZ, RZ, ~R11, P0 ;  /* 0x000000ffff117224 */ /* 0x000fe200000e0e0b */
[----:B------:R-:W-:-:S03]  /*0c20*/  MOV R11, R8 ;  /* 0x00000008000b7202 */ /* 0x000fc60000000f00 */
        /* <DEDUP_REMOVED lines=53> */
[----:B------:R-:W-:Y:S06]  /*0f80*/  RET.REL.NODEC R4 `(_ZN4vllm17activation_kernelIN3c104HalfEXadL_ZNS_17gelu_quick_kernelIS2_EET_RKS4_EELb0ELb0EEEvPS4_PS5_i) ;  /* 0xfffffff0041c7950 */ /* 0x000fec0003c3ffff */
.L_x_15:
        /* <DEDUP_REMOVED lines=15> */
.L_x_420:


//--------------------- .text._ZN4vllm17activation_kernelIfXadL_ZNS_17gelu_quick_kernelIfEET_RKS2_EELb0ELb0EEEvPS2_PS3_i --------------------------
	.section	.text._ZN4vllm17activation_kernelIfXadL_ZNS_17gelu_quick_kernelIfEET_RKS2_EELb0ELb0EEEvPS2_PS3_i,"ax",@progbits
	.align	128
        .global         _ZN4vllm17activation_kernelIfXadL_ZNS_17gelu_quick_kernelIfEET_RKS2_EELb0ELb0EEEvPS2_PS3_i
        .type           _ZN4vllm17activation_kernelIfXadL_ZNS_17gelu_quick_kernelIfEET_RKS2_EELb0ELb0EEEvPS2_PS3_i,@function
        .size           _ZN4vllm17activation_kernelIfXadL_ZNS_17gelu_quick_kernelIfEET_RKS2_EELb0ELb0EEEvPS2_PS3_i,(.L_x_421 - _ZN4vllm17activation_kernelIfXadL_ZNS_17gelu_quick_kernelIfEET_RKS2_EELb0ELb0EEEvPS2_PS3_i)
        .other          _ZN4vllm17activation_kernelIfXadL_ZNS_17gelu_quick_kernelIfEET_RKS2_EELb0ELb0EEEvPS2_PS3_i,@"STO_CUDA_ENTRY STV_DEFAULT"
_ZN4vllm17activation_kernelIfXadL_ZNS_17gelu_quick_kernelIfEET_RKS2_EELb0ELb0EEEvPS2_PS3_i:
.text._ZN4vllm17activation_kernelIfXadL_ZNS_17gelu_quick_kernelIfEET_RKS2_EELb0ELb0EEEvPS2_PS3_i:
        /* <DEDUP_REMOVED lines=44> */
.L_x_17:
[----:B------:R-:W-:-:S07]  /*02c0*/  MOV R4, 0x2e0 ;  /* 0x000002e000047802 */ /* 0x000fce0000000f00 */
[----:B------:R-:W-:Y:S05]  /*02d0*/  CALL.REL.NOINC `($__internal_2_$__cuda_sm20_div_u64) ;  /* 0x0000000400f47944 */ /* 0x000fea0003c00000 */
[----:B------:R-:W-:Y:S02]  /*02e0*/  IMAD.MOV.U32 R4, RZ, RZ, R6 ;  /* 0x000000ffff047224 */ /* 0x000fe400078e0006 */
[----:B------:R-:W-:-:S07]  /*02f0*/  IMAD.MOV.U32 R5, RZ, RZ, R7 ;  /* 0x000000ffff057224 */ /* 0x000fce00078e0007 */
.L_x_18:
[----:B------:R-:W-:Y:S05]  /*0300*/  BSYNC.RECONVERGENT B0 ;  /* 0x0000000000007941 */ /* 0x000fea0003800200 */
.L_x_16:
        /* <DEDUP_REMOVED lines=13> */
[----:B------:R-:W-:Y:S02]  /*03e0*/  HFMA2 R11, -RZ, RZ, 0, 0 ;  /* 0x00000000ff0b7431 */ /* 0x000fe400000001ff */
[----:B------:R-:W-:Y:S01]  /*03f0*/  IMAD.X R4, RZ, RZ, R2, P1 ;  /* 0x000000ffff047224 */ /* 0x000fe200008e0602 */
[----:B------:R-:W-:-:S04]  /*0400*/  LOP3.LUT R10, R10, 0x3, RZ, 0xc0, !PT ;  /* 0x000000030a0a7812 */ /* 0x000fc800078ec0ff */
[C---:B------:R-:W-:Y:S01]  /*0410*/  SHF.L.U64.HI R17, R15.reuse, 0x2, R4 ;  /* 0x000000020f117819 */ /* 0x040fe20000010204 */
[----:B------:R-:W-:-:S07]  /*0420*/  IMAD.SHL.U32 R15, R15, 0x4, RZ ;  /* 0x000000040f0f7824 */ /* 0x000fce00078e00ff */
.L_x_21:
[----:B------:R-:W-:-:S04]  /*0430*/  IADD3 R4, P1, PT, R15, UR14, RZ ;  /* 0x0000000e0f047c10 */ /* 0x000fc8000ff3e0ff */
[----:B------:R-:W-:-:S05]  /*0440*/  IADD3.X R5, PT, PT, R17, UR15, RZ, P1, !PT ;  /* 0x0000000f11057c10 */ /* 0x000fca0008ffe4ff */
[----:B------:R-:W2:Y:S01]  /*0450*/  LDG.E.CONSTANT R4, desc[UR6][R4.64] ;  /* 0x0000000604047981 */ /* 0x000ea2000c1e9900 */
[----:B0-----:R-:W-:Y:S02]  /*0460*/  IADD3 R6, P1, PT, R15, UR12, RZ ;  /* 0x0000000c0f067c10 */ /* 0x001fe4000ff3e0ff */
[----:B------:R-:W-:Y:S02]  /*0470*/  IADD3 R13, P2, PT, R0, R13, RZ ;  /* 0x0000000d000d7210 */ /* 0x000fe40007f5e0ff */
[----:B------:R-:W-:Y:S02]  /*0480*/  IADD3.X R7, PT, PT, R17, UR13, RZ, P1, !PT ;  /* 0x0000000d11077c10 */ /* 0x000fe40008ffe4ff */
[----:B------:R-:W-:Y:S01]  /*0490*/  IADD3 R10, P1, PT, R10, -0x1, RZ ;  /* 0xffffffff0a0a7810 */ /* 0x000fe20007f3e0ff */
[----:B------:R-:W-:Y:S01]  /*04a0*/  IMAD.X R2, RZ, RZ, R2, P2 ;  /* 0x000000ffff027224 */ /* 0x000fe200010e0602 */
[----:B------:R-:W-:Y:S02]  /*04b0*/  LEA R15, P3, R0, R15, 0x2 ;  /* 0x0000000f000f7211 */ /* 0x000fe400078610ff */
[----:B------:R-:W-:-:S02]  /*04c0*/  IADD3.X R11, PT, PT, R11, -0x1, RZ, P1, !PT ;  /* 0xffffffff0b0b7810 */ /* 0x000fc40000ffe4ff */
[----:B------:R-:W-:Y:S02]  /*04d0*/  ISETP.NE.U32.AND P1, PT, R10, RZ, PT ;  /* 0x000000ff0a00720c */ /* 0x000fe40003f25070 */
[----:B------:R-:W-:Y:S02]  /*04e0*/  LEA.HI.X R17, R0, R17, RZ, 0x2, P3 ;  /* 0x0000001100117211 */ /* 0x000fe400018f14ff */
[----:B------:R-:W-:Y:S01]  /*04f0*/  ISETP.NE.AND.EX P1, PT, R11, RZ, PT, P1 ;  /* 0x000000ff0b00720c */ /* 0x000fe20003f25310 */
[----:B--2---:R-:W-:-:S04]  /*0500*/  FMUL.FTZ R3, R4, -1.7020000219345092773 ;  /* 0xbfd9db2304037820 */ /* 0x004fc80000410000 */
[----:B------:R-:W-:-:S06]  /*0510*/  FMUL.FTZ R3, R3, 1.4426950216293334961 ;  /* 0x3fb8aa3b03037820 */ /* 0x000fcc0000410000 */
[----:B------:R-:W0:Y:S02]  /*0520*/  MUFU.EX2 R3, R3 ;  /* 0x0000000300037308 */ /* 0x000e240000000800 */
[----:B0-----:R-:W-:-:S06]  /*0530*/  FADD.FTZ R8, R3, 1 ;  /* 0x3f80000003087421 */ /* 0x001fcc0000010000 */
[----:B------:R-:W0:Y:S02]  /*0540*/  MUFU.RCP R9, R8 ;  /* 0x0000000800097308 */ /* 0x000e240000001000 */
[----:B0-----:R-:W-:-:S05]  /*0550*/  FMUL.FTZ R9, R4, R9 ;  /* 0x0000000904097220 */ /* 0x001fca0000410000 */
[----:B------:R0:W-:Y:S01]  /*0560*/  STG.E desc[UR6][R6.64], R9 ;  /* 0x0000000906007986 */ /* 0x0001e2000c101906 */
[----:B------:R-:W-:Y:S05]  /*0570*/  @P1 BRA `(.L_x_21) ;  /* 0xfffffffc00ac1947 */ /* 0x000fea000383ffff */
.L_x_20:
[----:B------:R-:W-:Y:S05]  /*0580*/  BSYNC.RECONVERGENT B0 ;  /* 0x0000000000007941 */ /* 0x000fea0003800200 */
.L_x_19:
[----:B------:R-:W-:Y:S05]  /*0590*/  @!P0 EXIT ;  /* 0x000000000000894d */ /* 0x000fea0003800000 */
[----:B------:R-:W1:Y:S01]  /*05a0*/  LDC.64 R16, c[0x0][0x380] ;  /* 0x0000e000ff107b82 */ /* 0x000e620000000a00 */
[----:B------:R-:W2:Y:S01]  /*05b0*/  LDCU.128 UR12, c[0x0][0x380] ;  /* 0x00007000ff0c77ac */ /* 0x000ea20008000c00 */
[----:B------:R-:W-:Y:S01]  /*05c0*/  IADD3 R3, P0, PT, R13, UR5, RZ ;  /* 0x000000050d037c10 */ /* 0x000fe2000ff1e0ff */
[C---:B------:R-:W-:Y:S01]  /*05d0*/  IMAD.SHL.U32 R10, R0.reuse, 0x8, RZ ;  /* 0x00000008000a7824 */ /* 0x040fe200078e00ff */
[--C-:B------:R-:W-:Y:S01]  /*05e0*/  SHF.R.U32.HI R26, RZ, 0x1d, R0.reuse ;  /* 0x0000001dff1a7819 */ /* 0x100fe20000011600 */
[----:B------:R-:W-:Y:S01]  /*05f0*/  IMAD.SHL.U32 R4, R0, 0x4, RZ ;  /* 0x0000000400047824 */ /* 0x000fe200078e00ff */
[----:B------:R-:W-:Y:S01]  /*0600*/  SHF.R.U32.HI R5, RZ, 0x1e, R0 ;  /* 0x0000001eff057819 */ /* 0x000fe20000011600 */
[----:B0-----:R-:W-:Y:S01]  /*0610*/  IMAD.X R6, RZ, RZ, R2, P0 ;  /* 0x000000ffff067224 */ /* 0x001fe200000e0602 */
[----:B------:R-:W0:Y:S01]  /*0620*/  LDC.64 R18, c[0x0][0x388] ;  /* 0x0000e200ff127b82 */ /* 0x000e220000000a00 */
[----:B------:R-:W-:Y:S01]  /*0630*/  UMOV UR4, URZ ;  /* 0x000000ff00047c82 */ /* 0x000fe20008000000 */
[----:B------:R-:W3:Y:S02]  /*0640*/  LDCU UR5, c[0x0][0x390] ;  /* 0x00007200ff0577ac */ /* 0x000ee40008000800 */
[C---:B------:R-:W-:Y:S01]  /*0650*/  SHF.L.U64.HI R7, R3.reuse, 0x2, R6 ;  /* 0x0000000203077819 */ /* 0x040fe20000010206 */
[----:B------:R-:W-:Y:S01]  /*0660*/  IMAD.SHL.U32 R3, R3, 0x4, RZ ;  /* 0x0000000403037824 */ /* 0x000fe200078e00ff */
[----:B--2---:R-:W-:-:S02]  /*0670*/  IADD3 R8, P1, PT, R10, UR12, RZ ;  /* 0x0000000c0a087c10 */ /* 0x004fc4000ff3e0ff */
[----:B------:R-:W-:Y:S02]  /*0680*/  IADD3 R10, P3, PT, R10, UR14, RZ ;  /* 0x0000000e0a0a7c10 */ /* 0x000fe4000ff7e0ff */
[----:B------:R-:W-:Y:S01]  /*0690*/  IADD3 R12, P0, PT, R4, UR12, RZ ;  /* 0x0000000c040c7c10 */ /* 0x000fe2000ff1e0ff */
[----:B-1----:R-:W-:Y:S01]  /*06a0*/  IMAD.WIDE.U32 R16, R0, 0xc, R16 ;  /* 0x0000000c00107825 */ /* 0x002fe200078e0010 */
[----:B------:R-:W-:Y:S02]  /*06b0*/  IADD3 R14, P2, PT, R4, UR14, RZ ;  /* 0x0000000e040e7c10 */ /* 0x000fe4000ff5e0ff */
[C---:B------:R-:W-:Y:S01]  /*06c0*/  IADD3.X R24, PT, PT, R26.reuse, UR13, RZ, P1, !PT ;  /* 0x0000000d1a187c10 */ /* 0x040fe20008ffe4ff */
[----:B------:R-:W-:Y:S01]  /*06d0*/  VIADD R11, R17, UR4 ;  /* 0x00000004110b7c36 */ /* 0x000fe20008000000 */
[----:B------:R-:W-:Y:S02]  /*06e0*/  IADD3.X R26, PT, PT, R26, UR15, RZ, P3, !PT ;  /* 0x0000000f1a1a7c10 */ /* 0x000fe40009ffe4ff */
[C---:B------:R-:W-:Y:S01]  /*06f0*/  IADD3.X R28, PT, PT, R5.reuse, UR13, RZ, P0, !PT ;  /* 0x0000000d051c7c10 */ /* 0x040fe200087fe4ff */
[----:B0-----:R-:W-:Y:S01]  /*0700*/  IMAD.WIDE.U32 R18, R0, 0xc, R18 ;  /* 0x0000000c00127825 */ /* 0x001fe200078e0012 */
[----:B------:R-:W-:-:S03]  /*0710*/  IADD3.X R9, PT, PT, R5, UR15, RZ, P2, !PT ;  /* 0x0000000f05097c10 */ /* 0x000fc600097fe4ff */
[----:B---3--:R-:W-:-:S07]  /*0720*/  VIADD R6, R19, UR4 ;  /* 0x0000000413067c36 */ /* 0x008fce0008000000 */
.L_x_22:
[----:B------:R-:W-:-:S04]  /*0730*/  IADD3 R22, P0, PT, R3, UR14, RZ ;  /* 0x0000000e03167c10 */ /* 0x000fc8000ff1e0ff */
[----:B------:R-:W-:-:S05]  /*0740*/  IADD3.X R23, PT, PT, R7, UR15, RZ, P0, !PT ;  /* 0x0000000f07177c10 */ /* 0x000fca00087fe4ff */
[----:B------:R-:W2:Y:S01]  /*0750*/  LDG.E.CONSTANT R22, desc[UR6][R22.64] ;  /* 0x0000000616167981 */ /* 0x000ea2000c1e9900 */
[----:B------:R-:W-:-:S05]  /*0760*/  IADD3 R20, P0, PT, R3, R14, RZ ;  /* 0x0000000e03147210 */ /* 0x000fca0007f1e0ff */
[----:B------:R-:W-:-:S05]  /*0770*/  IMAD.X R21, R7, 0x1, R9, P0 ;  /* 0x0000000107157824 */ /* 0x000fca00000e0609 */
[----:B------:R-:W3:Y:S01]  /*0780*/  LDG.E.CONSTANT R15, desc[UR6][R20.64] ;  /* 0x00000006140f7981 */ /* 0x000ee2000c1e9900 */
[----:B--2---:R-:W-:-:S04]  /*0790*/  FMUL.FTZ R25, R22, -1.7020000219345092773 ;  /* 0xbfd9db2316197820 */ /* 0x004fc80000410000 */
[----:B------:R-:W-:-:S06]  /*07a0*/  FMUL.FTZ R25, R25, 1.4426950216293334961 ;  /* 0x3fb8aa3b19197820 */ /* 0x000fcc0000410000 */
[----:B------:R-:W0:Y:S01]  /*07b0*/  MUFU.EX2 R25, R25 ;  /* 0x0000001900197308 */ /* 0x000e220000000800 */
[----:B---3--:R-:W-:-:S04]  /*07c0*/  FMUL.FTZ R29, R15, -1.7020000219345092773 ;  /* 0xbfd9db230f1d7820 */ /* 0x008fc80000410000 */
[----:B------:R-:W-:-:S04]  /*07d0*/  FMUL.FTZ R29, R29, 1.4426950216293334961 ;  /* 0x3fb8aa3b1d1d7820 */ /* 0x000fc80000410000 */
[----:B------:R-:W-:Y:S01]  /*07e0*/  MUFU.EX2 R20, R29 ;  /* 0x0000001d00147308 */ /* 0x000fe20000000800 */
[----:B0-----:R-:W-:-:S07]  /*07f0*/  FADD.FTZ R27, R25, 1 ;  /* 0x3f800000191b7421 */ /* 0x001fce0000010000 */
[----:B------:R-:W0:Y:S02]  /*0800*/  MUFU.RCP R27, R27 ;  /* 0x0000001b001b7308 */ /* 0x000e240000001000 */
[----:B0-----:R-:W-:Y:S01]  /*0810*/  FMUL.FTZ R29, R22, R27 ;  /* 0x0000001b161d7220 */ /* 0x001fe20000410000 */
[----:B------:R-:W-:Y:S01]  /*0820*/  IADD3 R22, P0, PT, R3, UR12, RZ ;  /* 0x0000000c03167c10 */ /* 0x000fe2000ff1e0ff */
[----:B------:R-:W-:-:S03]  /*0830*/  FADD.FTZ R27, R20, 1 ;  /* 0x3f800000141b7421 */ /* 0x000fc60000010000 */
[----:B------:R-:W-:Y:S02]  /*0840*/  IADD3.X R23, PT, PT, R7, UR13, RZ, P0, !PT ;  /* 0x0000000d07177c10 */ /* 0x000fe400087fe4ff */
[----:B------:R-:W-:Y:S01]  /*0850*/  IADD3 R20, P0, PT, R3, R10, RZ ;  /* 0x0000000a03147210 */ /* 0x000fe20007f1e0ff */
[----:B------:R-:W0:Y:S02]  /*0860*/  MUFU.RCP R27, R27 ;  /* 0x0000001b001b7308 */ /* 0x000e240000001000 */
[----:B------:R1:W-:Y:S02]  /*0870*/  STG.E desc[UR6][R22.64], R29 ;  /* 0x0000001d16007986 */ /* 0x0003e4000c101906 */
[----:B------:R-:W-:-:S05]  /*0880*/  IMAD.X R21, R7, 0x1, R26, P0 ;  /* 0x0000000107157824 */ /* 0x000fca00000e061a */
[----:B------:R2:W3:Y:S01]  /*0890*/  LDG.E.CONSTANT R25, desc[UR6][R20.64] ;  /* 0x0000000614197981 */ /* 0x0004e2000c1e9900 */
[----:B0-----:R-:W-:Y:S01]  /*08a0*/  FMUL.FTZ R15, R15, R27 ;  /* 0x0000001b0f0f7220 */ /* 0x001fe20000410000 */
[----:B--2---:R-:W-:-:S04]  /*08b0*/  IADD3 R20, P0, PT, R3, R12, RZ ;  /* 0x0000000c03147210 */ /* 0x004fc80007f1e0ff */
[----:B------:R-:W-:Y:S02]  /*08c0*/  IADD3.X R21, PT, PT, R7, R28, RZ, P0, !PT ;  /* 0x0000001c07157210 */ /* 0x000fe400007fe4ff */
[----:B-1----:R-:W-:-:S03]  /*08d0*/  IADD3 R22, P0, PT, R3, R18, RZ ;  /* 0x0000001203167210 */ /* 0x002fc60007f1e0ff */
[----:B------:R0:W-:Y:S02]  /*08e0*/  STG.E desc[UR6][R20.64], R15 ;  /* 0x0000000f14007986 */ /* 0x0001e4000c101906 */
[----:B------:R-:W-:-:S06]  /*08f0*/  IMAD.X R23, R7, 0x1, R6, P0 ;  /* 0x0000000107177824 */ /* 0x000fcc00000e0606 */
[----:B------:R-:W2:Y:S01]  /*0900*/  LDG.E.CONSTANT R23, desc[UR6][R22.64] ;  /* 0x0000000616177981 */ /* 0x000ea2000c1e9900 */
[----:B---3--:R-:W-:-:S04]  /*0910*/  FMUL.FTZ R27, R25, -1.7020000219345092773 ;  /* 0xbfd9db23191b7820 */ /* 0x008fc80000410000 */
[----:B------:R-:W-:-:S06]  /*0920*/  FMUL.FTZ R27, R27, 1.4426950216293334961 ;  /* 0x3fb8aa3b1b1b7820 */ /* 0x000fcc0000410000 */
[----:B------:R-:W1:Y:S01]  /*0930*/  MUFU.EX2 R27, R27 ;  /* 0x0000001b001b7308 */ /* 0x000e620000000800 */
[----:B--2---:R-:W-:-:S04]  /*0940*/  FMUL.FTZ R29, R23, -1.7020000219345092773 ;  /* 0xbfd9db23171d7820 */ /* 0x004fc80000410000 */
[----:B------:R-:W-:-:S04]  /*0950*/  FMUL.FTZ R29, R29, 1.4426950216293334961 ;  /* 0x3fb8aa3b1d1d7820 */ /* 0x000fc80000410000 */
[----:B------:R1:W2:Y:S02]  /*0960*/  MUFU.EX2 R22, R29 ;  /* 0x0000001d00167308 */ /* 0x0002a40000000800 */
[----:B-1----:R-:W-:-:S06]  /*0970*/  FADD.FTZ R29, R27, 1 ;  /* 0x3f8000001b1d7421 */ /* 0x002fcc0000010000 */
[----:B0-----:R-:W0:Y:S01]  /*0980*/  MUFU.RCP R20, R29 ;  /* 0x0000001d00147308 */ /* 0x001e220000001000 */
[----:B--2---:R-:W-:-:S07]  /*0990*/  FADD.FTZ R15, R22, 1 ;  /* 0x3f800000160f7421 */ /* 0x004fce0000010000 */
[----:B------:R-:W1:Y:S01]  /*09a0*/  MUFU.RCP R15, R15 ;  /* 0x0000000f000f7308 */ /* 0x000e620000001000 */
[----:B0-----:R-:W-:Y:S01]  /*09b0*/  FMUL.FTZ R25, R25, R20 ;  /* 0x0000001419197220 */ /* 0x001fe20000410000 */
[----:B------:R-:W-:-:S05]  /*09c0*/  IADD3 R20, P0, PT, R3, R8, RZ ;  /* 0x0000000803147210 */ /* 0x000fca0007f1e0ff */
[----:B------:R-:W-:Y:S01]  /*09d0*/  IMAD.X R21, R7, 0x1, R24, P0 ;  /* 0x0000000107157824 */ /* 0x000fe200000e0618 */
[----:B------:R-:W-:Y:S02]  /*09e0*/  IADD3 R22, P0, PT, R3, R16, RZ ;  /* 0x0000001003167210 */ /* 0x000fe40007f1e0ff */
[----:B------:R-:W-:Y:S01]  /*09f0*/  LEA R3, P1, R0, R3, 0x4 ;  /* 0x0000000300037211 */ /* 0x000fe200078220ff */
[----:B-1----:R-:W-:Y:S01]  /*0a00*/  FMUL.FTZ R27, R23, R15 ;  /* 0x0000000f171b7220 */ /* 0x002fe20000410000 */
[----:B------:R0:W-:Y:S01]  /*0a10*/  STG.E desc[UR6][R20.64], R25 ;  /* 0x0000001914007986 */ /* 0x0001e2000c101906 */
[----:B------:R-:W-:Y:S01]  /*0a20*/  IMAD.X R23, R7, 0x1, R11, P0 ;  /* 0x0000000107177824 */ /* 0x000fe200000e060b */
[----:B------:R-:W-:Y:S02]  /*0a30*/  IADD3 R13, P0, PT, R4, R13, RZ ;  /* 0x0000000d040d7210 */ /* 0x000fe40007f1e0ff */
[----:B------:R-:W-:Y:S02]  /*0a40*/  LEA.HI.X R7, R0, R7, RZ, 0x4, P1 ;  /* 0x0000000700077211 */ /* 0x000fe400008f24ff */
[----:B------:R0:W-:Y:S01]  /*0a50*/  STG.E desc[UR6][R22.64], R27 ;  /* 0x0000001b16007986 */ /* 0x0001e2000c101906 */
[----:B------:R-:W-:Y:S01]  /*0a60*/  IMAD.X R2, R5, 0x1, R2, P0 ;  /* 0x0000000105027824 */ /* 0x000fe200000e0602 */
[----:B------:R-:W-:-:S04]  /*0a70*/  ISETP.GE.U32.AND P0, PT, R13, UR5, PT ;  /* 0x000000050d007c0c */ /* 0x000fc8000bf06070 */
[----:B------:R-:W-:-:S13]  /*0a80*/  ISETP.GE.AND.EX P0, PT, R2, UR8, PT, P0 ;  /* 0x0000000802007c0c */ /* 0x000fda000bf06300 */
[----:B0-----:R-:W-:Y:S05]  /*0a90*/  @!P0 BRA `(.L_x_22) ;  /* 0xfffffffc00248947 */ /* 0x001fea000383ffff */
[----:B------:R-:W-:Y:S05]  /*0aa0*/  EXIT ;  /* 0x000000000000794d */ /* 0x000fea0003800000 */
        .weak           $__internal_2_$__cuda_sm20_div_u64
        .type           $__internal_2_$__cuda_sm20_div_u64,@function
        .size           $__internal_2_$__cuda_sm20_div_u64,(.L_x_421 - $__internal_2_$__cuda_sm20_div_u64)
$__internal_2_$__cuda_sm20_div_u64:
        /* <DEDUP_REMOVED lines=10> */
[----:B------:R-:W-:Y:S02]  /*0b50*/  IMAD.X R19, RZ, RZ, ~R11, P0 ;  /* 0x000000ffff137224 */ /* 0x000fe400000e0e0b */
        /* <DEDUP_REMOVED lines=12> */
[----:B------:R-:W-:Y:S01]  /*0c20*/  IMAD.HI.U32 R10, R11, R15, RZ ;  /* 0x0000000f0b0a7227 */ /* 0x000fe200078e00ff */
[----:B------:R-:W-:-:S05]  /*0c30*/  IADD3.X R8, PT, PT, RZ, ~R8, RZ, P0, !PT ;  /* 0x80000008ff087210 */ /* 0x000fca00007fe4ff */
        /* <DEDUP_REMOVED lines=40> */
[----:B------:R-:W-:Y:S06]  /*0ec0*/  RET.REL.NODEC R4 `(_ZN4vllm17activation_kernelIfXadL_ZNS_17gelu_quick_kernelIfEET_RKS2_EELb0ELb0EEEvPS2_PS3_i) ;  /* 0xfffffff0044c7950 */ /* 0x000fec0003c3ffff */
.L_x_23:
        /* <DEDUP_REMOVED lines=11> */
.L_x_421:


//--------------------- .text._ZN4vllm17activation_kernelIN3c108BFloat16EXadL_ZNS_17gelu_quick_kernelIS2_EET_RKS4_EELb1ELb0EEEvPS4_PS5_i --------------------------
	.section	.text._ZN4vllm17activation_kernelIN3c108BFloat16EXadL_ZNS_17gelu_quick_kernelIS2_EET_RKS4_EELb1ELb0EEEvPS4_PS5_i,"ax",@progbits
	.align	128
        .global         _ZN4vllm17activation_kernelIN3c108BFloat16EXadL_ZNS_17gelu_quick_kernelIS2_EET_RKS4_EELb1ELb0EEEvPS4_PS5_i
        .type           _ZN4vllm17activation_kernelIN3c108BFloat16EXadL_ZNS_17gelu_quick_kernelIS2_EET_RKS4_EELb1ELb0EEEvPS4_PS5_i,@function
        .size           _ZN4vllm17activation_kernelIN3c108BFloat16EXadL_ZNS_17gelu_quick_kernelIS2_EET_RKS4_EELb1ELb0EEEvPS4_PS5_i,(.L_x_449 - _ZN4vllm17activation_kernelIN3c108BFloat16EXadL_ZNS_17gelu_quick_kernelIS2_EET_RKS4_EELb1ELb0EEEvPS4_PS5_i)
        .other          _ZN4vllm17activation_kernelIN3c108BFloat16EXadL_ZNS_17gelu_quick_kernelIS2_EET_RKS4_EELb1ELb0EEEvPS4_PS5_i,@"STO_CUDA_ENTRY STV_DEFAULT"
_ZN4vllm17activation_kernelIN3c108BFloat16EXadL_ZNS_17gelu_quick_kernelIS2_EET_RKS4_EELb1ELb0EEEvPS4_PS5_i:
.text._ZN4vllm17activation_kernelIN3c108BFloat16EXadL_ZNS_17gelu_quick_kernelIS2_EET_RKS4_EELb1ELb0EEEvPS4_PS5_i:
[----:B------:R-:W-:Y:S08]  /*0000*/  LDC R1, c[0x0][0x37c] ;  /* 0x0000df00ff017b82 */ /* 0x000ff00000000800 */
[----:B------:R-:W0:Y:S01]  /*0010*/  LDC R3, c[0x0][0x390] ;  /* 0x0000e400ff037b82 */ /* 0x000e220000000800 */
[----:B------:R-:W1:Y:S07]  /*0020*/  S2R R21, SR_TID.X ;  /* 0x0000000000157919 */ /* 0x000e6e0000002100 */
[----:B------:R-:W2:Y:S01]  /*0030*/  S2UR UR4, SR_CTAID.X ;  /* 0x00000000000479c3 */ /* 0x000ea20000002500 */
[----:B0-----:R-:W-:-:S04]  /*0040*/  SHF.R.S32.HI R0, RZ, 0x1f, R3 ;  /* 0x0000001fff007819 */ /* 0x001fc80000011403 */
[----:B------:R-:W-:-:S04]  /*0050*/  LEA.HI R0, R0, R3, RZ, 0x3 ;  /* 0x0000000300007211 */ /* 0x000fc800078f18ff */
[----:B------:R-:W-:Y:S01]  /*0060*/  SHF.R.S32.HI R2, RZ, 0x3, R0 ;  /* 0x00000003ff027819 */ /* 0x000fe20000011400 */
[----:B--2---:R-:W-:-:S03]  /*0070*/  IMAD R22, R3, UR4, RZ ;  /* 0x0000000403167c24 */ /* 0x004fc6000f8e02ff */
[----:B-1----:R-:W-:-:S13]  /*0080*/  ISETP.GE.AND P0, PT, R21, R2, PT ;  /* 0x000000021500720c */ /* 0x002fda0003f06270 */
[----:B------:R-:W-:Y:S05]  /*0090*/  @P0 EXIT ;  /* 0x000000000000094d */ /* 0x000fea0003800000 */
[----:B------:R-:W0:Y:S01]  /*00a0*/  LDC R0, c[0x0][0x360] ;  /* 0x0000d800ff007b82 */ /* 0x000e220000000800 */
[----:B------:R-:W1:Y:S01]  /*00b0*/  LDCU.64 UR4, c[0x0][0x358] ;  /* 0x00006b00ff0477ac */ /* 0x000e620008000a00 */
[----:B------:R-:W-:Y:S01]  /*00c0*/  BSSY.RECONVERGENT B0, `(.L_x_24) ;  /* 0x000006e000007945 */ /* 0x000fe20003800200 */
[----:B------:R-:W2:Y:S01]  /*00d0*/  LDCU.128 UR8, c[0x0][0x380] ;  /* 0x00007000ff0877ac */ /* 0x000ea20008000c00 */
[----:B0-----:R-:W0:Y:S01]  /*00e0*/  I2F.U32.RP R8, R0 ;  /* 0x0000000000087306 */ /* 0x001e220000209000 */
[----:B------:R-:W-:Y:S02]  /*00f0*/  IADD3 R3, PT, PT, R21, R0, RZ ;  /* 0x0000000015037210 */ /* 0x000fe40007ffe0ff */
[----:B------:R-:W-:Y:S02]  /*0100*/  ISETP.NE.U32.AND P2, PT, R0, RZ, PT ;  /* 0x000000ff0000720c */ /* 0x000fe40003f45070 */
[----:B------:R-:W-:Y:S02]  /*0110*/  ISETP.GE.U32.AND P0, PT, R3, R2, PT ;  /* 0x000000020300720c */ /* 0x000fe40003f06070 */
[----:B------:R-:W-:-:S02]  /*0120*/  VIMNMX.U32 R6, PT, PT, R2, R3, !PT ;  /* 0x0000000302067248 */ /* 0x000fc40007fe0000 */
[----:B------:R-:W-:-:S04]  /*0130*/  SEL R7, RZ, 0x1, P0 ;  /* 0x00000001ff077807 */ /* 0x000fc80000000000 */
[----:B------:R-:W-:Y:S01]  /*0140*/  IADD3 R3, PT, PT, R6, -R3, -R7 ;  /* 0x8000000306037210 */ /* 0x000fe20007ffe807 */
[----:B0-----:R-:W0:Y:S02]  /*0150*/  MUFU.RCP R8, R8 ;  /* 0x0000000800087308 */ /* 0x001e240000001000 */
[----:B0-----:R-:W-:-:S06]  /*0160*/  IADD3 R4, PT, PT, R8, 0xffffffe, RZ ;  /* 0x0ffffffe08047810 */ /* 0x001fcc0007ffe0ff */
[----:B------:R0:W3:Y:S02]  /*0170*/  F2I.FTZ.U32.TRUNC.NTZ R5, R4 ;  /* 0x0000000400057305 */ /* 0x0000e4000021f000 */
[----:B0-----:R-:W-:Y:S01]  /*0180*/  HFMA2 R4, -RZ, RZ, 0, 0 ;  /* 0x00000000ff047431 */ /* 0x001fe200000001ff */
[----:B---3--:R-:W-:-:S05]  /*0190*/  IADD3 R9, PT, PT, RZ, -R5, RZ ;  /* 0x80000005ff097210 */ /* 0x008fca0007ffe0ff */
[----:B------:R-:W-:-:S04]  /*01a0*/  IMAD R9, R9, R0, RZ ;  /* 0x0000000009097224 */ /* 0x000fc800078e02ff */
[----:B------:R-:W-:-:S06]  /*01b0*/  IMAD.HI.U32 R8, R5, R9, R4 ;  /* 0x0000000905087227 */ /* 0x000fcc00078e0004 */
[----:B------:R-:W-:-:S05]  /*01c0*/  IMAD.HI.U32 R8, R8, R3, RZ ;  /* 0x0000000308087227 */ /* 0x000fca00078e00ff */
[----:B------:R-:W-:-:S05]  /*01d0*/  IADD3 R4, PT, PT, -R8, RZ, RZ ;  /* 0x000000ff08047210 */ /* 0x000fca0007ffe1ff */
[----:B------:R-:W-:-:S05]  /*01e0*/  IMAD R3, R0, R4, R3 ;  /* 0x0000000400037224 */ /* 0x000fca00078e0203 */
[----:B------:R-:W-:-:S13]  /*01f0*/  ISETP.GE.U32.AND P0, PT, R3, R0, PT ;  /* 0x000000000300720c */ /* 0x000fda0003f06070 */
[-C--:B------:R-:W-:Y:S02]  /*0200*/  @P0 IADD3 R3, PT, PT, R3, -R0.reuse, RZ ;  /* 0x8000000003030210 */ /* 0x080fe40007ffe0ff */
[----:B------:R-:W-:Y:S02]  /*0210*/  @P0 IADD3 R8, PT, PT, R8, 0x1, RZ ;  /* 0x0000000108080810 */ /* 0x000fe40007ffe0ff */
[----:B------:R-:W-:-:S13]  /*0220*/  ISETP.GE.U32.AND P1, PT, R3, R0, PT ;  /* 0x000000000300720c */ /* 0x000fda0003f26070 */
[----:B------:R-:W-:Y:S02]  /*0230*/  @P1 IADD3 R8, PT, PT, R8, 0x1, RZ ;  /* 0x0000000108081810 */ /* 0x000fe40007ffe0ff */
[----:B------:R-:W-:-:S04]  /*0240*/  @!P2 LOP3.LUT R8, RZ, R0, RZ, 0x33, !PT ;  /* 0x00000000ff08a212 */ /* 0x000fc800078e33ff */
[----:B------:R-:W-:-:S04]  /*0250*/  IADD3 R3, PT, PT, R7, R8, RZ ;  /* 0x0000000807037210 */ /* 0x000fc80007ffe0ff */
[C---:B------:R-:W-:Y:S02]  /*0260*/  LOP3.LUT R4, R3.reuse, 0x3, RZ, 0xc0, !PT ;  /* 0x0000000303047812 */ /* 0x040fe400078ec0ff */
[----:B------:R-:W-:Y:S02]  /*0270*/  ISETP.GE.U32.AND P0, PT, R3, 0x3, PT ;  /* 0x000000030300780c */ /* 0x000fe40003f06070 */
[----:B------:R-:W-:-:S13]  /*0280*/  ISETP.NE.AND P1, PT, R4, 0x3, PT ;  /* 0x000000030400780c */ /* 0x000fda0003f25270 */
[----:B-12---:R-:W-:Y:S05]  /*0290*/  @!P1 BRA `(.L_x_25) ;  /* 0x0000000400409947 */ /* 0x006fea0003800000 */
[----:B------:R-:W-:Y:S01]  /*02a0*/  IADD3 R3, PT, PT, R3, 0x1, RZ ;  /* 0x0000000103037810 */ /* 0x000fe20007ffe0ff */
[----:B------:R-:W-:-:S03]  /*02b0*/  IMAD.WIDE.U32 R8, R22, 0x2, RZ ;  /* 0x0000000216087825 */ /* 0x000fc600078e00ff */
[----:B------:R-:W-:Y:S01]  /*02c0*/  LOP3.LUT R3, R3, 0x3, RZ, 0xc0, !PT ;  /* 0x0000000303037812 */ /* 0x000fe200078ec0ff */
[----:B------:R-:W-:-:S04]  /*02d0*/  IMAD.WIDE.U32 R8, R21, 0x10, R8 ;  /* 0x0000001015087825 */ /* 0x000fc800078e0008 */
[C---:B------:R-:W-:Y:S01]  /*02e0*/  IMAD R21, R3.reuse, R0, R21 ;  /* 0x0000000003157224 */ /* 0x040fe200078e0215 */
[----:B------:R-:W-:-:S07]  /*02f0*/  IADD3 R3, PT, PT, -R3, RZ, RZ ;  /* 0x000000ff03037210 */ /* 0x000fce0007ffe1ff */
.L_x_26:
[----:B0-----:R-:W-:-:S04]  /*0300*/  IADD3 R4, P1, PT, R8, UR10, RZ ;  /* 0x0000000a08047c10 */ /* 0x001fc8000ff3e0ff */
[----:B------:R-:W-:-:S06]  /*0310*/  IADD3.X R5, PT, PT, R9, UR11, RZ, P1, !PT ;  /* 0x0000000b09057c10 */ /* 0x000fcc0008ffe4ff */
[----:B------:R-:W2:Y:S01]  /*0320*/  LDG.E.128.CONSTANT R4, desc[UR4][R4.64] ;  /* 0x0000000404047981 */ /* 0x000ea2000c1e9d00 */
[----:B------:R-:W-:Y:S02]  /*0330*/  IADD3 R3, PT, PT, R3, 0x1, RZ ;  /* 0x0000000103037810 */ /* 0x000fe40007ffe0ff */
[----:B--2---:R-:W-:Y:S02]  /*0340*/  SHF.L.U32 R13, R4, 0x10, RZ ;  /* 0x00000010040d7819 */ /* 0x004fe400000006ff */
[----:B------:R-:W-:Y:S02]  /*0350*/  SHF.L.U32 R12, R5, 0x10, RZ ;  /* 0x00000010050c7819 */ /* 0x000fe400000006ff */
[----:B------:R-:W-:Y:S01]  /*0360*/  SHF.L.U32 R11, R6, 0x10, RZ ;  /* 0x00000010060b7819 */ /* 0x000fe200000006ff */
[----:B------:R-:W-:Y:S01]  /*0370*/  FMUL.FTZ R10, R13, -1.7020000219345092773 ;  /* 0xbfd9db230d0a7820 */ /* 0x000fe20000410000 */
[----:B------:R-:W-:Y:S02]  /*0380*/  PRMT R4, R4, 0x7632, R4 ;  /* 0x0000763204047816 */ /* 0x000fe40000000004 */
[----:B------:R-:W-:Y:S01]  /*0390*/  PRMT R5, R5, 0x7632, R5 ;  /* 0x0000763205057816 */ /* 0x000fe20000000005 */
[----:B------:R-:W-:Y:S01]  /*03a0*/  FMUL.FTZ R16, R10, 1.4426950216293334961 ;  /* 0x3fb8aa3b0a107820 */ /* 0x000fe20000410000 */
[----:B------:R-:W-:Y:S01]  /*03b0*/  FMUL.FTZ R10, R12, -1.7020000219345092773 ;  /* 0xbfd9db230c0a7820 */ /* 0x000fe20000410000 */
[----:B------:R-:W-:Y:S01]  /*03c0*/  FMUL.FTZ R14, R11, -1.7020000219345092773 ;  /* 0xbfd9db230b0e7820 */ /* 0x000fe20000410000 */
[----:B------:R-:W-:-:S02]  /*03d0*/  SHF.L.U32 R4, R4, 0x10, RZ ;  /* 0x0000001004047819 */ /* 0x000fc400000006ff */
[----:B------:R-:W-:Y:S01]  /*03e0*/  FMUL.FTZ R15, R10, 1.4426950216293334961 ;  /* 0x3fb8aa3b0a0f7820 */ /* 0x000fe20000410000 */
[----:B------:R-:W-:Y:S01]  /*03f0*/  SHF.L.U32 R10, R7, 0x10, RZ ;  /* 0x00000010070a7819 */ /* 0x000fe200000006ff */
[----:B------:R-:W-:Y:S01]  /*0400*/  FMUL.FTZ R14, R14, 1.4426950216293334961 ;  /* 0x3fb8aa3b0e0e7820 */ /* 0x000fe20000410000 */
[----:B------:R-:W-:Y:S01]  /*0410*/  PRMT R7, R6, 0x7632, R7 ;  /* 0x0000763206077816 */ /* 0x000fe20000000007 */
[----:B------:R-:W-:Y:S01]  /*0420*/  FMUL.FTZ R6, R4, -1.7020000219345092773 ;  /* 0xbfd9db2304067820 */ /* 0x000fe20000410000 */
[----:B------:R-:W-:Y:S01]  /*0430*/  SHF.L.U32 R5, R5, 0x10, RZ ;  /* 0x0000001005057819 */ /* 0x000fe200000006ff */
[----:B------:R-:W-:Y:S01]  /*0440*/  FMUL.FTZ R18, R10, -1.7020000219345092773 ;  /* 0xbfd9db230a127820 */ /* 0x000fe20000410000 */
[----:B------:R0:W1:Y:S01]  /*0450*/  MUFU.EX2 R17, R14 ;  /* 0x0000000e00117308 */ /* 0x0000620000000800 */
[----:B------:R-:W-:Y:S02]  /*0460*/  FMUL.FTZ R24, R6, 1.4426950216293334961 ;  /* 0x3fb8aa3b06187820 */ /* 0x000fe40000410000 */
[----:B------:R-:W-:Y:S01]  /*0470*/  FMUL.FTZ R20, R18, 1.4426950216293334961 ;  /* 0x3fb8aa3b12147820 */ /* 0x000fe20000410000 */
[----:B------:R-:W-:-:S02]  /*0480*/  PRMT R18, R7, 0x7632, R18 ;  /* 0x0000763207127816 */ /* 0x000fc40000000012 */
[----:B------:R-:W-:Y:S02]  /*0490*/  SHF.L.U32 R7, R7, 0x10, RZ ;  /* 0x0000001007077819 */ /* 0x000fe400000006ff */
[----:B------:R-:W-:Y:S01]  /*04a0*/  SHF.L.U32 R6, R18, 0x10, RZ ;  /* 0x0000001012067819 */ /* 0x000fe200000006ff */
[----:B0-----:R-:W-:Y:S01]  /*04b0*/  FMUL.FTZ R14, R5, -1.7020000219345092773 ;  /* 0xbfd9db23050e7820 */ /* 0x001fe20000410000 */
[----:B------:R-:W0:Y:S03]  /*04c0*/  MUFU.EX2 R15, R15 ;  /* 0x0000000f000f7308 */ /* 0x000e260000000800 */
[----:B------:R-:W-:Y:S01]  /*04d0*/  FMUL.FTZ R23, R14, 1.4426950216293334961 ;  /* 0x3fb8aa3b0e177820 */ /* 0x000fe20000410000 */
[----:B------:R-:W-:Y:S01]  /*04e0*/  FMUL.FTZ R14, R7, -1.7020000219345092773 ;  /* 0xbfd9db23070e7820 */ /* 0x000fe20000410000 */
[----:B-1----:R-:W-:-:S03]  /*04f0*/  FADD.FTZ R18, R17, 1 ;  /* 0x3f80000011127421 */ /* 0x002fc60000010000 */
[----:B------:R-:W-:Y:S01]  /*0500*/  FMUL.FTZ R19, R14, 1.4426950216293334961 ;  /* 0x3fb8aa3b0e137820 */ /* 0x000fe20000410000 */
[----:B------:R-:W-:Y:S01]  /*0510*/  FMUL.FTZ R14, R6, -1.7020000219345092773 ;  /* 0xbfd9db23060e7820 */ /* 0x000fe20000410000 */
[----:B------:R-:W1:Y:S03]  /*0520*/  MUFU.EX2 R20, R20 ;  /* 0x0000001400147308 */ /* 0x000e660000000800 */
[----:B------:R-:W-:Y:S01]  /*0530*/  FMUL.FTZ R14, R14, 1.4426950216293334961 ;  /* 0x3fb8aa3b0e0e7820 */ /* 0x000fe20000410000 */
[----:B0-----:R-:W-:-:S04]  /*0540*/  FADD.FTZ R15, R15, 1 ;  /* 0x3f8000000f0f7421 */ /* 0x001fc80000010000 */
[----:B------:R-:W0:Y:S08]  /*0550*/  MUFU.EX2 R24, R24 ;  /* 0x0000001800187308 */ /* 0x000e300000000800 */
[----:B------:R-:W2:Y:S01]  /*0560*/  MUFU.EX2 R23, R23 ;  /* 0x0000001700177308 */ /* 0x000ea20000000800 */
[----:B-1----:R-:W-:-:S07]  /*0570*/  FADD.FTZ R17, R20, 1 ;  /* 0x3f80000014117421 */ /* 0x002fce0000010000 */
[----:B------:R-:W1:Y:S01]  /*0580*/  MUFU.EX2 R19, R19 ;  /* 0x0000001300137308 */ /* 0x000e620000000800 */
[----:B0-----:R-:W-:-:S07]  /*0590*/  FADD.FTZ R25, R24, 1 ;  /* 0x3f80000018197421 */ /* 0x001fce0000010000 */
[----:B------:R-:W0:Y:S01]  /*05a0*/  MUFU.EX2 R16, R16 ;  /* 0x0000001000107308 */ /* 0x000e220000000800 */
[----:B--2---:R-:W-:-:S07]  /*05b0*/  FADD.FTZ R20, R23, 1 ;  /* 0x3f80000017147421 */ /* 0x004fce0000010000 */
[----:B------:R-:W2:Y:S01]  /*05c0*/  MUFU.EX2 R14, R14 ;  /* 0x0000000e000e7308 */ /* 0x000ea20000000800 */
[----:B-1----:R-:W-:-:S07]  /*05d0*/  FADD.FTZ R24, R19, 1 ;  /* 0x3f80000013187421 */ /* 0x002fce0000010000 */
[----:B------:R-:W1:Y:S01]  /*05e0*/  MUFU.RCP R15, R15 ;  /* 0x0000000f000f7308 */ /* 0x000e620000001000 */
[----:B0-----:R-:W-:-:S07]  /*05f0*/  FADD.FTZ R16, R16, 1 ;  /* 0x3f80000010107421 */ /* 0x001fce0000010000 */
[----:B------:R-:W0:Y:S01]  /*0600*/  MUFU.RCP R18, R18 ;  /* 0x0000001200127308 */ /* 0x000e220000001000 */
[----:B--2---:R-:W-:-:S07]  /*0610*/  FADD.FTZ R14, R14, 1 ;  /* 0x3f8000000e0e7421 */ /* 0x004fce0000010000 */
[----:B------:R-:W2:Y:S01]  /*0620*/  MUFU.RCP R20, R20 ;  /* 0x0000001400147308 */ /* 0x000ea20000001000 */
[----:B-1----:R-:W-:-:S07]  /*0630*/  FMUL.FTZ R15, R12, R15 ;  /* 0x0000000f0c0f7220 */ /* 0x002fce0000410000 */
[----:B------:R-:W1:Y:S01]  /*0640*/  MUFU.RCP R24, R24 ;  /* 0x0000001800187308 */ /* 0x000e620000001000 */
[----:B0-----:R-:W-:-:S07]  /*0650*/  FMUL.FTZ R18, R11, R18 ;  /* 0x000000120b127220 */ /* 0x001fce0000410000 */
[----:B------:R-:W0:Y:S01]  /*0660*/  MUFU.RCP R16, R16 ;  /* 0x0000001000107308 */ /* 0x000e220000001000 */
[----:B--2---:R-:W-:-:S05]  /*0670*/  FMUL.FTZ R12, R5, R20 ;  /* 0x00000014050c7220 */ /* 0x004fca0000410000 */
[----:B------:R-:W-:Y:S02]  /*0680*/  F2FP.BF16.F32.PACK_AB R5, R12, R15 ;  /* 0x0000000f0c05723e */ /* 0x000fe400000010ff */
[----:B------:R-:W2:Y:S01]  /*0690*/  MUFU.RCP R17, R17 ;  /* 0x0000001100117308 */ /* 0x000ea20000001000 */
[----:B-1----:R-:W-:-:S07]  /*06a0*/  FMUL.FTZ R7, R7, R24 ;  /* 0x0000001807077220 */ /* 0x002fce0000410000 */
[----:B------:R-:W1:Y:S01]  /*06b0*/  MUFU.RCP R25, R25 ;  /* 0x0000001900197308 */ /* 0x000e620000001000 */
[----:B0-----:R-:W-:-:S07]  /*06c0*/  FMUL.FTZ R16, R13, R16 ;  /* 0x000000100d107220 */ /* 0x001fce0000410000 */
[----:B------:R-:W0:Y:S01]  /*06d0*/  MUFU.RCP R19, R14 ;  /* 0x0000000e00137308 */ /* 0x000e220000001000 */
[----:B--2---:R-:W-:Y:S01]  /*06e0*/  FMUL.FTZ R17, R10, R17 ;  /* 0x000000110a117220 */ /* 0x004fe20000410000 */
[----:B------:R-:W-:-:S04]  /*06f0*/  IADD3 R10, P1, PT, R8, UR8, RZ ;  /* 0x00000008080a7c10 */ /* 0x000fc8000ff3e0ff */
[----:B------:R-:W-:Y:S01]  /*0700*/  IADD3.X R11, PT, PT, R9, UR9, RZ, P1, !PT ;  /* 0x00000009090b7c10 */ /* 0x000fe20008ffe4ff */
[----:B------:R-:W-:Y:S01]  /*0710*/  IMAD.WIDE.U32 R8, R0, 0x10, R8 ;  /* 0x0000001000087825 */ /* 0x000fe200078e0008 */
[----:B------:R-:W-:-:S03]  /*0720*/  ISETP.NE.AND P1, PT, R3, RZ, PT ;  /* 0x000000ff0300720c */ /* 0x000fc60003f25270 */
[----:B-1----:R-:W-:-:S05]  /*0730*/  FMUL.FTZ R25, R4, R25 ;  /* 0x0000001904197220 */ /* 0x002fca0000410000 */
[----:B------:R-:W-:Y:S01]  /*0740*/  F2FP.BF16.F32.PACK_AB R4, R25, R16 ;  /* 0x000000101904723e */ /* 0x000fe200000010ff */
[----:B0-----:R-:W-:Y:S01]  /*0750*/  FMUL.FTZ R20, R6, R19 ;  /* 0x0000001306147220 */ /* 0x001fe20000410000 */
[----:B------:R-:W-:-:S04]  /*0760*/  F2FP.BF16.F32.PACK_AB R6, R7, R18 ;  /* 0x000000120706723e */ /* 0x000fc800000010ff */
[----:B------:R-:W-:-:S05]  /*0770*/  F2FP.BF16.F32.PACK_AB R7, R20, R17 ;  /* 0x000000111407723e */ /* 0x000fca00000010ff */
[----:B------:R0:W-:Y:S01]  /*0780*/  STG.E.128 desc[UR4][R10.64], R4 ;  /* 0x000000040a007986 */ /* 0x0001e2000c101d04 */
[----:B------:R-:W-:Y:S05]  /*0790*/  @P1 BRA `(.L_x_26) ;  /* 0xfffffff800d81947 */ /* 0x000fea000383ffff */
.L_x_25:
[----:B------:R-:W-:Y:S05]  /*07a0*/  BSYNC.RECONVERGENT B0 ;  /* 0x0000000000007941 */ /* 0x000fea0003800200 */
.L_x_24:
[----:B------:R-:W-:Y:S05]  /*07b0*/  @!P0 EXIT ;  /* 0x000000000000894d */ /* 0x000fea0003800000 */
[----:B------:R-:W1:Y:S01]  /*07c0*/  LDC.64 R24, c[0x0][0x388] ;  /* 0x0000e200ff187b82 */ /* 0x000e620000000a00 */
[----:B------:R-:W-:Y:S02]  /*07d0*/  LEA R3, R0, R21, 0x1 ;  /* 0x0000001500037211 */ /* 0x000fe400078e08ff */
[----:B0-----:R-:W-:-:S05]  /*07e0*/  IADD3 R7, PT, PT, R21, R0, RZ ;  /* 0x0000000015077210 */ /* 0x001fca0007ffe0ff */
[----:B------:R-:W0:Y:S01]  /*07f0*/  LDC.64 R4, c[0x0][0x380] ;  /* 0x0000e000ff047b82 */ /* 0x000e220000000a00 */
[----:B-1----:R-:W-:-:S04]  /*0800*/  IMAD.WIDE.U32 R24, R22, 0x2, R24 ;  /* 0x0000000216187825 */ /* 0x002fc800078e0018 */
[----:B0-----:R-:W-:-:S04]  /*0810*/  IMAD.WIDE.U32 R22, R22, 0x2, R4 ;  /* 0x0000000216167825 */ /* 0x001fc800078e0004 */
[----:B------:R-:W-:-:S07]  /*0820*/  IMAD R5, R0, 0x3, R21 ;  /* 0x0000000300057824 */ /* 0x000fce00078e0215 */
.L_x_27:
[----:B0-----:R-:W-:-:S06]  /*0830*/  IMAD.WIDE.U32 R8, R21, 0x10, R24 ;  /* 0x0000001015087825 */ /* 0x001fcc00078e0018 */
[----:B------:R-:W2:Y:S01]  /*0840*/  LDG.E.128.CONSTANT R8, desc[UR4][R8.64] ;  /* 0x0000000408087981 */ /* 0x000ea2000c1e9d00 */
[----:B------:R-:W-:-:S06]  /*0850*/  IMAD.WIDE.U32 R12, R7, 0x10, R24 ;  /* 0x00000010070c7825 */ /* 0x000fcc00078e0018 */
[----:B------:R-:W3:Y:S01]  /*0860*/  LDG.E.128.CONSTANT R12, desc[UR4][R12.64] ;  /* 0x000000040c0c7981 */ /* 0x000ee2000c1e9d00 */
[----:B--2---:R-:W-:Y:S02]  /*0870*/  SHF.L.U32 R16, R8, 0x10, RZ ;  /* 0x0000001008107819 */ /* 0x004fe400000006ff */
[----:B------:R-:W-:Y:S02]  /*0880*/  SHF.L.U32 R6, R9, 0x10, RZ ;  /* 0x0000001009067819 */ /* 0x000fe400000006ff */
[----:B------:R-:W-:Y:S01]  /*0890*/  SHF.L.U32 R18, R10, 0x10, RZ ;  /* 0x000000100a127819 */ /* 0x000fe200000006ff */
[----:B------:R-:W-:Y:S01]  /*08a0*/  FMUL.FTZ R4, R16, -1.7020000219345092773 ;  /* 0xbfd9db2310047820 */ /* 0x000fe20000410000 */
[C---:B------:R-:W-:Y:S01]  /*08b0*/  SHF.L.U32 R19, R11.reuse, 0x10, RZ ;  /* 0x000000100b137819 */ /* 0x040fe200000006ff */
[----:B------:R-:W-:Y:S01]  /*08c0*/  FMUL.FTZ R17, R6, -1.7020000219345092773 ;  /* 0xbfd9db2306117820 */ /* 0x000fe20000410000 */
[----:B------:R-:W-:Y:S01]  /*08d0*/  PRMT R29, R8, 0x7632, R29 ;  /* 0x00007632081d7816 */ /* 0x000fe2000000001d */
[----:B------:R-:W-:Y:S01]  /*08e0*/  FMUL.FTZ R4, R4, 1.4426950216293334961 ;  /* 0x3fb8aa3b04047820 */ /* 0x000fe20000410000 */
[----:B------:R-:W-:Y:S01]  /*08f0*/  PRMT R11, R11, 0x7632, R11 ;  /* 0x000076320b0b7816 */ /* 0x000fe2000000000b */
[----:B------:R-:W-:Y:S01]  /*0900*/  FMUL.FTZ R27, R17, 1.4426950216293334961 ;  /* 0x3fb8aa3b111b7820 */ /* 0x000fe20000410000 */
[----:B------:R-:W-:Y:S01]  /*0910*/  FMUL.FTZ R17, R18, -1.7020000219345092773 ;  /* 0xbfd9db2312117820 */ /* 0x000fe20000410000 */
[----:B------:R-:W-:-:S02]  /*0920*/  SHF.L.U32 R29, R29, 0x10, RZ ;  /* 0x000000101d1d7819 */ /* 0x000fc400000006ff */
[----:B------:R-:W0:Y:S01]  /*0930*/  MUFU.EX2 R4, R4 ;  /* 0x0000000400047308 */ /* 0x000e220000000800 */
[----:B------:R-:W-:-:S07]  /*0940*/  FMUL.FTZ R20, R17, 1.4426950216293334961 ;  /* 0x3fb8aa3b11147820 */ /* 0x000fce0000410000 */
[----:B------:R-:W1:Y:S08]  /*0950*/  MUFU.EX2 R27, R27 ;  /* 0x0000001b001b7308 */ /* 0x000e700000000800 */
[----:B------:R-:W2:Y:S01]  /*0960*/  MUFU.EX2 R20, R20 ;  /* 0x0000001400147308 */ /* 0x000ea20000000800 */
[----:B0-----:R-:W-:Y:S01]  /*0970*/  FADD.FTZ R26, R4, 1 ;  /* 0x3f800000041a7421 */ /* 0x001fe20000010000 */
[----:B------:R-:W-:-:S04]  /*0980*/  FMUL.FTZ R4, R19, -1.7020000219345092773 ;  /* 0xbfd9db2313047820 */ /* 0x000fc80000410000 */
[----:B------:R-:W-:Y:S02]  /*0990*/  FMUL.FTZ R4, R4, 1.4426950216293334961 ;  /* 0x3fb8aa3b04047820 */ /* 0x000fe40000410000 */
[----:B------:R-:W0:Y:S01]  /*09a0*/  MUFU.RCP R26, R26 ;  /* 0x0000001a001a7308 */ /* 0x000e220000001000 */
[----:B-1----:R-:W-:-:S07]  /*09b0*/  FADD.FTZ R28, R27, 1 ;  /* 0x3f8000001b1c7421 */ /* 0x002fce0000010000 */
[----:B------:R-:W1:Y:S01]  /*09c0*/  MUFU.EX2 R4, R4 ;  /* 0x0000000400047308 */ /* 0x000e620000000800 */
[----:B--2---:R-:W-:Y:S01]  /*09d0*/  FADD.FTZ R27, R20, 1 ;  /* 0x3f800000141b7421 */ /* 0x004fe20000010000 */
[----:B------:R-:W-:-:S04]  /*09e0*/  PRMT R20, R9, 0x7632, R20 ;  /* 0x0000763209147816 */ /* 0x000fc80000000014 */
[----:B------:R-:W-:Y:S02]  /*09f0*/  SHF.L.U32 R20, R20, 0x10, RZ ;  /* 0x0000001014147819 */ /* 0x000fe400000006ff */
[----:B------:R-:W2:Y:S01]  /*0a00*/  MUFU.RCP R17, R28 ;  /* 0x0000001c00117308 */ /* 0x000ea20000001000 */
[----:B0-----:R-:W-:Y:S02]  /*0a10*/  FMUL.FTZ R16, R16, R26 ;  /* 0x0000001a10107220 */ /* 0x001fe40000410000 */
[----:B------:R-:W-:-:S04]  /*0a20*/  FMUL.FTZ R9, R20, -1.7020000219345092773 ;  /* 0xbfd9db2314097820 */ /* 0x000fc80000410000 */
[----:B------:R-:W-:Y:S01]  /*0a30*/  FMUL.FTZ R9, R9, 1.4426950216293334961 ;  /* 0x3fb8aa3b09097820 */ /* 0x000fe20000410000 */
[----:B------:R-:W0:Y:S01]  /*0a40*/  MUFU.RCP R27, R27 ;  /* 0x0000001b001b7308 */ /* 0x000e220000001000 */
[----:B-1----:R-:W-:-:S07]  /*0a50*/  FADD.FTZ R4, R4, 1 ;  /* 0x3f80000004047421 */ /* 0x002fce0000010000 */
[----:B------:R-:W1:Y:S01]  /*0a60*/  MUFU.RCP R4, R4 ;  /* 0x0000000400047308 */ /* 0x000e620000001000 */
[----:B--2---:R-:W-:Y:S01]  /*0a70*/  FMUL.FTZ R17, R6, R17 ;  /* 0x0000001106117220 */ /* 0x004fe20000410000 */
[----:B------:R-:W-:-:S04]  /*0a80*/  FMUL.FTZ R6, R29, -1.7020000219345092773 ;  /* 0xbfd9db231d067820 */ /* 0x000fc80000410000 */
[----:B------:R-:W-:Y:S02]  /*0a90*/  FMUL.FTZ R6, R6, 1.4426950216293334961 ;  /* 0x3fb8aa3b06067820 */ /* 0x000fe40000410000 */
[----:B------:R-:W2:Y:S01]  /*0aa0*/  MUFU.EX2 R9, R9 ;  /* 0x0000000900097308 */ /* 0x000ea20000000800 */
[----:B0-----:R-:W-:Y:S01]  /*0ab0*/  FMUL.FTZ R18, R18, R27 ;  /* 0x0000001b12127220 */ /* 0x001fe20000410000 */
[----:B------:R-:W-:-:S04]  /*0ac0*/  PRMT R27, R10, 0x7632, R27 ;  /* 0x000076320a1b7816 */ /* 0x000fc8000000001b */
[----:B------:R-:W-:Y:S02]  /*0ad0*/  SHF.L.U32 R27, R27, 0x10, RZ ;  /* 0x000000101b1b7819 */ /* 0x000fe400000006ff */
[----:B------:R0:W4:Y:S01]  /*0ae0*/  MUFU.EX2 R8, R6 ;  /* 0x0000000600087308 */ /* 0x0001220000000800 */
[----:B-1----:R-:W-:Y:S02]  /*0af0*/  FMUL.FTZ R19, R19, R4 ;  /* 0x0000000413137220 */ /* 0x002fe40000410000 */
[----:B------:R-:W-:Y:S01]  /*0b00*/  FMUL.FTZ R10, R27, -1.7020000219345092773 ;  /* 0xbfd9db231b0a7820 */ /* 0x000fe20000410000 */
[----:B0-----:R-:W-:-:S03]  /*0b10*/  SHF.L.U32 R6, R11, 0x10, RZ ;  /* 0x000000100b067819 */ /* 0x001fc600000006ff */
[----:B------:R-:W-:Y:S01]  /*0b20*/  FMUL.FTZ R11, R10, 1.4426950216293334961 ;  /* 0x3fb8aa3b0a0b7820 */ /* 0x000fe20000410000 */
[----:B--2---:R-:W-:Y:S01]  /*0b30*/  FADD.FTZ R28, R9, 1 ;  /* 0x3f800000091c7421 */ /* 0x004fe20000010000 */
[----:B------:R-:W-:Y:S02]  /*0b40*/  FMUL.FTZ R4, R6, -1.7020000219345092773 ;  /* 0xbfd9db2306047820 */ /* 0x000fe40000410000 */
[----:B------:R-:W0:Y:S01]  /*0b50*/  MUFU.EX2 R10, R11 ;  /* 0x0000000b000a7308 */ /* 0x000e220000000800 */
[----:B----4-:R-:W-:Y:S01]  /*0b60*/  FADD.FTZ R26, R8, 1 ;  /* 0x3f800000081a7421 */ /* 0x010fe20000010000 */
[----:B------:R-:W-:-:S06]  /*0b70*/  FMUL.FTZ R4, R4, 1.4426950216293334961 ;  /* 0x3fb8aa3b04047820 */ /* 0x000fcc0000410000 */
[----:B------:R-:W1:Y:S08]  /*0b80*/  MUFU.RCP R8, R26 ;  /* 0x0000001a00087308 */ /* 0x000e700000001000 */
[----:B------:R-:W2:Y:S01]  /*0b90*/  MUFU.EX2 R4, R4 ;  /* 0x0000000400047308 */ /* 0x000ea20000000800 */
[----:B0-----:R-:W-:-:S07]  /*0ba0*/  FADD.FTZ R10, R10, 1 ;  /* 0x3f8000000a0a7421 */ /* 0x001fce0000010000 */
[----:B------:R-:W0:Y:S01]  /*0bb0*/  MUFU.RCP R9, R28 ;  /* 0x0000001c00097308 */ /* 0x000e220000001000 */
[----:B-1----:R-:W-:-:S07]  /*0bc0*/  FMUL.FTZ R29, R29, R8 ;  /* 0x000000081d1d7220 */ /* 0x002fce0000410000 */
[----:B------:R-:W1:Y:S01]  /*0bd0*/  MUFU.RCP R10, R10 ;  /* 0x0000000a000a7308 */ /* 0x000e620000001000 */
[----:B--2---:R-:W-:-:S07]  /*0be0*/  FADD.FTZ R26, R4, 1 ;  /* 0x3f800000041a7421 */ /* 0x004fce0000010000 */
[----:B------:R-:W2:Y:S01]  /*0bf0*/  MUFU.RCP R11, R26 ;  /* 0x0000001a000b7308 */ /* 0x000ea20000001000 */
[----:B0-----:R-:W-:Y:S01]  /*0c00*/  FMUL.FTZ R20, R20, R9 ;  /* 0x0000000914147220 */ /* 0x001fe20000410000 */
[----:B------:R-:W-:-:S04]  /*0c10*/  IMAD.WIDE.U32 R8, R3, 0x10, R24 ;  /* 0x0000001003087825 */ /* 0x000fc800078e0018 */
[----:B-1----:R-:W-:Y:S01]  /*0c20*/  FMUL.FTZ R27, R27, R10 ;  /* 0x0000000a1b1b7220 */ /* 0x002fe20000410000 */
[----:B--2---:R-:W-:Y:S02]  /*0c30*/  FMUL.FTZ R6, R6, R11 ;  /* 0x0000000b06067220 */ /* 0x004fe40000410000 */
[----:B------:R-:W2:Y:S01]  /*0c40*/  LDG.E.128.CONSTANT R8, desc[UR4][R8.64] ;  /* 0x0000000408087981 */ /* 0x000ea2000c1e9d00 */
[----:B---3--:R-:W-:Y:S02]  /*0c50*/  SHF.L.U32 R4, R12, 0x10, RZ ;  /* 0x000000100c047819 */ /* 0x008fe400000006ff */
[----:B------:R-:W-:Y:S02]  /*0c60*/  F2FP.BF16.F32.PACK_AB R17, R20, R17 ;  /* 0x000000111411723e */ /* 0x000fe400000010ff */
[----:B------:R-:W-:Y:S01]  /*0c70*/  F2FP.BF16.F32.PACK_AB R18, R27, R18 ;  /* 0x000000121b12723e */ /* 0x000fe200000010ff */
[----:B------:R-:W-:Y:S01]  /*0c80*/  FMUL.FTZ R20, R4, -1.7020000219345092773 ;  /* 0xbfd9db2304147820 */ /* 0x000fe20000410000 */
[----:B------:R-:W-:Y:S01]  /*0c90*/  F2FP.BF16.F32.PACK_AB R16, R29, R16 ;  /* 0x000000101d10723e */ /* 0x000fe200000010ff */
[----:B------:R-:W-:Y:S01]  /*0ca0*/  IMAD.WIDE.U32 R26, R21, 0x10, R22 ;  /* 0x00000010151a7825 */ /* 0x000fe200078e0016 */
[----:B------:R-:W-:-:S03]  /*0cb0*/  F2FP.BF16.F32.PACK_AB R19, R6, R19 ;  /* 0x000000130613723e */ /* 0x000fc600000010ff */
[----:B------:R-:W-:Y:S01]  /*0cc0*/  FMUL.FTZ R20, R20, 1.4426950216293334961 ;  /* 0x3fb8aa3b14147820 */ /* 0x000fe20000410000 */
[----:B------:R-:W-:Y:S02]  /*0cd0*/  SHF.L.U32 R6, R14, 0x10, RZ ;  /* 0x000000100e067819 */ /* 0x000fe400000006ff */
[----:B------:R-:W-:Y:S01]  /*0ce0*/  SHF.L.U32 R29, R13, 0x10, RZ ;  /* 0x000000100d1d7819 */ /* 0x000fe200000006ff */
[----:B------:R0:W-:Y:S02]  /*0cf0*/  STG.E.128 desc[UR4][R26.64], R16 ;  /* 0x000000101a007986 */ /* 0x0001e4000c101d04 */
[----:B------:R-:W1:Y:S01]  /*0d00*/  MUFU.EX2 R20, R20 ;  /* 0x0000001400147308 */ /* 0x000e620000000800 */
[----:B0-----:R-:W-:Y:S01]  /*0d10*/  PRMT R18, R12, 0x7632, R18 ;  /* 0x000076320c127816 */ /* 0x001fe20000000012 */
[----:B-1----:R-:W-:Y:S01]  /*0d20*/  FADD.FTZ R28, R20, 1 ;  /* 0x3f800000141c7421 */ /* 0x002fe20000010000 */
[----:B------:R-:W-:Y:S02]  /*0d30*/  FMUL.FTZ R20, R29, -1.7020000219345092773 ;  /* 0xbfd9db231d147820 */ /* 0x000fe40000410000 */
[----:B------:R-:W-:-:S03]  /*0d40*/  SHF.L.U32 R18, R18, 0x10, RZ ;  /* 0x0000001012127819 */ /* 0x000fc600000006ff */
[----:B------:R0:W1:Y:S01]  /*0d50*/  MUFU.RCP R17, R28 ;  /* 0x0000001c00117308 */ /* 0x0000620000001000 */
[----:B------:R-:W-:-:S07]  /*0d60*/  FMUL.FTZ R20, R20, 1.4426950216293334961 ;  /* 0x3fb8aa3b14147820 */ /* 0x000fce0000410000 */
[----:B------:R-:W3:Y:S01]  /*0d70*/  MUFU.EX2 R20, R20 ;  /* 0x0000001400147308 */ /* 0x000ee20000000800 */
[----:B0-----:R-:W-:-:S04]  /*0d80*/  FMUL.FTZ R28, R6, -1.7020000219345092773 ;  /* 0xbfd9db23061c7820 */ /* 0x001fc80000410000 */
[----:B------:R-:W-:Y:S01]  /*0d90*/  FMUL.FTZ R16, R28, 1.4426950216293334961 ;  /* 0x3fb8aa3b1c107820 */ /* 0x000fe20000410000 */
[----:B------:R-:W-:-:S05]  /*0da0*/  SHF.L.U32 R28, R15, 0x10, RZ ;  /* 0x000000100f1c7819 */ /* 0x000fca00000006ff */
[----:B------:R-:W-:Y:S01]  /*0db0*/  FMUL.FTZ R12, R28, -1.7020000219345092773 ;  /* 0xbfd9db231c0c7820 */ /* 0x000fe20000410000 */
[----:B------:R-:W0:Y:S03]  /*0dc0*/  MUFU.EX2 R16, R16 ;  /* 0x0000001000107308 */ /* 0x000e260000000800 */
[----:B------:R-:W-:Y:S01]  /*0dd0*/  FMUL.FTZ R26, R12, 1.4426950216293334961 ;  /* 0x3fb8aa3b0c1a7820 */ /* 0x000fe20000410000 */
[----:B-1----:R-:W-:Y:S01]  /*0de0*/  FMUL.FTZ R12, R4, R17 ;  /* 0x00000011040c7220 */ /* 0x002fe20000410000 */
[----:B------:R-:W-:Y:S01]  /*0df0*/  FMUL.FTZ R17, R18, -1.7020000219345092773 ;  /* 0xbfd9db2312117820 */ /* 0x000fe20000410000 */
[----:B---3--:R-:W-:Y:S02]  /*0e00*/  FADD.FTZ R20, R20, 1 ;  /* 0x3f80000014147421 */ /* 0x008fe40000010000 */
[----:B------:R1:W3:Y:S08]  /*0e10*/  MUFU.EX2 R4, R26 ;  /* 0x0000001a00047308 */ /* 0x0002f00000000800 */
[----:B------:R-:W4:Y:S01]  /*0e20*/  MUFU.RCP R20, R20 ;  /* 0x0000001400147308 */ /* 0x000f220000001000 */
[----:B-1----:R-:W-:Y:S01]  /*0e30*/  FMUL.FTZ R26, R17, 1.4426950216293334961 ;  /* 0x3fb8aa3b111a7820 */ /* 0x002fe20000410000 */
[----:B0-----:R-:W-:-:S06]  /*0e40*/  FADD.FTZ R27, R16, 1 ;  /* 0x3f800000101b7421 */ /* 0x001fcc0000010000 */
[----:B------:R-:W0:Y:S01]  /*0e50*/  MUFU.EX2 R19, R26 ;  /* 0x0000001a00137308 */ /* 0x000e220000000800 */
[----:B---3--:R-:W-:-:S07]  /*0e60*/  FADD.FTZ R4, R4, 1 ;  /* 0x3f80000004047421 */ /* 0x008fce0000010000 */
[----:B------:R-:W1:Y:S01]  /*0e70*/  MUFU.RCP R17, R4 ;  /* 0x0000000400117308 */ /* 0x000e620000001000 */
[----:B------:R-:W-:Y:S01]  /*0e80*/  PRMT R13, R13, 0x7632, R13 ;  /* 0x000076320d0d7816 */ /* 0x000fe2000000000d */
[----:B----4-:R-:W-:-:S06]  /*0e90*/  FMUL.FTZ R20, R29, R20 ;  /* 0x000000141d147220 */ /* 0x010fcc0000410000 */
[----:B------:R-:W3:Y:S01]  /*0ea0*/  MUFU.RCP R27, R27 ;  /* 0x0000001b001b7308 */ /* 0x000ee20000001000 */
[----:B0-----:R-:W-:-:S07]  /*0eb0*/  FADD.FTZ R19, R19, 1 ;  /* 0x3f80000013137421 */ /* 0x001fce0000010000 */
[----:B------:R-:W0:Y:S01]  /*0ec0*/  MUFU.RCP R19, R19 ;  /* 0x0000001300137308 */ /* 0x000e220000001000 */
[----:B-1----:R-:W-:Y:S01]  /*0ed0*/  FMUL.FTZ R4, R28, R17 ;  /* 0x000000111c047220 */ /* 0x002fe20000410000 */
[----:B------:R-:W-:-:S04]  /*0ee0*/  IMAD.WIDE.U32 R16, R5, 0x10, R24 ;  /* 0x0000001005107825 */ /* 0x000fc800078e0018 */
[----:B---3--:R-:W-:Y:S01]  /*0ef0*/  FMUL.FTZ R6, R6, R27 ;  /* 0x0000001b06067220 */ /* 0x008fe20000410000 */
[----:B0-----:R-:W-:Y:S02]  /*0f00*/  FMUL.FTZ R27, R18, R19 ;  /* 0x00000013121b7220 */ /* 0x001fe40000410000 */
[----:B------:R-:W3:Y:S01]  /*0f10*/  LDG.E.128.CONSTANT R16, desc[UR4][R16.64] ;  /* 0x0000000410107981 */ /* 0x000ee2000c1e9d00 */
[----:B------:R-:W-:Y:S02]  /*0f20*/  PRMT R14, R14, 0x7632, R14 ;  /* 0x000076320e0e7816 */ /* 0x000fe4000000000e */
[----:B------:R-:W-:Y:S02]  /*0f30*/  SHF.L.U32 R13, R13, 0x10, RZ ;  /* 0x000000100d0d7819 */ /* 0x000fe400000006ff */
[----:B------:R-:W-:Y:S02]  /*0f40*/  SHF.L.U32 R14, R14, 0x10, RZ ;  /* 0x000000100e0e7819 */ /* 0x000fe400000006ff */
[----:B------:R-:W-:Y:S01]  /*0f50*/  F2FP.BF16.F32.PACK_AB R12, R27, R12 ;  /* 0x0000000c1b0c723e */ /* 0x000fe200000010ff */
[----:B------:R-:W-:Y:S01]  /*0f60*/  FMUL.FTZ R26, R13, -1.7020000219345092773 ;  /* 0xbfd9db230d1a7820 */ /* 0x000fe20000410000 */
[----:B------:R-:W-:Y:S01]  /*0f70*/  IADD3 R21, PT, PT, R0, R21, R0 ;  /* 0x0000001500157210 */ /* 0x000fe20007ffe000 */
[----:B------:R-:W-:-:S02]  /*0f80*/  FMUL.FTZ R29, R14, -1.7020000219345092773 ;  /* 0xbfd9db230e1d7820 */ /* 0x000fc40000410000 */
[----:B------:R-:W-:Y:S01]  /*0f90*/  FMUL.FTZ R26, R26, 1.4426950216293334961 ;  /* 0x3fb8aa3b1a1a7820 */ /* 0x000fe20000410000 */
[----:B------:R-:W-:Y:S01]  /*0fa0*/  IADD3 R21, PT, PT, R0, R21, R0 ;  /* 0x0000001500157210 */ /* 0x000fe20007ffe000 */
[----:B------:R-:W-:-:S03]  /*0fb0*/  FMUL.FTZ R29, R29, 1.4426950216293334961 ;  /* 0x3fb8aa3b1d1d7820 */ /* 0x000fc60000410000 */
[----:B------:R-:W-:Y:S01]  /*0fc0*/  ISETP.GE.AND P0, PT, R21, R2, PT ;  /* 0x000000021500720c */ /* 0x000fe20003f06270 */
[----:B------:R-:W0:Y:S08]  /*0fd0*/  MUFU.EX2 R26, R26 ;  /* 0x0000001a001a7308 */ /* 0x000e300000000800 */
[----:B------:R-:W1:Y:S01]  /*0fe0*/  MUFU.EX2 R29, R29 ;  /* 0x0000001d001d7308 */ /* 0x000e620000000800 */
[----:B0-----:R-:W-:-:S07]  /*0ff0*/  FADD.FTZ R28, R26, 1 ;  /* 0x3f8000001a1c7421 */ /* 0x001fce0000010000 */
[----:B------:R-:W0:Y:S01]  /*1000*/  MUFU.RCP R28, R28 ;  /* 0x0000001c001c7308 */ /* 0x000e220000001000 */
[----:B-1----:R-:W-:-:S07]  /*1010*/  FADD.FTZ R26, R29, 1 ;  /* 0x3f8000001d1a7421 */ /* 0x002fce0000010000 */
[----:B------:R1:W4:Y:S01]  /*1020*/  MUFU.RCP R29, R26 ;  /* 0x0000001a001d7308 */ /* 0x0003220000001000 */
[----:B0-----:R-:W-:Y:S01]  /*1030*/  FMUL.FTZ R13, R13, R28 ;  /* 0x0000001c0d0d7220 */ /* 0x001fe20000410000 */
[----:B-1----:R-:W-:Y:S01]  /*1040*/  IMAD.WIDE.U32 R26, R7, 0x10, R22 ;  /* 0x00000010071a7825 */ /* 0x002fe200078e0016 */
[----:B------:R-:W-:-:S03]  /*1050*/  LEA R7, R0, R7, 0x2 ;  /* 0x0000000700077211 */ /* 0x000fc600078e10ff */
[----:B------:R-:W-:Y:S01]  /*1060*/  F2FP.BF16.F32.PACK_AB R13, R13, R20 ;  /* 0x000000140d0d723e */ /* 0x000fe200000010ff */
[----:B----4-:R-:W-:Y:S01]  /*1070*/  FMUL.FTZ R29, R14, R29 ;  /* 0x0000001d0e1d7220 */ /* 0x010fe20000410000 */
[----:B------:R-:W-:-:S04]  /*1080*/  PRMT R14, R15, 0x7632, R14 ;  /* 0x000076320f0e7816 */ /* 0x000fc8000000000e */
[----:B------:R-:W-:-:S05]  /*1090*/  SHF.L.U32 R14, R14, 0x10, RZ ;  /* 0x000000100e0e7819 */ /* 0x000fca00000006ff */
[----:B------:R-:W-:-:S04]  /*10a0*/  FMUL.FTZ R15, R14, -1.7020000219345092773 ;  /* 0xbfd9db230e0f7820 */ /* 0x000fc80000410000 */
[----:B------:R-:W-:-:S06]  /*10b0*/  FMUL.FTZ R28, R15, 1.4426950216293334961 ;  /* 0x3fb8aa3b0f1c7820 */ /* 0x000fcc0000410000 */
[----:B------:R-:W0:Y:S02]  /*10c0*/  MUFU.EX2 R28, R28 ;  /* 0x0000001c001c7308 */ /* 0x000e240000000800 */
[----:B0-----:R-:W-:-:S06]  /*10d0*/  FADD.FTZ R28, R28, 1 ;  /* 0x3f8000001c1c7421 */ /* 0x001fcc0000010000 */
[----:B------:R-:W0:Y:S02]  /*10e0*/  MUFU.RCP R15, R28 ;  /* 0x0000001c000f7308 */ /* 0x000e240000001000 */
[----:B0-----:R-:W-:Y:S01]  /*10f0*/  FMUL.FTZ R15, R14, R15 ;  /* 0x0000000f0e0f7220 */ /* 0x001fe20000410000 */
[----:B------:R-:W-:-:S04]  /*1100*/  F2FP.BF16.F32.PACK_AB R14, R29, R6 ;  /* 0x000000061d0e723e */ /* 0x000fc800000010ff */
[----:B------:R-:W-:-:S05]  /*1110*/  F2FP.BF16.F32.PACK_AB R15, R15, R4 ;  /* 0x000000040f0f723e */ /* 0x000fca00000010ff */
[----:B------:R0:W-:Y:S01]  /*1120*/  STG.E.128 desc[UR4][R26.64], R12 ;  /* 0x0000000c1a007986 */ /* 0x0001e2000c101d04 */
[----:B--2---:R-:W-:Y:S02]  /*1130*/  SHF.L.U32 R4, R8, 0x10, RZ ;  /* 0x0000001008047819 */ /* 0x004fe400000006ff */
[----:B------:R-:W-:-:S03]  /*1140*/  SHF.L.U32 R20, R9, 0x10, RZ ;  /* 0x0000001009147819 */ /* 0x000fc600000006ff */
[----:B------:R-:W-:-:S04]  /*1150*/  FMUL.FTZ R6, R4, -1.7020000219345092773 ;  /* 0xbfd9db2304067820 */ /* 0x000fc80000410000 */
[----:B------:R-:W-:Y:S01]  /*1160*/  FMUL.FTZ R29, R6, 1.4426950216293334961 ;  /* 0x3fb8aa3b061d7820 */ /* 0x000fe20000410000 */
[----:B------:R-:W-:-:S04]  /*1170*/  FMUL.FTZ R6, R20, -1.7020000219345092773 ;  /* 0xbfd9db2314067820 */ /* 0x000fc80000410000 */
[----:B------:R-:W-:Y:S01]  /*1180*/  FMUL.FTZ R6, R6, 1.4426950216293334961 ;  /* 0x3fb8aa3b06067820 */ /* 0x000fe20000410000 */
[----:B------:R-:W1:Y:S08]  /*1190*/  MUFU.EX2 R29, R29 ;  /* 0x0000001d001d7308 */ /* 0x000e700000000800 */
[----:B0-----:R0:W2:Y:S02]  /*11a0*/  MUFU.EX2 R12, R6 ;  /* 0x00000006000c7308 */ /* 0x0010a40000000800 */
[----:B0-----:R-:W-:Y:S01]  /*11b0*/  SHF.L.U32 R6, R10, 0x10, RZ ;  /* 0x000000100a067819 */ /* 0x001fe200000006ff */
[----:B-1----:R-:W-:-:S04]  /*11c0*/  FADD.FTZ R28, R29, 1 ;  /* 0x3f8000001d1c7421 */ /* 0x002fc80000010000 */
[----:B------:R-:W-:Y:S01]  /*11d0*/  FMUL.FTZ R29, R6, -1.7020000219345092773 ;  /* 0xbfd9db23061d7820 */ /* 0x000fe20000410000 */
[----:B------:R-:W0:Y:S01]  /*11e0*/  MUFU.RCP R13, R28 ;  /* 0x0000001c000d7308 */ /* 0x000e220000001000 */
[----:B--2---:R-:W-:Y:S01]  /*11f0*/  FADD.FTZ R27, R12, 1 ;  /* 0x3f8000000c1b7421 */ /* 0x004fe20000010000 */
[----:B------:R-:W-:Y:S01]  /*1200*/  SHF.L.U32 R12, R11, 0x10, RZ ;  /* 0x000000100b0c7819 */ /* 0x000fe200000006ff */
[----:B------:R-:W-:Y:S01]  /*1210*/  FMUL.FTZ R15, R29, 1.4426950216293334961 ;  /* 0x3fb8aa3b1d0f7820 */ /* 0x000fe20000410000 */
[----:B------:R-:W-:Y:S02]  /*1220*/  PRMT R29, R8, 0x7632, R29 ;  /* 0x00007632081d7816 */ /* 0x000fe4000000001d */
[----:B------:R-:W-:Y:S01]  /*1230*/  PRMT R11, R11, 0x7632, R11 ;  /* 0x000076320b0b7816 */ /* 0x000fe2000000000b */
[----:B------:R-:W-:Y:S01]  /*1240*/  FMUL.FTZ R8, R12, -1.7020000219345092773 ;  /* 0xbfd9db230c087820 */ /* 0x000fe20000410000 */
[----:B------:R-:W1:Y:S01]  /*1250*/  MUFU.RCP R27, R27 ;  /* 0x0000001b001b7308 */ /* 0x000e620000001000 */
[----:B------:R-:W-:-:S02]  /*1260*/  SHF.L.U32 R29, R29, 0x10, RZ ;  /* 0x000000101d1d7819 */ /* 0x000fc400000006ff */
[----:B------:R-:W-:Y:S01]  /*1270*/  FMUL.FTZ R14, R8, 1.4426950216293334961 ;  /* 0x3fb8aa3b080e7820 */ /* 0x000fe20000410000 */
[----:B------:R-:W-:-:S04]  /*1280*/  SHF.L.U32 R11, R11, 0x10, RZ ;  /* 0x000000100b0b7819 */ /* 0x000fc800000006ff */
[----:B------:R-:W2:Y:S01]  /*1290*/  MUFU.EX2 R15, R15 ;  /* 0x0000000f000f7308 */ /* 0x000ea20000000800 */
[----:B0-----:R-:W-:Y:S01]  /*12a0*/  FMUL.FTZ R8, R4, R13 ;  /* 0x0000000d04087220 */ /* 0x001fe20000410000 */
[----:B------:R-:W-:Y:S01]  /*12b0*/  PRMT R13, R9, 0x7632, R13 ;  /* 0x00007632090d7816 */ /* 0x000fe2000000000d */
[----:B------:R-:W-:-:S03]  /*12c0*/  FMUL.FTZ R4, R29, -1.7020000219345092773 ;  /* 0xbfd9db231d047820 */ /* 0x000fc60000410000 */
[----:B------:R-:W-:Y:S01]  /*12d0*/  SHF.L.U32 R13, R13, 0x10, RZ ;  /* 0x000000100d0d7819 */ /* 0x000fe200000006ff */
[----:B------:R-:W-:Y:S01]  /*12e0*/  FMUL.FTZ R4, R4, 1.4426950216293334961 ;  /* 0x3fb8aa3b04047820 */ /* 0x000fe20000410000 */
[----:B------:R-:W0:Y:S01]  /*12f0*/  MUFU.EX2 R14, R14 ;  /* 0x0000000e000e7308 */ /* 0x000e220000000800 */
[----:B-1----:R-:W-:-:S07]  /*1300*/  FMUL.FTZ R9, R20, R27 ;  /* 0x0000001b14097220 */ /* 0x002fce0000410000 */
[----:B------:R-:W1:Y:S01]  /*1310*/  MUFU.EX2 R4, R4 ;  /* 0x0000000400047308 */ /* 0x000e620000000800 */
[----:B--2---:R-:W-:Y:S01]  /*1320*/  FADD.FTZ R28, R15, 1 ;  /* 0x3f8000000f1c7421 */ /* 0x004fe20000010000 */
[----:B------:R-:W-:-:S04]  /*1330*/  FMUL.FTZ R15, R13, -1.7020000219345092773 ;  /* 0xbfd9db230d0f7820 */ /* 0x000fc80000410000 */
[----:B------:R-:W-:Y:S02]  /*1340*/  FMUL.FTZ R20, R15, 1.4426950216293334961 ;  /* 0x3fb8aa3b0f147820 */ /* 0x000fe40000410000 */
[----:B------:R-:W2:Y:S01]  /*1350*/  MUFU.RCP R27, R28 ;  /* 0x0000001c001b7308 */ /* 0x000ea20000001000 */
[----:B0-----:R-:W-:-:S07]  /*1360*/  FADD.FTZ R15, R14, 1 ;  /* 0x3f8000000e0f7421 */ /* 0x001fce0000010000 */
[----:B------:R-:W0:Y:S01]  /*1370*/  MUFU.EX2 R20, R20 ;  /* 0x0000001400147308 */ /* 0x000e220000000800 */
[----:B-1----:R-:W-:-:S07]  /*1380*/  FADD.FTZ R14, R4, 1 ;  /* 0x3f800000040e7421 */ /* 0x002fce0000010000 */
[----:B------:R-:W1:Y:S01]  /*1390*/  MUFU.RCP R15, R15 ;  /* 0x0000000f000f7308 */ /* 0x000e620000001000 */
[----:B--2---:R-:W-:Y:S01]  /*13a0*/  FMUL.FTZ R6, R6, R27 ;  /* 0x0000001b06067220 */ /* 0x004fe20000410000 */
[----:B------:R-:W-:-:S04]  /*13b0*/  PRMT R27, R10, 0x7632, R27 ;  /* 0x000076320a1b7816 */ /* 0x000fc8000000001b */
[----:B------:R-:W-:Y:S02]  /*13c0*/  SHF.L.U32 R27, R27, 0x10, RZ ;  /* 0x000000101b1b7819 */ /* 0x000fe400000006ff */
[----:B------:R-:W2:Y:S01]  /*13d0*/  MUFU.RCP R14, R14 ;  /* 0x0000000e000e7308 */ /* 0x000ea20000001000 */
[----:B0-----:R-:W-:-:S07]  /*13e0*/  FADD.FTZ R26, R20, 1 ;  /* 0x3f800000141a7421 */ /* 0x001fce0000010000 */
[----:B------:R-:W0:Y:S01]  /*13f0*/  MUFU.RCP R10, R26 ;  /* 0x0000001a000a7308 */ /* 0x000e220000001000 */
[----:B-1----:R-:W-:Y:S01]  /*1400*/  FMUL.FTZ R4, R12, R15 ;  /* 0x0000000f0c047220 */ /* 0x002fe20000410000 */
[----:B------:R-:W-:-:S04]  /*1410*/  FMUL.FTZ R12, R27, -1.7020000219345092773 ;  /* 0xbfd9db231b0c7820 */ /* 0x000fc80000410000 */
[----:B------:R-:W-:Y:S01]  /*1420*/  FMUL.FTZ R12, R12, 1.4426950216293334961 ;  /* 0x3fb8aa3b0c0c7820 */ /* 0x000fe20000410000 */
[----:B--2---:R-:W-:Y:S01]  /*1430*/  FMUL.FTZ R29, R29, R14 ;  /* 0x0000000e1d1d7220 */ /* 0x004fe20000410000 */
[----:B------:R-:W-:-:S04]  /*1440*/  FMUL.FTZ R14, R11, -1.7020000219345092773 ;  /* 0xbfd9db230b0e7820 */ /* 0x000fc80000410000 */
[----:B------:R-:W1:Y:S01]  /*1450*/  MUFU.EX2 R12, R12 ;  /* 0x0000000c000c7308 */ /* 0x000e620000000800 */
[----:B---3--:R-:W-:Y:S02]  /*1460*/  SHF.L.U32 R15, R16, 0x10, RZ ;  /* 0x00000010100f7819 */ /* 0x008fe400000006ff */
[----:B------:R-:W-:Y:S01]  /*1470*/  F2FP.BF16.F32.PACK_AB R8, R29, R8 ;  /* 0x000000081d08723e */ /* 0x000fe200000010ff */
[----:B0-----:R-:W-:Y:S01]  /*1480*/  FMUL.FTZ R10, R13, R10 ;  /* 0x0000000a0d0a7220 */ /* 0x001fe20000410000 */
[----:B------:R-:W-:Y:S01]  /*1490*/  FMUL.FTZ R13, R14, 1.4426950216293334961 ;  /* 0x3fb8aa3b0e0d7820 */ /* 0x000fe20000410000 */
[----:B------:R-:W-:-:S03]  /*14a0*/  FMUL.FTZ R14, R15, -1.7020000219345092773 ;  /* 0xbfd9db230f0e7820 */ /* 0x000fc60000410000 */
[----:B------:R-:W-:Y:S01]  /*14b0*/  F2FP.BF16.F32.PACK_AB R9, R10, R9 ;  /* 0x000000090a09723e */ /* 0x000fe200000010ff */
[----:B------:R-:W-:Y:S01]  /*14c0*/  FMUL.FTZ R20, R14, 1.4426950216293334961 ;  /* 0x3fb8aa3b0e147820 */ /* 0x000fe20000410000 */
[----:B------:R-:W0:Y:S01]  /*14d0*/  MUFU.EX2 R13, R13 ;  /* 0x0000000d000d7308 */ /* 0x000e220000000800 */
[----:B-1----:R-:W-:-:S07]  /*14e0*/  FADD.FTZ R26, R12, 1 ;  /* 0x3f8000000c1a7421 */ /* 0x002fce0000010000 */
[----:B------:R-:W1:Y:S08]  /*14f0*/  MUFU.EX2 R20, R20 ;  /* 0x0000001400147308 */ /* 0x000e700000000800 */
[----:B------:R-:W2:Y:S01]  /*1500*/  MUFU.RCP R14, R26 ;  /* 0x0000001a000e7308 */ /* 0x000ea20000001000 */
[----:B0-----:R-:W-:Y:S01]  /*1510*/  FADD.FTZ R28, R13, 1 ;  /* 0x3f8000000d1c7421 */ /* 0x001fe20000010000 */
[----:B------:R-:W-:-:S06]  /*1520*/  SHF.L.U32 R13, R17, 0x10, RZ ;  /* 0x00000010110d7819 */ /* 0x000fcc00000006ff */
[----:B------:R-:W0:Y:S01]  /*1530*/  MUFU.RCP R28, R28 ;  /* 0x0000001c001c7308 */ /* 0x000e220000001000 */
[----:B-1----:R-:W-:-:S07]  /*1540*/  FADD.FTZ R12, R20, 1 ;  /* 0x3f800000140c7421 */ /* 0x002fce0000010000 */
[----:B------:R-:W1:Y:S01]  /*1550*/  MUFU.RCP R12, R12 ;  /* 0x0000000c000c7308 */ /* 0x000e620000001000 */
[----:B--2---:R-:W-:Y:S01]  /*1560*/  FMUL.FTZ R27, R27, R14 ;  /* 0x0000000e1b1b7220 */ /* 0x004fe20000410000 */
[----:B------:R-:W-:Y:S01]  /*1570*/  PRMT R14, R16, 0x7632, R14 ;  /* 0x00007632100e7816 */ /* 0x000fe2000000000e */
[----:B------:R-:W-:-:S03]  /*1580*/  FMUL.FTZ R16, R13, -1.7020000219345092773 ;  /* 0xbfd9db230d107820 */ /* 0x000fc60000410000 */
[----:B------:R-:W-:Y:S01]  /*1590*/  SHF.L.U32 R14, R14, 0x10, RZ ;  /* 0x000000100e0e7819 */ /* 0x000fe200000006ff */
[----:B------:R-:W-:Y:S01]  /*15a0*/  FMUL.FTZ R16, R16, 1.4426950216293334961 ;  /* 0x3fb8aa3b10107820 */ /* 0x000fe20000410000 */
[----:B------:R-:W-:Y:S01]  /*15b0*/  F2FP.BF16.F32.PACK_AB R10, R27, R6 ;  /* 0x000000061b0a723e */ /* 0x000fe200000010ff */
[----:B0-----:R-:W-:Y:S02]  /*15c0*/  FMUL.FTZ R11, R11, R28 ;  /* 0x0000001c0b0b7220 */ /* 0x001fe40000410000 */
[----:B------:R0:W2:Y:S03]  /*15d0*/  MUFU.EX2 R26, R16 ;  /* 0x00000010001a7308 */ /* 0x0000a60000000800 */
[----:B------:R-:W-:Y:S01]  /*15e0*/  F2FP.BF16.F32.PACK_AB R11, R11, R4 ;  /* 0x000000040b0b723e */ /* 0x000fe200000010ff */
[----:B-1----:R-:W-:Y:S01]  /*15f0*/  FMUL.FTZ R15, R15, R12 ;  /* 0x0000000c0f0f7220 */ /* 0x002fe20000410000 */
[----:B0-----:R-:W-:-:S04]  /*1600*/  FMUL.FTZ R16, R14, -1.7020000219345092773 ;  /* 0xbfd9db230e107820 */ /* 0x001fc80000410000 */
[----:B------:R-:W-:Y:S01]  /*1610*/  FMUL.FTZ R20, R16, 1.4426950216293334961 ;  /* 0x3fb8aa3b10147820 */ /* 0x000fe20000410000 */
[----:B------:R-:W-:Y:S01]  /*1620*/  PRMT R16, R17, 0x7632, R16 ;  /* 0x0000763211107816 */ /* 0x000fe20000000010 */
[----:B--2---:R-:W-:-:S03]  /*1630*/  FADD.FTZ R28, R26, 1 ;  /* 0x3f8000001a1c7421 */ /* 0x004fc60000010000 */
[----:B------:R-:W-:Y:S01]  /*1640*/  SHF.L.U32 R16, R16, 0x10, RZ ;  /* 0x0000001010107819 */ /* 0x000fe200000006ff */
[----:B------:R-:W0:Y:S08]  /*1650*/  MUFU.EX2 R20, R20 ;  /* 0x0000001400147308 */ /* 0x000e300000000800 */
[----:B------:R-:W1:Y:S01]  /*1660*/  MUFU.RCP R28, R28 ;  /* 0x0000001c001c7308 */ /* 0x000e620000001000 */
[----:B0-----:R-:W-:-:S07]  /*1670*/  FADD.FTZ R26, R20, 1 ;  /* 0x3f800000141a7421 */ /* 0x001fce0000010000 */
[----:B------:R0:W2:Y:S01]  /*1680*/  MUFU.RCP R12, R26 ;  /* 0x0000001a000c7308 */ /* 0x0000a20000001000 */
[----:B-1----:R-:W-:Y:S01]  /*1690*/  FMUL.FTZ R13, R13, R28 ;  /* 0x0000001c0d0d7220 */ /* 0x002fe20000410000 */
[----:B0-----:R-:W-:-:S04]  /*16a0*/  PRMT R26, R18, 0x7632, R26 ;  /* 0x00007632121a7816 */ /* 0x001fc8000000001a */
[----:B------:R-:W-:Y:S01]  /*16b0*/  SHF.L.U32 R26, R26, 0x10, RZ ;  /* 0x000000101a1a7819 */ /* 0x000fe200000006ff */
[----:B--2---:R-:W-:Y:S01]  /*16c0*/  FMUL.FTZ R12, R14, R12 ;  /* 0x0000000c0e0c7220 */ /* 0x004fe20000410000 */
[----:B------:R-:W-:-:S04]  /*16d0*/  SHF.L.U32 R14, R18, 0x10, RZ ;  /* 0x00000010120e7819 */ /* 0x000fc800000006ff */
[----:B------:R-:W-:Y:S01]  /*16e0*/  F2FP.BF16.F32.PACK_AB R12, R12, R15 ;  /* 0x0000000f0c0c723e */ /* 0x000fe200000010ff */
[----:B------:R-:W-:-:S04]  /*16f0*/  FMUL.FTZ R17, R14, -1.7020000219345092773 ;  /* 0xbfd9db230e117820 */ /* 0x000fc80000410000 */
[----:B------:R-:W-:-:S04]  /*1700*/  FMUL.FTZ R17, R17, 1.4426950216293334961 ;  /* 0x3fb8aa3b11117820 */ /* 0x000fc80000410000 */
[----:B------:R0:W1:Y:S02]  /*1710*/  MUFU.EX2 R20, R17 ;  /* 0x0000001100147308 */ /* 0x0000640000000800 */
[----:B0-----:R-:W-:-:S04]  /*1720*/  FMUL.FTZ R17, R16, -1.7020000219345092773 ;  /* 0xbfd9db2310117820 */ /* 0x001fc80000410000 */
[----:B------:R-:W-:Y:S01]  /*1730*/  FMUL.FTZ R28, R17, 1.4426950216293334961 ;  /* 0x3fb8aa3b111c7820 */ /* 0x000fe20000410000 */
[----:B-1----:R-:W-:-:S05]  /*1740*/  FADD.FTZ R17, R20, 1 ;  /* 0x3f80000014117421 */ /* 0x002fca0000010000 */
[----:B------:R-:W0:Y:S08]  /*1750*/  MUFU.EX2 R28, R28 ;  /* 0x0000001c001c7308 */ /* 0x000e300000000800 */
[----:B------:R-:W1:Y:S01]  /*1760*/  MUFU.RCP R17, R17 ;  /* 0x0000001100117308 */ /* 0x000e620000001000 */
[----:B0-----:R-:W-:-:S07]  /*1770*/  FADD.FTZ R20, R28, 1 ;  /* 0x3f8000001c147421 */ /* 0x001fce0000010000 */
[----:B------:R-:W0:Y:S01]  /*1780*/  MUFU.RCP R20, R20 ;  /* 0x0000001400147308 */ /* 0x000e220000001000 */
[----:B-1----:R-:W-:Y:S01]  /*1790*/  FMUL.FTZ R14, R14, R17 ;  /* 0x000000110e0e7220 */ /* 0x002fe20000410000 */
[----:B0-----:R-:W-:Y:S01]  /*17a0*/  FMUL.FTZ R18, R16, R20 ;  /* 0x0000001410127220 */ /* 0x001fe20000410000 */
[----:B------:R-:W-:-:S04]  /*17b0*/  FMUL.FTZ R16, R26, -1.7020000219345092773 ;  /* 0xbfd9db231a107820 */ /* 0x000fc80000410000 */
[----:B------:R-:W-:Y:S01]  /*17c0*/  FMUL.FTZ R16, R16, 1.4426950216293334961 ;  /* 0x3fb8aa3b10107820 */ /* 0x000fe20000410000 */
[----:B------:R-:W-:-:S05]  /*17d0*/  F2FP.BF16.F32.PACK_AB R13, R18, R13 ;  /* 0x0000000d120d723e */ /* 0x000fca00000010ff */
[----:B------:R-:W0:Y:S02]  /*17e0*/  MUFU.EX2 R16, R16 ;  /* 0x0000001000107308 */ /* 0x000e240000000800 */
[----:B0-----:R-:W-:Y:S01]  /*17f0*/  FADD.FTZ R28, R16, 1 ;  /* 0x3f800000101c7421 */ /* 0x001fe20000010000 */
[C---:B------:R-:W-:Y:S02]  /*1800*/  SHF.L.U32 R16, R19.reuse, 0x10, RZ ;  /* 0x0000001013107819 */ /* 0x040fe400000006ff */
[----:B------:R-:W-:-:S03]  /*1810*/  PRMT R19, R19, 0x7632, R19 ;  /* 0x0000763213137816 */ /* 0x000fc60000000013 */
[----:B------:R0:W1:Y:S01]  /*1820*/  MUFU.RCP R17, R28 ;  /* 0x0000001c00117308 */ /* 0x0000620000001000 */
[----:B------:R-:W-:Y:S01]  /*1830*/  FMUL.FTZ R20, R16, -1.7020000219345092773 ;  /* 0xbfd9db2310147820 */ /* 0x000fe20000410000 */
[----:B------:R-:W-:-:S03]  /*1840*/  SHF.L.U32 R19, R19, 0x10, RZ ;  /* 0x0000001013137819 */ /* 0x000fc600000006ff */
[----:B------:R-:W-:Y:S02]  /*1850*/  FMUL.FTZ R20, R20, 1.4426950216293334961 ;  /* 0x3fb8aa3b14147820 */ /* 0x000fe40000410000 */
[----:B0-----:R-:W-:-:S04]  /*1860*/  FMUL.FTZ R28, R19, -1.7020000219345092773 ;  /* 0xbfd9db23131c7820 */ /* 0x001fc80000410000 */
[----:B------:R-:W0:Y:S01]  /*1870*/  MUFU.EX2 R20, R20 ;  /* 0x0000001400147308 */ /* 0x000e220000000800 */
[----:B------:R-:W-:Y:S01]  /*1880*/  FMUL.FTZ R28, R28, 1.4426950216293334961 ;  /* 0x3fb8aa3b1c1c7820 */ /* 0x000fe20000410000 */
[----:B-1----:R-:W-:-:S06]  /*1890*/  FMUL.FTZ R17, R26, R17 ;  /* 0x000000111a117220 */ /* 0x002fcc0000410000 */
[----:B------:R-:W1:Y:S01]  /*18a0*/  MUFU.EX2 R28, R28 ;  /* 0x0000001c001c7308 */ /* 0x000e620000000800 */
[----:B------:R-:W-:Y:S01]  /*18b0*/  F2FP.BF16.F32.PACK_AB R14, R17, R14 ;  /* 0x0000000e110e723e */ /* 0x000fe200000010ff */
[----:B0-----:R-:W-:-:S06]  /*18c0*/  FADD.FTZ R26, R20, 1 ;  /* 0x3f800000141a7421 */ /* 0x001fcc0000010000 */
[----:B------:R-:W0:Y:S01]  /*18d0*/  MUFU.RCP R26, R26 ;  /* 0x0000001a001a7308 */ /* 0x000e220000001000 */
[----:B-1----:R-:W-:-:S07]  /*18e0*/  FADD.FTZ R28, R28, 1 ;  /* 0x3f8000001c1c7421 */ /* 0x002fce0000010000 */
[----:B------:R-:W1:Y:S01]  /*18f0*/  MUFU.RCP R28, R28 ;  /* 0x0000001c001c7308 */ /* 0x000e620000001000 */
[----:B0-----:R-:W-:Y:S01]  /*1900*/  FMUL.FTZ R16, R16, R26 ;  /* 0x0000001a10107220 */ /* 0x001fe20000410000 */
[----:B-1----:R-:W-:-:S05]  /*1910*/  FMUL.FTZ R19, R19, R28 ;  /* 0x0000001c13137220 */ /* 0x002fca0000410000 */
[----:B------:R-:W-:Y:S01]  /*1920*/  F2FP.BF16.F32.PACK_AB R15, R19, R16 ;  /* 0x00000010130f723e */ /* 0x000fe200000010ff */
[----:B------:R-:W-:Y:S01]  /*1930*/  IMAD.WIDE.U32 R16, R3, 0x10, R22 ;  /* 0x0000001003107825 */ /* 0x000fe200078e0016 */
[----:B------:R-:W-:-:S03]  /*1940*/  LEA R3, R0, R3, 0x2 ;  /* 0x0000000300037211 */ /* 0x000fc600078e10ff */
[----:B------:R-:W-:Y:S01]  /*1950*/  IMAD.WIDE.U32 R18, R5, 0x10, R22 ;  /* 0x0000001005127825 */ /* 0x000fe200078e0016 */
[----:B------:R0:W-:Y:S01]  /*1960*/  STG.E.128 desc[UR4][R16.64], R8 ;  /* 0x0000000810007986 */ /* 0x0001e2000c101d04 */
[----:B------:R-:W-:-:S03]  /*1970*/  LEA R5, R0, R5, 0x2 ;  /* 0x0000000500057211 */ /* 0x000fc600078e10ff */
[----:B------:R0:W-:Y:S01]  /*1980*/  STG.E.128 desc[UR4][R18.64], R12 ;  /* 0x0000000c12007986 */ /* 0x0001e2000c101d04 */
[----:B------:R-:W-:Y:S05]  /*1990*/  @!P0 BRA `(.L_x_27) ;  /* 0xffffffec00a48947 */ /* 0x000fea000383ffff */
[----:B------:R-:W-:Y:S05]  /*19a0*/  EXIT ;  /* 0x000000000000794d */ /* 0x000fea0003800000 */
.L_x_28:
        /* <DEDUP_REMOVED lines=13> */
.L_x_449:


//--------------------- .text._ZN4vllm17activation_kernelIN3c104HalfEXadL_ZNS_17gelu_quick_kernelIS2_EET_RKS4_EELb1ELb0EEEvPS4_PS5_i --------------------------
	.section	.text._ZN4vllm17activation_kernelIN3c104HalfEXadL_ZNS_17gelu_quick_kernelIS2_EET_RKS4_EELb1ELb0EEEvPS4_PS5_i,"ax",@progbits
	.align	128
        .global         _ZN4vllm17activation_kernelIN3c104HalfEXadL_ZNS_17gelu_quick_kernelIS2_EET_RKS4_EELb1ELb0EEEvPS4_PS5_i
        .type           _ZN4vllm17activation_kernelIN3c104HalfEXadL_ZNS_17gelu_quick_kernelIS2_EET_RKS4_EELb1ELb0EEEvPS4_PS5_i,@function
        .size           _ZN4vllm17activation_kernelIN3c104HalfEXadL_ZNS_17gelu_quick_kernelIS2_EET_RKS4_EELb1ELb0EEEvPS4_PS5_i,(.L_x_450 - _ZN4vllm17activation_kernelIN3c104HalfEXadL_ZNS_17gelu_quick_kernelIS2_EET_RKS4_EELb1ELb0EEEvPS4_PS5_i)
        .other          _ZN4vllm17activation_kernelIN3c104HalfEXadL_ZNS_17gelu_quick_kernelIS2_EET_RKS4_EELb1ELb0EEEvPS4_PS5_i,@"STO_CUDA_ENTRY STV_DEFAULT"
_ZN4vllm17activation_kernelIN3c104HalfEXadL_ZNS_17gelu_quick_kernelIS2_EET_RKS4_EELb1ELb0EEEvPS4_PS5_i:
.text._ZN4vllm17activation_kernelIN3c104HalfEXadL_ZNS_17gelu_quick_kernelIS2_EET_RKS4_EELb1ELb0EEEvPS4_PS5_i:
        /* <DEDUP_REMOVED lines=48> */
.L_x_31:
[----:B0-----:R-:W-:-:S04]  /*0300*/  IADD3 R6, P1, PT, R8, UR10, RZ ;  /* 0x0000000a08067c10 */ /* 0x001fc8000ff3e0ff */
[----:B------:R-:W-:-:S06]  /*0310*/  IADD3.X R7, PT, PT, R9, UR11, RZ, P1, !PT ;  /* 0x0000000b09077c10 */ /* 0x000fcc0008ffe4ff */
[----:B------:R-:W2:Y:S01]  /*0320*/  LDG.E.128.CONSTANT R4, desc[UR4][R6.64] ;  /* 0x0000000406047981 */ /* 0x000ea2000c1e9d00 */
[----:B------:R-:W-:Y:S01]  /*0330*/  IADD3 R3, PT, PT, R3, 0x1, RZ ;  /* 0x0000000103037810 */ /* 0x000fe20007ffe0ff */
[--C-:B--2---:R-:W-:Y:S02]  /*0340*/  HADD2.F32 R10, -RZ, R4.reuse.H0_H0 ;  /* 0x20000004ff0a7230 */ /* 0x104fe40000004100 */
[----:B------:R-:W-:-:S03]  /*0350*/  HADD2.F32 R4, -RZ, R4.H1_H1 ;  /* 0x30000004ff047230 */ /* 0x000fc60000004100 */
[----:B------:R-:W-:Y:S02]  /*0360*/  FMUL.FTZ R11, R10, -1.7020000219345092773 ;  /* 0xbfd9db230a0b7820 */ /* 0x000fe40000410000 */
[----:B------:R-:W-:Y:S02]  /*0370*/  FMUL.FTZ R12, R4, -1.7020000219345092773 ;  /* 0xbfd9db23040c7820 */ /* 0x000fe40000410000 */
[----:B------:R-:W-:Y:S01]  /*0380*/  FMUL.FTZ R15, R11, 1.4426950216293334961 ;  /* 0x3fb8aa3b0b0f7820 */ /* 0x000fe20000410000 */
[--C-:B------:R-:W-:Y:S02]  /*0390*/  HADD2.F32 R11, -RZ, R5.reuse.H0_H0 ;  /* 0x20000005ff0b7230 */ /* 0x100fe40000004100 */
[----:B------:R-:W-:Y:S01]  /*03a0*/  FMUL.FTZ R23, R12, 1.4426950216293334961 ;  /* 0x3fb8aa3b0c177820 */ /* 0x000fe20000410000 */
[----:B------:R-:W-:Y:S02]  /*03b0*/  HADD2.F32 R12, -RZ, R5.H1_H1 ;  /* 0x30000005ff0c7230 */ /* 0x000fe40000004100 */
[----:B------:R-:W-:-:S02]  /*03c0*/  HADD2.F32 R5, -RZ, R6.H0_H0 ;  /* 0x20000006ff057230 */ /* 0x000fc40000004100 */
[----:B------:R-:W-:Y:S01]  /*03d0*/  FMUL.FTZ R13, R11, -1.7020000219345092773 ;  /* 0xbfd9db230b0d7820 */ /* 0x000fe20000410000 */
[----:B------:R-:W0:Y:S03]  /*03e0*/  MUFU.EX2 R15, R15 ;  /* 0x0000000f000f7308 */ /* 0x000e260000000800 */
[----:B------:R-:W-:Y:S01]  /*03f0*/  FMUL.FTZ R24, R13, 1.4426950216293334961 ;  /* 0x3fb8aa3b0d187820 */ /* 0x000fe20000410000 */
[----:B------:R-:W-:Y:S01]  /*0400*/  FMUL.FTZ R13, R12, -1.7020000219345092773 ;  /* 0xbfd9db230c0d7820 */ /* 0x000fe20000410000 */
[----:B------:R-:W-:-:S03]  /*0410*/  FMUL.FTZ R14, R5, -1.7020000219345092773 ;  /* 0xbfd9db23050e7820 */ /* 0x000fc60000410000 */
[----:B------:R-:W-:Y:S01]  /*0420*/  FMUL.FTZ R19, R13, 1.4426950216293334961 ;  /* 0x3fb8aa3b0d137820 */ /* 0x000fe20000410000 */
[----:B------:R-:W-:Y:S02]  /*0430*/  HADD2.F32 R13, -RZ, R6.H1_H1 ;  /* 0x30000006ff0d7230 */ /* 0x000fe40000004100 */
[----:B------:R-:W-:Y:S01]  /*0440*/  FMUL.FTZ R20, R14, 1.4426950216293334961 ;  /* 0x3fb8aa3b0e147820 */ /* 0x000fe20000410000 */
[--C-:B------:R-:W-:Y:S01]  /*0450*/  HADD2.F32 R6, -RZ, R7.reuse.H0_H0 ;  /* 0x20000007ff067230 */ /* 0x100fe20000004100 */
[----:B------:R-:W1:Y:S01]  /*0460*/  MUFU.EX2 R23, R23 ;  /* 0x0000001700177308 */ /* 0x000e620000000800 */
[----:B------:R-:W-:Y:S02]  /*0470*/  HADD2.F32 R7, -RZ, R7.H1_H1 ;  /* 0x30000007ff077230 */ /* 0x000fe40000004100 */
[----:B------:R-:W-:Y:S01]  /*0480*/  FMUL.FTZ R14, R13, -1.7020000219345092773 ;  /* 0xbfd9db230d0e7820 */ /* 0x000fe20000410000 */
[----:B0-----:R-:W-:-:S03]  /*0490*/  FADD.FTZ R17, R15, 1 ;  /* 0x3f8000000f117421 */ /* 0x001fc60000010000 */
[----:B------:R-:W-:Y:S01]  /*04a0*/  FMUL.FTZ R18, R14, 1.4426950216293334961 ;  /* 0x3fb8aa3b0e127820 */ /* 0x000fe20000410000 */
[----:B------:R-:W-:Y:S01]  /*04b0*/  FMUL.FTZ R14, R6, -1.7020000219345092773 ;  /* 0xbfd9db23060e7820 */ /* 0x000fe20000410000 */
[----:B------:R-:W0:Y:S03]  /*04c0*/  MUFU.EX2 R19, R19 ;  /* 0x0000001300137308 */ /* 0x000e260000000800 */
[----:B------:R-:W-:Y:S01]  /*04d0*/  FMUL.FTZ R16, R14, 1.4426950216293334961 ;  /* 0x3fb8aa3b0e107820 */ /* 0x000fe20000410000 */
[----:B------:R-:W-:-:S04]  /*04e0*/  FMUL.FTZ R14, R7, -1.7020000219345092773 ;  /* 0xbfd9db23070e7820 */ /* 0x000fc80000410000 */
[----:B------:R-:W-:Y:S01]  /*04f0*/  FMUL.FTZ R14, R14, 1.4426950216293334961 ;  /* 0x3fb8aa3b0e0e7820 */ /* 0x000fe20000410000 */
        /* <DEDUP_REMOVED lines=8> */
[----:B------:R-:W1:Y:S01]  /*0580*/  MUFU.EX2 R16, R16 ;  /* 0x0000001000107308 */ /* 0x000e620000000800 */
[----:B0-----:R-:W-:-:S07]  /*0590*/  FADD.FTZ R18, R18, 1 ;  /* 0x3f80000012127421 */ /* 0x001fce0000010000 */
[----:B------:R-:W0:Y:S01]  /*05a0*/  MUFU.RCP R19, R19 ;  /* 0x0000001300137308 */ /* 0x000e220000001000 */
[----:B--2---:R-:W-:-:S07]  /*05b0*/  FADD.FTZ R14, R14, 1 ;  /* 0x3f8000000e0e7421 */ /* 0x004fce0000010000 */
[----:B------:R-:W2:Y:S01]  /*05c0*/  MUFU.RCP R17, R17 ;  /* 0x0000001100117308 */ /* 0x000ea20000001000 */
[----:B-1----:R-:W-:-:S07]  /*05d0*/  FADD.FTZ R16, R16, 1 ;  /* 0x3f80000010107421 */ /* 0x002fce0000010000 */
[----:B------:R-:W1:Y:S01]  /*05e0*/  MUFU.RCP R15, R15 ;  /* 0x0000000f000f7308 */ /* 0x000e620000001000 */
[----:B0-----:R-:W-:-:S07]  /*05f0*/  FMUL.FTZ R19, R12, R19 ;  /* 0x000000130c137220 */ /* 0x001fce0000410000 */
[----:B------:R-:W0:Y:S01]  /*0600*/  MUFU.RCP R24, R24 ;  /* 0x0000001800187308 */ /* 0x000e220000001000 */
[----:B--2---:R-:W-:Y:S01]  /*0610*/  FMUL.FTZ R17, R10, R17 ;  /* 0x000000110a117220 */ /* 0x004fe20000410000 */
[----:B------:R-:W-:-:S06]  /*0620*/  IADD3 R10, P1, PT, R8, UR8, RZ ;  /* 0x00000008080a7c10 */ /* 0x000fcc000ff3e0ff */
[----:B------:R-:W2:Y:S01]  /*0630*/  MUFU.RCP R20, R20 ;  /* 0x0000001400147308 */ /* 0x000ea20000001000 */
[----:B-1----:R-:W-:-:S05]  /*0640*/  FMUL.FTZ R4, R4, R15 ;  /* 0x0000000f04047220 */ /* 0x002fca0000410000 */
[----:B------:R-:W-:Y:S02]  /*0650*/  F2FP.F16.F32.PACK_AB R4, R4, R17 ;  /* 0x000000110404723e */ /* 0x000fe400000000ff */
[----:B------:R-:W1:Y:S01]  /*0660*/  MUFU.RCP R18, R18 ;  /* 0x0000001200127308 */ /* 0x000e620000001000 */
[----:B0-----:R-:W-:Y:S01]  /*0670*/  FMUL.FTZ R24, R11, R24 ;  /* 0x000000180b187220 */ /* 0x001fe20000410000 */
[----:B------:R-:W-:Y:S01]  /*0680*/  IADD3.X R11, PT, PT, R9, UR9, RZ, P1, !PT ;  /* 0x00000009090b7c10 */ /* 0x000fe20008ffe4ff */
[----:B------:R-:W-:Y:S01]  /*0690*/  IMAD.WIDE.U32 R8, R0, 0x10, R8 ;  /* 0x0000001000087825 */ /* 0x000fe200078e0008 */
[----:B------:R-:W-:-:S04]  /*06a0*/  ISETP.NE.AND P1, PT, R3, RZ, PT ;  /* 0x000000ff0300720c */ /* 0x000fc80003f25270 */
[----:B------:R-:W0:Y:S01]  /*06b0*/  MUFU.RCP R23, R16 ;  /* 0x0000001000177308 */ /* 0x000e220000001000 */
[----:B--2---:R-:W-:Y:S01]  /*06c0*/  FMUL.FTZ R20, R5, R20 ;  /* 0x0000001405147220 */ /* 0x004fe20000410000 */
[----:B------:R-:W-:-:S06]  /*06d0*/  F2FP.F16.F32.PACK_AB R5, R19, R24 ;  /* 0x000000181305723e */ /* 0x000fcc00000000ff */
[----:B------:R-:W2:Y:S01]  /*06e0*/  MUFU.RCP R14, R14 ;  /* 0x0000000e000e7308 */ /* 0x000ea20000001000 */
[----:B-1----:R-:W-:Y:S01]  /*06f0*/  FMUL.FTZ R13, R13, R18 ;  /* 0x000000120d0d7220 */ /* 0x002fe20000410000 */
[----:B0-----:R-:W-:-:S04]  /*0700*/  FMUL.FTZ R23, R6, R23 ;  /* 0x0000001706177220 */ /* 0x001fc80000410000 */
[----:B------:R-:W-:Y:S01]  /*0710*/  F2FP.F16.F32.PACK_AB R6, R13, R20 ;  /* 0x000000140d06723e */ /* 0x000fe200000000ff */
[----:B--2---:R-:W-:-:S05]  /*0720*/  FMUL.FTZ R12, R7, R14 ;  /* 0x0000000e070c7220 */ /* 0x004fca0000410000 */
[----:B------:R-:W-:-:S05]  /*0730*/  F2FP.F16.F32.PACK_AB R7, R12, R23 ;  /* 0x000000170c07723e */ /* 0x000fca00000000ff */
[----:B------:R0:W-:Y:S01]  /*0740*/  STG.E.128 desc[UR4][R10.64], R4 ;  /* 0x000000040a007986 */ /* 0x0001e2000c101d04 */
[----:B------:R-:W-:Y:S05]  /*0750*/  @P1 BRA `(.L_x_31) ;  /* 0xfffffff800e81947 */ /* 0x000fea000383ffff */
.L_x_30:
[----:B------:R-:W-:Y:S05]  /*0760*/  BSYNC.RECONVERGENT B0 ;  /* 0x0000000000007941 */ /* 0x000fea0003800200 */
.L_x_29:
        /* <DEDUP_REMOVED lines=8> */
.L_x_32:
[----:B0-----:R-:W-:-:S06]  /*07f0*/  IMAD.WIDE.U32 R14, R21, 0x10, R24 ;  /* 0x00000010150e7825 */ /* 0x001fcc00078e0018 */
[----:B------:R-:W2:Y:S01]  /*0800*/  LDG.E.128.CONSTANT R12, desc[UR4][R14.64] ;  /* 0x000000040e0c7981 */ /* 0x000ea2000c1e9d00 */
[----:B------:R-:W-:-:S06]  /*0810*/  IMAD.WIDE.U32 R8, R7, 0x10, R24 ;  /* 0x0000001007087825 */ /* 0x000fcc00078e0018 */
[----:B------:R-:W3:Y:S01]  /*0820*/  LDG.E.128.CONSTANT R8, desc[UR4][R8.64] ;  /* 0x0000000408087981 */ /* 0x000ee2000c1e9d00 */
[--C-:B--2---:R-:W-:Y:S02]  /*0830*/  HADD2.F32 R16, -RZ, R12.reuse.H0_H0 ;  /* 0x2000000cff107230 */ /* 0x104fe40000004100 */
[----:B------:R-:W-:Y:S02]  /*0840*/  HADD2.F32 R12, -RZ, R12.H1_H1 ;  /* 0x3000000cff0c7230 */ /* 0x000fe40000004100 */
[----:B------:R-:W-:Y:S02]  /*0850*/  HADD2.F32 R17, -RZ, R13.H0_H0 ;  /* 0x2000000dff117230 */ /* 0x000fe40000004100 */
[----:B------:R-:W-:Y:S01]  /*0860*/  FMUL.FTZ R4, R16, -1.7020000219345092773 ;  /* 0xbfd9db2310047820 */ /* 0x000fe20000410000 */
[----:B------:R-:W-:-:S03]  /*0870*/  FMUL.FTZ R6, R12, -1.7020000219345092773 ;  /* 0xbfd9db230c067820 */ /* 0x000fc60000410000 */
[----:B------:R-:W-:Y:S01]  /*0880*/  FMUL.FTZ R4, R4, 1.4426950216293334961 ;  /* 0x3fb8aa3b04047820 */ /* 0x000fe20000410000 */
[----:B------:R-:W-:Y:S01]  /*0890*/  FMUL.FTZ R18, R6, 1.4426950216293334961 ;  /* 0x3fb8aa3b06127820 */ /* 0x000fe20000410000 */
[----:B------:R-:W-:Y:S02]  /*08a0*/  HADD2.F32 R6, -RZ, R13.H1_H1 ;  /* 0x3000000dff067230 */ /* 0x000fe40000004100 */
[----:B------:R-:W-:Y:S02]  /*08b0*/  FMUL.FTZ R13, R17, -1.7020000219345092773 ;  /* 0xbfd9db23110d7820 */ /* 0x000fe40000410000 */
[----:B------:R-:W0:Y:S02]  /*08c0*/  MUFU.EX2 R4, R4 ;  /* 0x0000000400047308 */ /* 0x000e240000000800 */
[----:B------:R-:W-:Y:S01]  /*08d0*/  FMUL.FTZ R19, R13, 1.4426950216293334961 ;  /* 0x3fb8aa3b0d137820 */ /* 0x000fe20000410000 */
[----:B------:R-:W-:-:S04]  /*08e0*/  FMUL.FTZ R13, R6, -1.7020000219345092773 ;  /* 0xbfd9db23060d7820 */ /* 0x000fc80000410000 */
[----:B------:R-:W-:Y:S01]  /*08f0*/  FMUL.FTZ R26, R13, 1.4426950216293334961 ;  /* 0x3fb8aa3b0d1a7820 */ /* 0x000fe20000410000 */
[----:B------:R-:W1:Y:S08]  /*0900*/  MUFU.EX2 R18, R18 ;  /* 0x0000001200127308 */ /* 0x000e700000000800 */
[----:B------:R-:W2:Y:S01]  /*0910*/  MUFU.EX2 R19, R19 ;  /* 0x0000001300137308 */ /* 0x000ea20000000800 */
[----:B0-----:R-:W-:-:S07]  /*0920*/  FADD.FTZ R27, R4, 1 ;  /* 0x3f800000041b7421 */ /* 0x001fce0000010000 */
[----:B------:R-:W0:Y:S01]  /*0930*/  MUFU.EX2 R13, R26 ;  /* 0x0000001a000d7308 */ /* 0x000e220000000800 */
[----:B-1----:R-:W-:Y:S01]  /*0940*/  FADD.FTZ R20, R18, 1 ;  /* 0x3f80000012147421 */ /* 0x002fe20000010000 */
[--C-:B------:R-:W-:Y:S02]  /*0950*/  HADD2.F32 R18, -RZ, R14.reuse.H0_H0 ;  /* 0x2000000eff127230 */ /* 0x100fe40000004100 */
[----:B------:R-:W-:-:S04]  /*0960*/  HADD2.F32 R14, -RZ, R14.H1_H1 ;  /* 0x3000000eff0e7230 */ /* 0x000fc80000004100 */
[----:B------:R-:W1:Y:S01]  /*0970*/  MUFU.RCP R29, R20 ;  /* 0x00000014001d7308 */ /* 0x000e620000001000 */
[----:B--2---:R-:W-:Y:S01]  /*0980*/  FADD.FTZ R4, R19, 1 ;  /* 0x3f80000013047421 */ /* 0x004fe20000010000 */
[----:B------:R-:W-:-:S06]  /*0990*/  FMUL.FTZ R19, R18, -1.7020000219345092773 ;  /* 0xbfd9db2312137820 */ /* 0x000fcc0000410000 */
[----:B------:R-:W2:Y:S01]  /*09a0*/  MUFU.RCP R4, R4 ;  /* 0x0000000400047308 */ /* 0x000ea20000001000 */
[----:B0-----:R-:W-:-:S07]  /*09b0*/  FADD.FTZ R13, R13, 1 ;  /* 0x3f8000000d0d7421 */ /* 0x001fce0000010000 */
[----:B------:R-:W0:Y:S01]  /*09c0*/  MUFU.RCP R13, R13 ;  /* 0x0000000d000d7308 */ /* 0x000e220000001000 */
[----:B-1----:R-:W-:Y:S01]  /*09d0*/  FMUL.FTZ R29, R12, R29 ;  /* 0x0000001d0c1d7220 */ /* 0x002fe20000410000 */
[----:B------:R-:W-:Y:S01]  /*09e0*/  FMUL.FTZ R12, R19, 1.4426950216293334961 ;  /* 0x3fb8aa3b130c7820 */ /* 0x000fe20000410000 */
[----:B------:R-:W-:-:S04]  /*09f0*/  FMUL.FTZ R19, R14, -1.7020000219345092773 ;  /* 0xbfd9db230e137820 */ /* 0x000fc80000410000 */
[----:B------:R-:W-:Y:S01]  /*0a00*/  FMUL.FTZ R20, R19, 1.4426950216293334961 ;  /* 0x3fb8aa3b13147820 */ /* 0x000fe20000410000 */
[--C-:B------:R-:W-:Y:S02]  /*0a10*/  HADD2.F32 R19, -RZ, R15.reuse.H0_H0 ;  /* 0x2000000fff137230 */ /* 0x100fe40000004100 */
[----:B--2---:R-:W-:Y:S01]  /*0a20*/  FMUL.FTZ R17, R17, R4 ;  /* 0x0000000411117220 */ /* 0x004fe20000410000 */
[----:B------:R-:W-:Y:S01]  /*0a30*/  HADD2.F32 R4, -RZ, R15.H1_H1 ;  /* 0x3000000fff047230 */ /* 0x000fe20000004100 */
[----:B------:R-:W1:Y:S01]  /*0a40*/  MUFU.EX2 R12, R12 ;  /* 0x0000000c000c7308 */ /* 0x000e620000000800 */
[----:B------:R-:W-:Y:S01]  /*0a50*/  FMUL.FTZ R26, R19, -1.7020000219345092773 ;  /* 0xbfd9db23131a7820 */ /* 0x000fe20000410000 */
[----:B0-----:R-:W-:Y:S02]  /*0a60*/  FMUL.FTZ R6, R6, R13 ;  /* 0x0000000d06067220 */ /* 0x001fe40000410000 */
[----:B------:R-:W-:-:S04]  /*0a70*/  FMUL.FTZ R13, R4, -1.7020000219345092773 ;  /* 0xbfd9db23040d7820 */ /* 0x000fc80000410000 */
[----:B------:R-:W0:Y:S01]  /*0a80*/  MUFU.EX2 R20, R20 ;  /* 0x0000001400147308 */ /* 0x000e220000000800 */
[----:B------:R-:W-:Y:S01]  /*0a90*/  FMUL.FTZ R15, R26, 1.4426950216293334961 ;  /* 0x3fb8aa3b1a0f7820 */ /* 0x000fe20000410000 */
[----:B------:R-:W-:-:S06]  /*0aa0*/  FMUL.FTZ R13, R13, 1.4426950216293334961 ;  /* 0x3fb8aa3b0d0d7820 */ /* 0x000fcc0000410000 */
[----:B------:R-:W2:Y:S01]  /*0ab0*/  MUFU.RCP R27, R27 ;  /* 0x0000001b001b7308 */ /* 0x000ea20000001000 */
[----:B-1----:R-:W-:-:S07]  /*0ac0*/  FADD.FTZ R26, R12, 1 ;  /* 0x3f8000000c1a7421 */ /* 0x002fce0000010000 */
[----:B------:R-:W1:Y:S01]  /*0ad0*/  MUFU.EX2 R13, R13 ;  /* 0x0000000d000d7308 */ /* 0x000e620000000800 */
[----:B0-----:R-:W-:-:S07]  /*0ae0*/  FADD.FTZ R28, R20, 1 ;  /* 0x3f800000141c7421 */ /* 0x001fce0000010000 */
[----:B------:R-:W0:Y:S01]  /*0af0*/  MUFU.EX2 R15, R15 ;  /* 0x0000000f000f7308 */ /* 0x000e220000000800 */
[----:B--2---:R-:W-:-:S07]  /*0b00*/  FMUL.FTZ R16, R16, R27 ;  /* 0x0000001b10107220 */ /* 0x004fce0000410000 */
[----:B------:R1:W2:Y:S08]  /*0b10*/  MUFU.RCP R27, R26 ;  /* 0x0000001a001b7308 */ /* 0x0002b00000001000 */
[----:B------:R-:W4:Y:S01]  /*0b20*/  MUFU.RCP R12, R28 ;  /* 0x0000001c000c7308 */ /* 0x000f220000001000 */
[----:B-1----:R-:W-:Y:S01]  /*0b30*/  FADD.FTZ R26, R13, 1 ;  /* 0x3f8000000d1a7421 */ /* 0x002fe20000010000 */
[----:B0-----:R-:W-:-:S06]  /*0b40*/  FADD.FTZ R20, R15, 1 ;  /* 0x3f8000000f147421 */ /* 0x001fcc0000010000 */
[----:B------:R-:W0:Y:S01]  /*0b50*/  MUFU.RCP R15, R26 ;  /* 0x0000001a000f7308 */ /* 0x000e220000001000 */
[----:B--2---:R-:W-:-:S07]  /*0b60*/  FMUL.FTZ R18, R18, R27 ;  /* 0x0000001b12127220 */ /* 0x004fce0000410000 */
[----:B------:R-:W1:Y:S01]  /*0b70*/  MUFU.RCP R20, R20 ;  /* 0x0000001400147308 */ /* 0x000e620000001000 */
[----:B----4-:R-:W-:Y:S01]  /*0b80*/  FMUL.FTZ R27, R14, R12 ;  /* 0x0000000c0e1b7220 */ /* 0x010fe20000410000 */
[----:B------:R-:W-:-:S04]  /*0b90*/  IMAD.WIDE.U32 R12, R3, 0x10, R24 ;  /* 0x00000010030c7825 */ /* 0x000fc800078e0018 */
[----:B0-----:R-:W-:Y:S02]  /*0ba0*/  FMUL.FTZ R4, R4, R15 ;  /* 0x0000000f04047220 */ /* 0x001fe40000410000 */
[----:B------:R-:W2:Y:S01]  /*0bb0*/  LDG.E.128.CONSTANT R12, desc[UR4][R12.64] ;  /* 0x000000040c0c7981 */ /* 0x000ea2000c1e9d00 */
[----:B------:R-:W-:Y:S01]  /*0bc0*/  F2FP.F16.F32.PACK_AB R18, R27, R18 ;  /* 0x000000121b12723e */ /* 0x000fe200000000ff */
[----:B-1----:R-:W-:Y:S01]  /*0bd0*/  FMUL.FTZ R19, R19, R20 ;  /* 0x0000001413137220 */ /* 0x002fe20000410000 */
[----:B------:R-:W-:Y:S01]  /*0be0*/  F2FP.F16.F32.PACK_AB R16, R29, R16 ;  /* 0x000000101d10723e */ /* 0x000fe200000000ff */
[----:B------:R-:W-:Y:S01]  /*0bf0*/  IMAD.WIDE.U32 R26, R21, 0x10, R22 ;  /* 0x00000010151a7825 */ /* 0x000fe200078e0016 */
[----:B------:R-:W-:Y:S02]  /*0c00*/  F2FP.F16.F32.PACK_AB R17, R6, R17 ;  /* 0x000000110611723e */ /* 0x000fe400000000ff */
[----:B------:R-:W-:Y:S01]  /*0c10*/  F2FP.F16.F32.PACK_AB R19, R4, R19 ;  /* 0x000000130413723e */ /* 0x000fe200000000ff */
[----:B---3--:R-:W-:-:S04]  /*0c20*/  HADD2.F32 R20, -RZ, R8.H0_H0 ;  /* 0x20000008ff147230 */ /* 0x008fc80000004100 */
[----:B------:R0:W-:Y:S01]  /*0c30*/  STG.E.128 desc[UR4][R26.64], R16 ;  /* 0x000000101a007986 */ /* 0x0001e2000c101d04 */
[----:B------:R-:W-:Y:S01]  /*0c40*/  FMUL.FTZ R4, R20, -1.7020000219345092773 ;  /* 0xbfd9db2314047820 */ /* 0x000fe20000410000 */
[----:B------:R-:W-:-:S03]  /*0c50*/  HADD2.F32 R29, -RZ, R9.H0_H0 ;  /* 0x20000009ff1d7230 */ /* 0x000fc60000004100 */
[----:B------:R-:W-:Y:S01]  /*0c60*/  FMUL.FTZ R6, R4, 1.4426950216293334961 ;  /* 0x3fb8aa3b04067820 */ /* 0x000fe20000410000 */
[----:B------:R-:W-:Y:S02]  /*0c70*/  HADD2.F32 R28, -RZ, R9.H1_H1 ;  /* 0x30000009ff1c7230 */ /* 0x000fe40000004100 */
[----:B0-----:R-:W-:-:S05]  /*0c80*/  HADD2.F32 R27, -RZ, R8.H1_H1 ;  /* 0x30000008ff1b7230 */ /* 0x001fca0000004100 */
[----:B------:R-:W-:-:S04]  /*0c90*/  FMUL.FTZ R4, R27, -1.7020000219345092773 ;  /* 0xbfd9db231b047820 */ /* 0x000fc80000410000 */
[----:B------:R-:W-:Y:S01]  /*0ca0*/  FMUL.FTZ R8, R4, 1.4426950216293334961 ;  /* 0x3fb8aa3b04087820 */ /* 0x000fe20000410000 */
[----:B------:R-:W-:-:S04]  /*0cb0*/  FMUL.FTZ R4, R29, -1.7020000219345092773 ;  /* 0xbfd9db231d047820 */ /* 0x000fc80000410000 */
[----:B------:R-:W-:Y:S01]  /*0cc0*/  FMUL.FTZ R17, R4, 1.4426950216293334961 ;  /* 0x3fb8aa3b04117820 */ /* 0x000fe20000410000 */
[----:B------:R-:W-:Y:S01]  /*0cd0*/  FMUL.FTZ R4, R28, -1.7020000219345092773 ;  /* 0xbfd9db231c047820 */ /* 0x000fe20000410000 */
[----:B------:R-:W0:Y:S03]  /*0ce0*/  MUFU.EX2 R8, R8 ;  /* 0x0000000800087308 */ /* 0x000e260000000800 */
[----:B------:R-:W-:-:S05]  /*0cf0*/  FMUL.FTZ R26, R4, 1.4426950216293334961 ;  /* 0x3fb8aa3b041a7820 */ /* 0x000fca0000410000 */
[----:B------:R-:W1:Y:S08]  /*0d00*/  MUFU.EX2 R6, R6 ;  /* 0x0000000600067308 */ /* 0x000e700000000800 */
[----:B------:R-:W3:Y:S08]  /*0d10*/  MUFU.EX2 R17, R17 ;  /* 0x0000001100117308 */ /* 0x000ef00000000800 */
[----:B------:R-:W4:Y:S01]  /*0d20*/  MUFU.EX2 R4, R26 ;  /* 0x0000001a00047308 */ /* 0x000f220000000800 */
[----:B0-----:R-:W-:Y:S01]  /*0d30*/  FADD.FTZ R16, R8, 1 ;  /* 0x3f80000008107421 */ /* 0x001fe20000010000 */
[----:B-1----:R-:W-:-:S06]  /*0d40*/  FADD.FTZ R9, R6, 1 ;  /* 0x3f80000006097421 */ /* 0x002fcc0000010000 */
[----:B------:R-:W0:Y:S01]  /*0d50*/  MUFU.RCP R16, R16 ;  /* 0x0000001000107308 */ /* 0x000e220000001000 */
[----:B---3--:R-:W-:Y:S01]  /*0d60*/  FADD.FTZ R18, R17, 1 ;  /* 0x3f80000011127421 */ /* 0x008fe20000010000 */
[----:B----4-:R-:W-:-:S06]  /*0d70*/  FADD.FTZ R19, R4, 1 ;  /* 0x3f80000004137421 */ /* 0x010fcc0000010000 */
[----:B------:R-:W1:Y:S08]  /*0d80*/  MUFU.RCP R9, R9 ;  /* 0x0000000900097308 */ /* 0x000e700000001000 */
[----:B------:R-:W3:Y:S08]  /*0d90*/  MUFU.RCP R18, R18 ;  /* 0x0000001200127308 */ /* 0x000ef00000001000 */
[----:B------:R-:W4:Y:S01]  /*0da0*/  MUFU.RCP R19, R19 ;  /* 0x0000001300137308 */ /* 0x000f220000001000 */
[----:B0-----:R-:W-:Y:S01]  /*0db0*/  FMUL.FTZ R27, R27, R16 ;  /* 0x000000101b1b7220 */ /* 0x001fe20000410000 */
[----:B------:R-:W-:-:S04]  /*0dc0*/  IMAD.WIDE.U32 R16, R5, 0x10, R24 ;  /* 0x0000001005107825 */ /* 0x000fc800078e0018 */
[----:B-1----:R-:W-:Y:S01]  /*0dd0*/  FMUL.FTZ R8, R20, R9 ;  /* 0x0000000914087220 */ /* 0x002fe20000410000 */
[----:B---3--:R-:W-:Y:S01]  /*0de0*/  FMUL.FTZ R9, R29, R18 ;  /* 0x000000121d097220 */ /* 0x008fe20000410000 */
[----:B----4-:R-:W-:Y:S02]  /*0df0*/  FMUL.FTZ R20, R28, R19 ;  /* 0x000000131c147220 */ /* 0x010fe40000410000 */
[----:B------:R-:W3:Y:S01]  /*0e00*/  LDG.E.128.CONSTANT R16, desc[UR4][R16.64] ;  /* 0x0000000410107981 */ /* 0x000ee2000c1e9d00 */
[----:B------:R-:W-:-:S05]  /*0e10*/  HADD2.F32 R4, -RZ, R10.H0_H0 ;  /* 0x2000000aff047230 */ /* 0x000fca0000004100 */
[----:B------:R-:W-:-:S04]  /*0e20*/  FMUL.FTZ R6, R4, -1.7020000219345092773 ;  /* 0xbfd9db2304067820 */ /* 0x000fc80000410000 */
[----:B------:R-:W-:-:S06]  /*0e30*/  FMUL.FTZ R6, R6, 1.4426950216293334961 ;  /* 0x3fb8aa3b06067820 */ /* 0x000fcc0000410000 */
[----:B------:R-:W0:Y:S02]  /*0e40*/  MUFU.EX2 R6, R6 ;  /* 0x0000000600067308 */ /* 0x000e240000000800 */
[----:B0-----:R-:W-:-:S06]  /*0e50*/  FADD.FTZ R26, R6, 1 ;  /* 0x3f800000061a7421 */ /* 0x001fcc0000010000 */
[----:B------:R-:W0:Y:S01]  /*0e60*/  MUFU.RCP R26, R26 ;  /* 0x0000001a001a7308 */ /* 0x000e220000001000 */
[----:B------:R-:W-:Y:S02]  /*0e70*/  HADD2.F32 R29, -RZ, R10.H1_H1 ;  /* 0x3000000aff1d7230 */ /* 0x000fe40000004100 */
[----:B0-----:R-:W-:-:S03]  /*0e80*/  FMUL.FTZ R10, R4, R26 ;  /* 0x0000001a040a7220 */ /* 0x001fc60000410000 */
[----:B------:R-:W-:-:S04]  /*0e90*/  FMUL.FTZ R4, R29, -1.7020000219345092773 ;  /* 0xbfd9db231d047820 */ /* 0x000fc80000410000 */
[----:B------:R-:W-:-:S06]  /*0ea0*/  FMUL.FTZ R6, R4, 1.4426950216293334961 ;  /* 0x3fb8aa3b04067820 */ /* 0x000fcc0000410000 */
[----:B------:R-:W0:Y:S01]  /*0eb0*/  MUFU.EX2 R6, R6 ;  /* 0x0000000600067308 */ /* 0x000e220000000800 */
[--C-:B------:R-:W-:Y:S02]  /*0ec0*/  HADD2.F32 R4, -RZ, R11.reuse.H0_H0 ;  /* 0x2000000bff047230 */ /* 0x100fe40000004100 */
[----:B------:R-:W-:Y:S02]  /*0ed0*/  HADD2.F32 R11, -RZ, R11.H1_H1 ;  /* 0x3000000bff0b7230 */ /* 0x000fe40000004100 */
[----:B0-----:R-:W-:Y:S01]  /*0ee0*/  FADD.FTZ R28, R6, 1 ;  /* 0x3f800000061c7421 */ /* 0x001fe20000010000 */
[----:B------:R-:W-:-:S04]  /*0ef0*/  FMUL.FTZ R6, R4, -1.7020000219345092773 ;  /* 0xbfd9db2304067820 */ /* 0x000fc80000410000 */
[----:B------:R-:W-:Y:S01]  /*0f00*/  FMUL.FTZ R26, R6, 1.4426950216293334961 ;  /* 0x3fb8aa3b061a7820 */ /* 0x000fe20000410000 */
[----:B------:R-:W-:-:S04]  /*0f10*/  FMUL.FTZ R6, R11, -1.7020000219345092773 ;  /* 0xbfd9db230b067820 */ /* 0x000fc80000410000 */
[----:B------:R-:W-:Y:S01]  /*0f20*/  FMUL.FTZ R6, R6, 1.4426950216293334961 ;  /* 0x3fb8aa3b06067820 */ /* 0x000fe20000410000 */
[----:B------:R-:W0:Y:S08]  /*0f30*/  MUFU.RCP R28, R28 ;  /* 0x0000001c001c7308 */ /* 0x000e300000001000 */
[----:B------:R-:W1:Y:S08]  /*0f40*/  MUFU.EX2 R26, R26 ;  /* 0x0000001a001a7308 */ /* 0x000e700000000800 */
[----:B------:R-:W4:Y:S01]  /*0f50*/  MUFU.EX2 R6, R6 ;  /* 0x0000000600067308 */ /* 0x000f220000000800 */
[----:B0-----:R-:W-:Y:S01]  /*0f60*/  FMUL.FTZ R29, R29, R28 ;  /* 0x0000001c1d1d7220 */ /* 0x001fe20000410000 */
[----:B-1----:R-:W-:Y:S01]  /*0f70*/  FADD.FTZ R26, R26, 1 ;  /* 0x3f8000001a1a7421 */ /* 0x002fe20000010000 */
[----:B----4-:R-:W-:-:S05]  /*0f80*/  FADD.FTZ R28, R6, 1 ;  /* 0x3f800000061c7421 */ /* 0x010fca0000010000 */
[----:B------:R-:W0:Y:S08]  /*0f90*/  MUFU.RCP R26, R26 ;  /* 0x0000001a001a7308 */ /* 0x000e300000001000 */
[----:B------:R-:W1:Y:S01]  /*0fa0*/  MUFU.RCP R28, R28 ;  /* 0x0000001c001c7308 */ /* 0x000e620000001000 */
[----:B0-----:R-:W-:Y:S01]  /*0fb0*/  FMUL.FTZ R4, R4, R26 ;  /* 0x0000001a04047220 */ /* 0x001fe20000410000 */
[----:B-1----:R-:W-:-:S05]  /*0fc0*/  FMUL.FTZ R11, R11, R28 ;  /* 0x0000001c0b0b7220 */ /* 0x002fca0000410000 */
[----:B------:R-:W-:Y:S02]  /*0fd0*/  F2FP.F16.F32.PACK_AB R11, R11, R4 ;  /* 0x000000040b0b723e */ /* 0x000fe400000000ff */
[----:B------:R-:W-:Y:S01]  /*0fe0*/  F2FP.F16.F32.PACK_AB R9, R20, R9 ;  /* 0x000000091409723e */ /* 0x000fe200000000ff */
[----:B--2---:R-:W-:-:S05]  /*0ff0*/  HADD2.F32 R4, -RZ, R12.H0_H0 ;  /* 0x2000000cff047230 */ /* 0x004fca0000004100 */
[----:B------:R-:W-:Y:S01]  /*1000*/  FMUL.FTZ R6, R4, -1.7020000219345092773 ;  /* 0xbfd9db2304067820 */ /* 0x000fe20000410000 */
[----:B------:R-:W-:-:S03]  /*1010*/  HADD2.F32 R20, -RZ, R13.H0_H0 ;  /* 0x2000000dff147230 */ /* 0x000fc60000004100 */
[----:B------:R-:W-:Y:S01]  /*1020*/  FMUL.FTZ R6, R6, 1.4426950216293334961 ;  /* 0x3fb8aa3b06067820 */ /* 0x000fe20000410000 */
[----:B------:R-:W-:Y:S01]  /*1030*/  F2FP.F16.F32.PACK_AB R10, R29, R10 ;  /* 0x0000000a1d0a723e */ /* 0x000fe200000000ff */
[----:B------:R-:W-:Y:S01]  /*1040*/  FMUL.FTZ R29, R20, -1.7020000219345092773 ;  /* 0xbfd9db23141d7820 */ /* 0x000fe20000410000 */
[----:B------:R-:W-:-:S03]  /*1050*/  HADD2.F32 R12, -RZ, R12.H1_H1 ;  /* 0x3000000cff0c7230 */ /* 0x000fc60000004100 */
[----:B------:R-:W0:Y:S01]  /*1060*/  MUFU.EX2 R6, R6 ;  /* 0x0000000600067308 */ /* 0x000e220000000800 */
[----:B------:R-:W-:Y:S01]  /*1070*/  FMUL.FTZ R29, R29, 1.4426950216293334961 ;  /* 0x3fb8aa3b1d1d7820 */ /* 0x000fe20000410000 */
[----:B------:R-:W-:Y:S01]  /*1080*/  FMUL.FTZ R28, R12, -1.7020000219345092773 ;  /* 0xbfd9db230c1c7820 */ /* 0x000fe20000410000 */
[----:B------:R-:W-:Y:S01]  /*1090*/  F2FP.F16.F32.PACK_AB R8, R27, R8 ;  /* 0x000000081b08723e */ /* 0x000fe200000000ff */
[----:B------:R-:W-:-:S04]  /*10a0*/  IMAD.WIDE.U32 R26, R7, 0x10, R22 ;  /* 0x00000010071a7825 */ /* 0x000fc800078e0016 */
[----:B------:R-:W-:Y:S01]  /*10b0*/  FMUL.FTZ R28, R28, 1.4426950216293334961 ;  /* 0x3fb8aa3b1c1c7820 */ /* 0x000fe20000410000 */
[----:B------:R-:W1:Y:S01]  /*10c0*/  MUFU.EX2 R29, R29 ;  /* 0x0000001d001d7308 */ /* 0x000e620000000800 */
[----:B------:R0:W-:Y:S07]  /*10d0*/  STG.E.128 desc[UR4][R26.64], R8 ;  /* 0x000000081a007986 */ /* 0x0001ee000c101d04 */
[----:B------:R-:W2:Y:S01]  /*10e0*/  MUFU.EX2 R28, R28 ;  /* 0x0000001c001c7308 */ /* 0x000ea20000000800 */
[----:B0-----:R-:W-:Y:S01]  /*10f0*/  FADD.FTZ R11, R6, 1 ;  /* 0x3f800000060b7421 */ /* 0x001fe20000010000 */
[----:B------:R-:W-:-:S02]  /*1100*/  HADD2.F32 R9, -RZ, R13.H1_H1 ;  /* 0x3000000dff097230 */ /* 0x000fc40000004100 */
[----:B-1----:R-:W-:-:S04]  /*1110*/  FADD.FTZ R13, R29, 1 ;  /* 0x3f8000001d0d7421 */ /* 0x002fc80000010000 */
[----:B------:R-:W0:Y:S01]  /*1120*/  MUFU.RCP R11, R11 ;  /* 0x0000000b000b7308 */ /* 0x000e220000001000 */
[----:B--2---:R-:W-:Y:S01]  /*1130*/  FADD.FTZ R27, R28, 1 ;  /* 0x3f8000001c1b7421 */ /* 0x004fe20000010000 */
[----:B------:R-:W-:-:S06]  /*1140*/  HADD2.F32 R10, -RZ, R14.H0_H0 ;  /* 0x2000000eff0a7230 */ /* 0x000fcc0000004100 */
[----:B------:R-:W1:Y:S01]  /*1150*/  MUFU.RCP R13, R13 ;  /* 0x0000000d000d7308 */ /* 0x000e620000001000 */
[----:B------:R-:W-:-:S07]  /*1160*/  FMUL.FTZ R6, R9, -1.7020000219345092773 ;  /* 0xbfd9db2309067820 */ /* 0x000fce0000410000 */
[----:B------:R-:W2:Y:S01]  /*1170*/  MUFU.RCP R27, R27 ;  /* 0x0000001b001b7308 */ /* 0x000ea20000001000 */
[----:B0-----:R-:W-:Y:S01]  /*1180*/  FMUL.FTZ R8, R4, R11 ;  /* 0x0000000b04087220 */ /* 0x001fe20000410000 */
[----:B------:R-:W-:Y:S01]  /*1190*/  FMUL.FTZ R4, R10, -1.7020000219345092773 ;  /* 0xbfd9db230a047820 */ /* 0x000fe20000410000 */
[----:B------:R-:W-:Y:S02]  /*11a0*/  HADD2.F32 R11, -RZ, R14.H1_H1 ;  /* 0x3000000eff0b7230 */ /* 0x000fe40000004100 */
[----:B------:R-:W-:Y:S01]  /*11b0*/  FMUL.FTZ R6, R6, 1.4426950216293334961 ;  /* 0x3fb8aa3b06067820 */ /* 0x000fe20000410000 */
[----:B------:R-:W-:Y:S02]  /*11c0*/  FMUL.FTZ R14, R4, 1.4426950216293334961 ;  /* 0x3fb8aa3b040e7820 */ /* 0x000fe40000410000 */
[----:B------:R-:W-:Y:S01]  /*11d0*/  FMUL.FTZ R4, R11, -1.7020000219345092773 ;  /* 0xbfd9db230b047820 */ /* 0x000fe20000410000 */
[----:B-1----:R-:W-:Y:S02]  /*11e0*/  FMUL.FTZ R20, R20, R13 ;  /* 0x0000000d14147220 */ /* 0x002fe40000410000 */
[----:B------:R-:W0:Y:S01]  /*11f0*/  MUFU.EX2 R6, R6 ;  /* 0x0000000600067308 */ /* 0x000e220000000800 */
[----:B------:R-:W-:Y:S01]  /*1200*/  FMUL.FTZ R13, R4, 1.4426950216293334961 ;  /* 0x3fb8aa3b040d7820 */ /* 0x000fe20000410000 */
[----:B------:R-:W-:-:S02]  /*1210*/  HADD2.F32 R4, -RZ, R15.H0_H0 ;  /* 0x2000000fff047230 */ /* 0x000fc40000004100 */
[----:B--2---:R-:W-:-:S04]  /*1220*/  FMUL.FTZ R26, R12, R27 ;  /* 0x0000001b0c1a7220 */ /* 0x004fc80000410000 */
[----:B------:R-:W1:Y:S01]  /*1230*/  MUFU.EX2 R14, R14 ;  /* 0x0000000e000e7308 */ /* 0x000e620000000800 */
[----:B------:R-:W-:-:S07]  /*1240*/  FMUL.FTZ R12, R4, -1.7020000219345092773 ;  /* 0xbfd9db23040c7820 */ /* 0x000fce0000410000 */
[----:B------:R-:W2:Y:S01]  /*1250*/  MUFU.EX2 R13, R13 ;  /* 0x0000000d000d7308 */ /* 0x000ea20000000800 */
[----:B------:R-:W-:Y:S01]  /*1260*/  FMUL.FTZ R12, R12, 1.4426950216293334961 ;  /* 0x3fb8aa3b0c0c7820 */ /* 0x000fe20000410000 */
[----:B0-----:R-:W-:-:S06]  /*1270*/  FADD.FTZ R28, R6, 1 ;  /* 0x3f800000061c7421 */ /* 0x001fcc0000010000 */
[----:B------:R-:W0:Y:S01]  /*1280*/  MUFU.EX2 R12, R12 ;  /* 0x0000000c000c7308 */ /* 0x000e220000000800 */
[----:B-1----:R-:W-:-:S07]  /*1290*/  FADD.FTZ R27, R14, 1 ;  /* 0x3f8000000e1b7421 */ /* 0x002fce0000010000 */
[----:B------:R-:W1:Y:S01]  /*12a0*/  MUFU.RCP R28, R28 ;  /* 0x0000001c001c7308 */ /* 0x000e620000001000 */
[----:B--2---:R-:W-:Y:S01]  /*12b0*/  FADD.FTZ R14, R13, 1 ;  /* 0x3f8000000d0e7421 */ /* 0x004fe20000010000 */
[----:B------:R-:W-:-:S06]  /*12c0*/  HADD2.F32 R15, -RZ, R15.H1_H1 ;  /* 0x3000000fff0f7230 */ /* 0x000fcc0000004100 */
[----:B------:R-:W2:Y:S01]  /*12d0*/  MUFU.RCP R6, R14 ;  /* 0x0000000e00067308 */ /* 0x000ea20000001000 */
[----:B0-----:R-:W-:Y:S01]  /*12e0*/  FADD.FTZ R13, R12, 1 ;  /* 0x3f8000000c0d7421 */ /* 0x001fe20000010000 */
[----:B------:R-:W-:-:S06]  /*12f0*/  FMUL.FTZ R12, R15, -1.7020000219345092773 ;  /* 0xbfd9db230f0c7820 */ /* 0x000fcc0000410000 */
[----:B------:R-:W0:Y:S01]  /*1300*/  MUFU.RCP R13, R13 ;  /* 0x0000000d000d7308 */ /* 0x000e220000001000 */
[----:B-1----:R-:W-:Y:S01]  /*1310*/  FMUL.FTZ R9, R9, R28 ;  /* 0x0000001c09097220 */ /* 0x002fe20000410000 */
[----:B------:R-:W-:Y:S01]  /*1320*/  FMUL.FTZ R28, R12, 1.4426950216293334961 ;  /* 0x3fb8aa3b0c1c7820 */ /* 0x000fe20000410000 */
[----:B---3--:R-:W-:Y:S02]  /*1330*/  HADD2.F32 R12, -RZ, R16.H0_H0 ;  /* 0x20000010ff0c7230 */ /* 0x008fe40000004100 */
[----:B--2---:R-:W-:-:S03]  /*1340*/  FMUL.FTZ R11, R11, R6 ;  /* 0x000000060b0b7220 */ /* 0x004fc60000410000 */
[----:B------:R-:W1:Y:S01]  /*1350*/  MUFU.EX2 R6, R28 ;  /* 0x0000001c00067308 */ /* 0x000e620000000800 */
[----:B------:R-:W-:Y:S01]  /*1360*/  FMUL.FTZ R14, R12, -1.7020000219345092773 ;  /* 0xbfd9db230c0e7820 */ /* 0x000fe20000410000 */
[----:B------:R-:W-:-:S03]  /*1370*/  HADD2.F32 R29, -RZ, R16.H1_H1 ;  /* 0x30000010ff1d7230 */ /* 0x000fc60000004100 */
[----:B------:R-:W-:Y:S01]  /*1380*/  FMUL.FTZ R14, R14, 1.4426950216293334961 ;  /* 0x3fb8aa3b0e0e7820 */ /* 0x000fe20000410000 */
[----:B0-----:R-:W-:Y:S01]  /*1390*/  FMUL.FTZ R16, R4, R13 ;  /* 0x0000000d04107220 */ /* 0x001fe20000410000 */
[----:B------:R-:W-:Y:S02]  /*13a0*/  FMUL.FTZ R4, R29, -1.7020000219345092773 ;  /* 0xbfd9db231d047820 */ /* 0x000fe40000410000 */
[----:B------:R1:W-:Y:S02]  /*13b0*/  MUFU.EX2 R13, R14 ;  /* 0x0000000e000d7308 */ /* 0x0003e40000000800 */
[----:B------:R-:W-:Y:S01]  /*13c0*/  FMUL.FTZ R4, R4, 1.4426950216293334961 ;  /* 0x3fb8aa3b04047820 */ /* 0x000fe20000410000 */
[----:B-1----:R-:W-:-:S05]  /*13d0*/  FADD.FTZ R14, R6, 1 ;  /* 0x3f800000060e7421 */ /* 0x002fca0000010000 */
[----:B------:R-:W0:Y:S08]  /*13e0*/  MUFU.RCP R27, R27 ;  /* 0x0000001b001b7308 */ /* 0x000e300000001000 */
[----:B------:R-:W1:Y:S08]  /*13f0*/  MUFU.RCP R6, R14 ;  /* 0x0000000e00067308 */ /* 0x000e700000001000 */
[----:B------:R-:W2:Y:S01]  /*1400*/  MUFU.EX2 R4, R4 ;  /* 0x0000000400047308 */ /* 0x000ea20000000800 */
[----:B0-----:R-:W-:Y:S01]  /*1410*/  FMUL.FTZ R10, R10, R27 ;  /* 0x0000001b0a0a7220 */ /* 0x001fe20000410000 */
[----:B-1----:R-:W-:Y:S01]  /*1420*/  FMUL.FTZ R27, R15, R6 ;  /* 0x000000060f1b7220 */ /* 0x002fe20000410000 */
[----:B------:R-:W-:-:S02]  /*1430*/  HADD2.F32 R6, -RZ, R17.H0_H0 ;  /* 0x20000011ff067230 */ /* 0x000fc40000004100 */
[----:B--2---:R-:W-:-:S03]  /*1440*/  FADD.FTZ R28, R4, 1 ;  /* 0x3f800000041c7421 */ /* 0x004fc60000010000 */
[----:B------:R-:W-:Y:S01]  /*1450*/  FMUL.FTZ R15, R6, -1.7020000219345092773 ;  /* 0xbfd9db23060f7820 */ /* 0x000fe20000410000 */
[----:B------:R-:W0:Y:S03]  /*1460*/  MUFU.RCP R4, R28 ;  /* 0x0000001c00047308 */ /* 0x000e260000001000 */
[----:B------:R-:W-:Y:S01]  /*1470*/  FMUL.FTZ R15, R15, 1.4426950216293334961 ;  /* 0x3fb8aa3b0f0f7820 */ /* 0x000fe20000410000 */
[----:B------:R-:W-:-:S05]  /*1480*/  HADD2.F32 R17, -RZ, R17.H1_H1 ;  /* 0x30000011ff117230 */ /* 0x000fca0000004100 */
[----:B------:R-:W1:Y:S01]  /*1490*/  MUFU.EX2 R15, R15 ;  /* 0x0000000f000f7308 */ /* 0x000e620000000800 */
[----:B------:R-:W-:Y:S01]  /*14a0*/  FADD.FTZ R13, R13, 1 ;  /* 0x3f8000000d0d7421 */ /* 0x000fe20000010000 */
[----:B0-----:R-:W-:Y:S01]  /*14b0*/  FMUL.FTZ R29, R29, R4 ;  /* 0x000000041d1d7220 */ /* 0x001fe20000410000 */
[----:B------:R-:W-:-:S04]  /*14c0*/  FMUL.FTZ R4, R17, -1.7020000219345092773 ;  /* 0xbfd9db2311047820 */ /* 0x000fc80000410000 */
[----:B------:R-:W-:Y:S01]  /*14d0*/  FMUL.FTZ R4, R4, 1.4426950216293334961 ;  /* 0x3fb8aa3b04047820 */ /* 0x000fe20000410000 */
[----:B------:R-:W0:Y:S01]  /*14e0*/  MUFU.RCP R13, R13 ;  /* 0x0000000d000d7308 */ /* 0x000e220000001000 */
[----:B-1----:R-:W-:-:S07]  /*14f0*/  FADD.FTZ R28, R15, 1 ;  /* 0x3f8000000f1c7421 */ /* 0x002fce0000010000 */
[----:B------:R-:W1:Y:S08]  /*1500*/  MUFU.EX2 R4, R4 ;  /* 0x0000000400047308 */ /* 0x000e700000000800 */
[----:B------:R-:W2:Y:S01]  /*1510*/  MUFU.RCP R28, R28 ;  /* 0x0000001c001c7308 */ /* 0x000ea20000001000 */
[----:B0-----:R-:W-:Y:S01]  /*1520*/  FMUL.FTZ R12, R12, R13 ;  /* 0x0000000d0c0c7220 */ /* 0x001fe20000410000 */
[----:B------:R-:W-:-:S02]  /*1530*/  HADD2.F32 R14, -RZ, R18.H0_H0 ;  /* 0x20000012ff0e7230 */ /* 0x000fc40000004100 */
[----:B-1----:R-:W-:-:S04]  /*1540*/  FADD.FTZ R13, R4, 1 ;  /* 0x3f800000040d7421 */ /* 0x002fc80000010000 */
[----:B------:R2:W0:Y:S02]  /*1550*/  MUFU.RCP R4, R13 ;  /* 0x0000000d00047308 */ /* 0x0004240000001000 */
[----:B--2---:R-:W-:Y:S01]  /*1560*/  FMUL.FTZ R13, R6, R28 ;  /* 0x0000001c060d7220 */ /* 0x004fe20000410000 */
[----:B------:R-:W-:-:S04]  /*1570*/  FMUL.FTZ R6, R14, -1.7020000219345092773 ;  /* 0xbfd9db230e067820 */ /* 0x000fc80000410000 */
[----:B------:R-:W-:-:S06]  /*1580*/  FMUL.FTZ R6, R6, 1.4426950216293334961 ;  /* 0x3fb8aa3b06067820 */ /* 0x000fcc0000410000 */
[----:B------:R-:W1:Y:S01]  /*1590*/  MUFU.EX2 R6, R6 ;  /* 0x0000000600067308 */ /* 0x000e620000000800 */
[----:B------:R-:W-:Y:S02]  /*15a0*/  HADD2.F32 R15, -RZ, R18.H1_H1 ;  /* 0x30000012ff0f7230 */ /* 0x000fe40000004100 */
[----:B0-----:R-:W-:-:S03]  /*15b0*/  FMUL.FTZ R4, R17, R4 ;  /* 0x0000000411047220 */ /* 0x001fc60000410000 */
[----:B------:R-:W-:-:S04]  /*15c0*/  FMUL.FTZ R18, R15, -1.7020000219345092773 ;  /* 0xbfd9db230f127820 */ /* 0x000fc80000410000 */
[----:B------:R-:W-:Y:S01]  /*15d0*/  FMUL.FTZ R18, R18, 1.4426950216293334961 ;  /* 0x3fb8aa3b12127820 */ /* 0x000fe20000410000 */
[----:B-1----:R-:W-:-:S05]  /*15e0*/  FADD.FTZ R17, R6, 1 ;  /* 0x3f80000006117421 */ /* 0x002fca0000010000 */
[----:B------:R-:W0:Y:S08]  /*15f0*/  MUFU.EX2 R18, R18 ;  /* 0x0000001200127308 */ /* 0x000e300000000800 */
[----:B------:R-:W1:Y:S01]  /*1600*/  MUFU.RCP R17, R17 ;  /* 0x0000001100117308 */ /* 0x000e620000001000 */
[----:B------:R-:W-:Y:S02]  /*1610*/  HADD2.F32 R6, -RZ, R19.H0_H0 ;  /* 0x20000013ff067230 */ /* 0x000fe40000004100 */
[----:B0-----:R-:W-:Y:S01]  /*1620*/  FADD.FTZ R28, R18, 1 ;  /* 0x3f800000121c7421 */ /* 0x001fe20000010000 */
[----:B-1----:R-:W-:-:S02]  /*1630*/  FMUL.FTZ R14, R14, R17 ;  /* 0x000000110e0e7220 */ /* 0x002fc40000410000 */
[----:B------:R-:W-:-:S03]  /*1640*/  FMUL.FTZ R17, R6, -1.7020000219345092773 ;  /* 0xbfd9db2306117820 */ /* 0x000fc60000410000 */
[----:B------:R-:W0:Y:S01]  /*1650*/  MUFU.RCP R28, R28 ;  /* 0x0000001c001c7308 */ /* 0x000e220000001000 */
[----:B------:R-:W-:-:S07]  /*1660*/  FMUL.FTZ R18, R17, 1.4426950216293334961 ;  /* 0x3fb8aa3b11127820 */ /* 0x000fce0000410000 */
[----:B------:R-:W1:Y:S01]  /*1670*/  MUFU.EX2 R17, R18 ;  /* 0x0000001200117308 */ /* 0x000e620000000800 */
[----:B0-----:R-:W-:Y:S01]  /*1680*/  FMUL.FTZ R15, R15, R28 ;  /* 0x0000001c0f0f7220 */ /* 0x001fe20000410000 */
[----:B-1----:R-:W-:Y:S01]  /*1690*/  FADD.FTZ R28, R17, 1 ;  /* 0x3f800000111c7421 */ /* 0x002fe20000010000 */
[----:B------:R-:W-:-:S05]  /*16a0*/  HADD2.F32 R17, -RZ, R19.H1_H1 ;  /* 0x30000013ff117230 */ /* 0x000fca0000004100 */
[----:B------:R-:W-:-:S04]  /*16b0*/  FMUL.FTZ R19, R17, -1.7020000219345092773 ;  /* 0xbfd9db2311137820 */ /* 0x000fc80000410000 */
[----:B------:R-:W-:-:S06]  /*16c0*/  FMUL.FTZ R19, R19, 1.4426950216293334961 ;  /* 0x3fb8aa3b13137820 */ /* 0x000fcc0000410000 */
[----:B------:R-:W0:Y:S08]  /*16d0*/  MUFU.EX2 R19, R19 ;  /* 0x0000001300137308 */ /* 0x000e300000000800 */
[----:B------:R-:W1:Y:S01]  /*16e0*/  MUFU.RCP R28, R28 ;  /* 0x0000001c001c7308 */ /* 0x000e620000001000 */
[----:B0-----:R-:W-:-:S07]  /*16f0*/  FADD.FTZ R19, R19, 1 ;  /* 0x3f80000013137421 */ /* 0x001fce0000010000 */
[----:B------:R-:W0:Y:S01]  /*1700*/  MUFU.RCP R18, R19 ;  /* 0x0000001300127308 */ /* 0x000e220000001000 */
[----:B-1----:R-:W-:Y:S01]  /*1710*/  FMUL.FTZ R6, R6, R28 ;  /* 0x0000001c06067220 */ /* 0x002fe20000410000 */
[----:B------:R-:W-:Y:S02]  /*1720*/  F2FP.F16.F32.PACK_AB R10, R11, R10 ;  /* 0x0000000a0b0a723e */ /* 0x000fe400000000ff */
[----:B------:R-:W-:Y:S02]  /*1730*/  F2FP.F16.F32.PACK_AB R14, R15, R14 ;  /* 0x0000000e0f0e723e */ /* 0x000fe400000000ff */
[----:B------:R-:W-:Y:S02]  /*1740*/  F2FP.F16.F32.PACK_AB R11, R27, R16 ;  /* 0x000000101b0b723e */ /* 0x000fe400000000ff */
[----:B------:R-:W-:Y:S01]  /*1750*/  F2FP.F16.F32.PACK_AB R8, R26, R8 ;  /* 0x000000081a08723e */ /* 0x000fe200000000ff */
[----:B0-----:R-:W-:Y:S01]  /*1760*/  FMUL.FTZ R17, R17, R18 ;  /* 0x0000001211117220 */ /* 0x001fe20000410000 */
[----:B------:R-:W-:Y:S01]  /*1770*/  F2FP.F16.F32.PACK_AB R9, R9, R20 ;  /* 0x000000140909723e */ /* 0x000fe200000000ff */
[----:B------:R-:W-:Y:S01]  /*1780*/  IMAD.WIDE.U32 R18, R5, 0x10, R22 ;  /* 0x0000001005127825 */ /* 0x000fe200078e0016 */
[----:B------:R-:W-:-:S02]  /*1790*/  F2FP.F16.F32.PACK_AB R12, R29, R12 ;  /* 0x0000000c1d0c723e */ /* 0x000fc400000000ff */
[----:B------:R-:W-:Y:S01]  /*17a0*/  F2FP.F16.F32.PACK_AB R15, R17, R6 ;  /* 0x00000006110f723e */ /* 0x000fe200000000ff */
[----:B------:R-:W-:Y:S01]  /*17b0*/  IMAD.WIDE.U32 R16, R3, 0x10, R22 ;  /* 0x0000001003107825 */ /* 0x000fe200078e0016 */
[----:B------:R-:W-:Y:S02]  /*17c0*/  F2FP.F16.F32.PACK_AB R13, R4, R13 ;  /* 0x0000000d040d723e */ /* 0x000fe400000000ff */
[C-C-:B------:R-:W-:Y:S02]  /*17d0*/  IADD3 R21, PT, PT, R0.reuse, R21, R0.reuse ;  /* 0x0000001500157210 */ /* 0x140fe40007ffe000 */
[----:B------:R0:W-:Y:S02]  /*17e0*/  STG.E.128 desc[UR4][R16.64], R8 ;  /* 0x0000000810007986 */ /* 0x0001e4000c101d04 */
[----:B------:R-:W-:Y:S02]  /*17f0*/  IADD3 R21, PT, PT, R0, R21, R0 ;  /* 0x0000001500157210 */ /* 0x000fe40007ffe000 */
[----:B------:R0:W-:Y:S02]  /*1800*/  STG.E.128 desc[UR4][R18.64], R12 ;  /* 0x0000000c12007986 */ /* 0x0001e4000c101d04 */
[----:B------:R-:W-:-:S02]  /*1810*/  ISETP.GE.AND P0, PT, R21, R2, PT ;  /* 0x000000021500720c */ /* 0x000fc40003f06270 */
[C---:B------:R-:W-:Y:S02]  /*1820*/  LEA R3, R0.reuse, R3, 0x2 ;  /* 0x0000000300037211 */ /* 0x040fe400078e10ff */
[C---:B------:R-:W-:Y:S02]  /*1830*/  LEA R5, R0.reuse, R5, 0x2 ;  /* 0x0000000500057211 */ /* 0x040fe400078e10ff */
[----:B------:R-:W-:-:S07]  /*1840*/  LEA R7, R0, R7, 0x2 ;  /* 0x0000000700077211 */ /* 0x000fce00078e10ff */
[----:B------:R-:W-:Y:S05]  /*1850*/  @!P0 BRA `(.L_x_32) ;  /* 0xffffffec00e48947 */ /* 0x000fea000383ffff */
[----:B------:R-:W-:Y:S05]  /*1860*/  EXIT ;  /* 0x000000000000794d */ /* 0x000fea0003800000 */
.L_x_33:
        /* <DEDUP_REMOVED lines=9> */
.L_x_450:


//--------------------- .text._ZN4vllm17activation_kernelIfXadL_ZNS_17gelu_quick_kernelIfEET_RKS2_EELb1ELb0EEEvPS2_PS3_i --------------------------
	.section	.text._ZN4vllm17activation_kernelIfXadL_ZNS_17gelu_quick_kernelIfEET_RKS2_EELb1ELb0EEEvPS2_PS3_i,"ax",@progbits
	.align	128
        .global         _ZN4vllm17activation_kernelIfXadL_ZNS_17gelu_quick_kernelIfEET_RKS2_EELb1ELb0EEEvPS2_PS3_i
        .type           _ZN4vllm17activation_kernelIfXadL_ZNS_17gelu_quick_kernelIfEET_RKS2_EELb1ELb0EEEvPS2_PS3_i,@function
        .size           _ZN4vllm17activation_kernelIfXadL_ZNS_17gelu_quick_kernelIfEET_RKS2_EELb1ELb0EEEvPS2_PS3_i,(.L_x_451 - _ZN4vllm17activation_kernelIfXadL_ZNS_17gelu_quick_kernelIfEET_RKS2_EELb1ELb0EEEvPS2_PS3_i)
        .other          _ZN4vllm17activation_kernelIfXadL_ZNS_17gelu_quick_kernelIfEET_RKS2_EELb1ELb0EEEvPS2_PS3_i,@"STO_CUDA_ENTRY STV_DEFAULT"
_ZN4vllm17activation_kernelIfXadL_ZNS_17gelu_quick_kernelIfEET_RKS2_EELb1ELb0EEEvPS2_PS3_i:
.text._ZN4vllm17activation_kernelIfXadL_ZNS_17gelu_quick_kernelIfEET_RKS2_EELb1ELb0EEEvPS2_PS3_i:
        /* <DEDUP_REMOVED lines=45> */
[----:B------:R-:W-:-:S03]  /*02d0*/  IMAD.WIDE.U32 R2, R21, 0x10, R2 ;  /* 0x0000001015027825 */ /* 0x000fc600078e0002 */
[C---:B------:R-:W-:Y:S01]  /*02e0*/  IADD3 R8, PT, PT, -R4.reuse, RZ, RZ ;  /* 0x000000ff04087210 */ /* 0x040fe20007ffe1ff */
[----:B------:R-:W-:-:S07]  /*02f0*/  IMAD R21, R4, R0, R21 ;  /* 0x0000000004157224 */ /* 0x000fce00078e0215 */
.L_x_36:
[----:B0-----:R-:W-:-:S04]  /*0300*/  IADD3 R4, P1, PT, R2, UR10, RZ ;  /* 0x0000000a02047c10 */ /* 0x001fc8000ff3e0ff */
[----:B------:R-:W-:-:S06]  /*0310*/  IADD3.X R5, PT, PT, R3, UR11, RZ, P1, !PT ;  /* 0x0000000b03057c10 */ /* 0x000fcc0008ffe4ff */
[----:B------:R-:W2:Y:S01]  /*0320*/  LDG.E.128.CONSTANT R4, desc[UR4][R4.64] ;  /* 0x0000000404047981 */ /* 0x000ea2000c1e9d00 */
[----:B------:R-:W-:Y:S01]  /*0330*/  IADD3 R8, PT, PT, R8, 0x1, RZ ;  /* 0x0000000108087810 */ /* 0x000fe20007ffe0ff */
[----:B--2---:R-:W-:Y:S01]  /*0340*/  FMUL.FTZ R11, R6, -1.7020000219345092773 ;  /* 0xbfd9db23060b7820 */ /* 0x004fe20000410000 */
[----:B------:R-:W-:Y:S01]  /*0350*/  FMUL.FTZ R9, R4, -1.7020000219345092773 ;  /* 0xbfd9db2304097820 */ /* 0x000fe20000410000 */
[----:B------:R-:W-:Y:S01]  /*0360*/  FMUL.FTZ R10, R5, -1.7020000219345092773 ;  /* 0xbfd9db23050a7820 */ /* 0x000fe20000410000 */
[----:B------:R-:W-:Y:S01]  /*0370*/  FMUL.FTZ R12, R7, -1.7020000219345092773 ;  /* 0xbfd9db23070c7820 */ /* 0x000fe20000410000 */
[----:B------:R-:W-:Y:S01]  /*0380*/  FMUL.FTZ R11, R11, 1.4426950216293334961 ;  /* 0x3fb8aa3b0b0b7820 */ /* 0x000fe20000410000 */
[----:B------:R-:W-:Y:S01]  /*0390*/  FMUL.FTZ R9, R9, 1.4426950216293334961 ;  /* 0x3fb8aa3b09097820 */ /* 0x000fe20000410000 */
[----:B------:R-:W-:Y:S01]  /*03a0*/  FMUL.FTZ R10, R10, 1.4426950216293334961 ;  /* 0x3fb8aa3b0a0a7820 */ /* 0x000fe20000410000 */
[----:B------:R-:W-:-:S03]  /*03b0*/  FMUL.FTZ R14, R12, 1.4426950216293334961 ;  /* 0x3fb8aa3b0c0e7820 */ /* 0x000fc60000410000 */
[----:B------:R-:W0:Y:S08]  /*03c0*/  MUFU.EX2 R11, R11 ;  /* 0x0000000b000b7308 */ /* 0x000e300000000800 */
[----:B------:R-:W1:Y:S08]  /*03d0*/  MUFU.EX2 R9, R9 ;  /* 0x0000000900097308 */ /* 0x000e700000000800 */
[----:B------:R-:W2:Y:S01]  /*03e0*/  MUFU.EX2 R10, R10 ;  /* 0x0000000a000a7308 */ /* 0x000ea20000000800 */
[----:B0-----:R-:W-:-:S07]  /*03f0*/  FADD.FTZ R13, R11, 1 ;  /* 0x3f8000000b0d7421 */ /* 0x001fce0000010000 */
[----:B------:R-:W0:Y:S01]  /*0400*/  MUFU.EX2 R14, R14 ;  /* 0x0000000e000e7308 */ /* 0x000e220000000800 */
[----:B-1----:R-:W-:-:S07]  /*0410*/  FADD.FTZ R12, R9, 1 ;  /* 0x3f800000090c7421 */ /* 0x002fce0000010000 */
[----:B------:R-:W1:Y:S01]  /*0420*/  MUFU.RCP R17, R12 ;  /* 0x0000000c00117308 */ /* 0x000e620000001000 */
[----:B--2---:R-:W-:Y:S01]  /*0430*/  FADD.FTZ R9, R10, 1 ;  /* 0x3f8000000a097421 */ /* 0x004fe20000010000 */
[----:B------:R-:W-:-:S04]  /*0440*/  IADD3 R10, P1, PT, R2, UR8, RZ ;  /* 0x00000008020a7c10 */ /* 0x000fc8000ff3e0ff */
[----:B------:R-:W-:Y:S01]  /*0450*/  IADD3.X R11, PT, PT, R3, UR9, RZ, P1, !PT ;  /* 0x00000009030b7c10 */ /* 0x000fe20008ffe4ff */
[----:B------:R-:W-:Y:S01]  /*0460*/  IMAD.WIDE.U32 R2, R0, 0x10, R2 ;  /* 0x0000001000027825 */ /* 0x000fe200078e0002 */
[----:B------:R-:W2:Y:S03]  /*0470*/  MUFU.RCP R16, R9 ;  /* 0x0000000900107308 */ /* 0x000ea60000001000 */
[----:B0-----:R-:W-:Y:S01]  /*0480*/  FADD.FTZ R15, R14, 1 ;  /* 0x3f8000000e0f7421 */ /* 0x001fe20000010000 */
[----:B------:R-:W-:-:S04]  /*0490*/  ISETP.NE.AND P1, PT, R8, RZ, PT ;  /* 0x000000ff0800720c */ /* 0x000fc80003f25270 */
[----:B------:R-:W0:Y:S01]  /*04a0*/  MUFU.RCP R13, R13 ;  /* 0x0000000d000d7308 */ /* 0x000e220000001000 */
[----:B-1----:R-:W-:-:S07]  /*04b0*/  FMUL.FTZ R4, R4, R17 ;  /* 0x0000001104047220 */ /* 0x002fce0000410000 */
[----:B------:R-:W1:Y:S01]  /*04c0*/  MUFU.RCP R18, R15 ;  /* 0x0000000f00127308 */ /* 0x000e620000001000 */
[----:B--2---:R-:W-:Y:S01]  /*04d0*/  FMUL.FTZ R5, R5, R16 ;  /* 0x0000001005057220 */ /* 0x004fe20000410000 */
[----:B0-----:R-:W-:Y:S01]  /*04e0*/  FMUL.FTZ R6, R6, R13 ;  /* 0x0000000d06067220 */ /* 0x001fe20000410000 */
[----:B-1----:R-:W-:-:S05]  /*04f0*/  FMUL.FTZ R7, R7, R18 ;  /* 0x0000001207077220 */ /* 0x002fca0000410000 */
[----:B------:R0:W-:Y:S01]  /*0500*/  STG.E.128 desc[UR4][R10.64], R4 ;  /* 0x000000040a007986 */ /* 0x0001e2000c101d04 */
[----:B------:R-:W-:Y:S05]  /*0510*/  @P1 BRA `(.L_x_36) ;  /* 0xfffffffc00781947 */ /* 0x000fea000383ffff */
.L_x_35:
[----:B------:R-:W-:Y:S05]  /*0520*/  BSYNC.RECONVERGENT B0 ;  /* 0x0000000000007941 */ /* 0x000fea0003800200 */
.L_x_34:
[----:B------:R-:W-:Y:S05]  /*0530*/  @!P0 EXIT ;  /* 0x000000000000894d */ /* 0x000fea0003800000 */
[----:B------:R-:W1:Y:S01]  /*0540*/  LDC.64 R26, c[0x0][0x388] ;  /* 0x0000e200ff1a7b82 */ /* 0x000e620000000a00 */
[C---:B------:R-:W-:Y:S01]  /*0550*/  LEA R2, R0.reuse, R21, 0x1 ;  /* 0x0000001500027211 */ /* 0x040fe200078e08ff */
[----:B------:R-:W-:Y:S01]  /*0560*/  IMAD R3, R0, 0x3, R21 ;  /* 0x0000000300037824 */ /* 0x000fe200078e0215 */
[----:B------:R-:W-:-:S05]  /*0570*/  IADD3 R20, PT, PT, R21, R0, RZ ;  /* 0x0000000015147210 */ /* 0x000fca0007ffe0ff */
[----:B0-----:R-:W0:Y:S01]  /*0580*/  LDC.64 R4, c[0x0][0x380] ;  /* 0x0000e000ff047b82 */ /* 0x001e220000000a00 */
[----:B-1----:R-:W-:-:S04]  /*0590*/  IMAD.WIDE.U32 R26, R24, 0x4, R26 ;  /* 0x00000004181a7825 */ /* 0x002fc800078e001a */
[----:B0-----:R-:W-:-:S07]  /*05a0*/  IMAD.WIDE.U32 R24, R24, 0x4, R4 ;  /* 0x0000000418187825 */ /* 0x001fce00078e0004 */
.L_x_37:
[----:B------:R-:W-:-:S06]  /*05b0*/  IMAD.WIDE.U32 R16, R21, 0x10, R26 ;  /* 0x0000001015107825 */ /* 0x000fcc00078e001a */
[----:B------:R-:W2:Y:S01]  /*05c0*/  LDG.E.128.CONSTANT R16, desc[UR4][R16.64] ;  /* 0x0000000410107981 */ /* 0x000ea2000c1e9d00 */
[----:B0-----:R-:W-:-:S06]  /*05d0*/  IMAD.WIDE.U32 R12, R20, 0x10, R26 ;  /* 0x00000010140c7825 */ /* 0x001fcc00078e001a */
[----:B------:R-:W3:Y:S01]  /*05e0*/  LDG.E.128.CONSTANT R12, desc[UR4][R12.64] ;  /* 0x000000040c0c7981 */ /* 0x000ee2000c1e9d00 */
[----:B------:R-:W-:-:S04]  /*05f0*/  IMAD.WIDE.U32 R8, R3, 0x10, R26 ;  /* 0x0000001003087825 */ /* 0x000fc800078e001a */
[----:B------:R-:W-:Y:S02]  /*0600*/  IMAD.WIDE.U32 R4, R2, 0x10, R26 ;  /* 0x0000001002047825 */ /* 0x000fe400078e001a */
[----:B------:R-:W4:Y:S04]  /*0610*/  LDG.E.128.CONSTANT R8, desc[UR4][R8.64] ;  /* 0x0000000408087981 */ /* 0x000f28000c1e9d00 */
[----:B------:R-:W5:Y:S01]  /*0620*/  LDG.E.128.CONSTANT R4, desc[UR4][R4.64] ;  /* 0x0000000404047981 */ /* 0x000f62000c1e9d00 */
[----:B--2---:R-:W-:-:S04]  /*0630*/  FMUL.FTZ R23, R16, -1.7020000219345092773 ;  /* 0xbfd9db2310177820 */ /* 0x004fc80000410000 */
[----:B------:R-:W-:-:S06]  /*0640*/  FMUL.FTZ R23, R23, 1.4426950216293334961 ;  /* 0x3fb8aa3b17177820 */ /* 0x000fcc0000410000 */
[----:B------:R-:W0:Y:S02]  /*0650*/  MUFU.EX2 R23, R23 ;  /* 0x0000001700177308 */ /* 0x000e240000000800 */
[----:B0-----:R-:W-:-:S06]  /*0660*/  FADD.FTZ R28, R23, 1 ;  /* 0x3f800000171c7421 */ /* 0x001fcc0000010000 */
[----:B------:R-:W0:Y:S02]  /*0670*/  MUFU.RCP R29, R28 ;  /* 0x0000001c001d7308 */ /* 0x000e240000001000 */
[----:B0-----:R-:W-:Y:S01]  /*0680*/  FMUL.FTZ R16, R16, R29 ;  /* 0x0000001d10107220 */ /* 0x001fe20000410000 */
[----:B------:R-:W-:-:S04]  /*0690*/  FMUL.FTZ R29, R17, -1.7020000219345092773 ;  /* 0xbfd9db23111d7820 */ /* 0x000fc80000410000 */
[----:B------:R-:W-:-:S06]  /*06a0*/  FMUL.FTZ R29, R29, 1.4426950216293334961 ;  /* 0x3fb8aa3b1d1d7820 */ /* 0x000fcc0000410000 */
[----:B------:R-:W0:Y:S01]  /*06b0*/  MUFU.EX2 R29, R29 ;  /* 0x0000001d001d7308 */ /* 0x000e220000000800 */
[----:B------:R-:W-:-:S04]  /*06c0*/  FMUL.FTZ R23, R18, -1.7020000219345092773 ;  /* 0xbfd9db2312177820 */ /* 0x000fc80000410000 */
[----:B------:R-:W-:-:S06]  /*06d0*/  FMUL.FTZ R23, R23, 1.4426950216293334961 ;  /* 0x3fb8aa3b17177820 */ /* 0x000fcc0000410000 */
[----:B------:R-:W1:Y:S01]  /*06e0*/  MUFU.EX2 R23, R23 ;  /* 0x0000001700177308 */ /* 0x000e620000000800 */
[----:B0-----:R-:W-:-:S07]  /*06f0*/  FADD.FTZ R29, R29, 1 ;  /* 0x3f8000001d1d7421 */ /* 0x001fce0000010000 */
[----:B------:R-:W0:Y:S01]  /*0700*/  MUFU.RCP R28, R29 ;  /* 0x0000001d001c7308 */ /* 0x000e220000001000 */
[----:B-1----:R-:W-:Y:S01]  /*0710*/  FADD.FTZ R23, R23, 1 ;  /* 0x3f80000017177421 */ /* 0x002fe20000010000 */
[----:B0-----:R-:W-:-:S06]  /*0720*/  FMUL.FTZ R17, R17, R28 ;  /* 0x0000001c11117220 */ /* 0x001fcc0000410000 */
[----:B------:R-:W0:Y:S02]  /*0730*/  MUFU.RCP R28, R23 ;  /* 0x00000017001c7308 */ /* 0x000e240000001000 */
[----:B0-----:R-:W-:Y:S01]  /*0740*/  FMUL.FTZ R18, R18, R28 ;  /* 0x0000001c12127220 */ /* 0x001fe20000410000 */
[----:B------:R-:W-:-:S04]  /*0750*/  FMUL.FTZ R28, R19, -1.7020000219345092773 ;  /* 0xbfd9db23131c7820 */ /* 0x000fc80000410000 */
[----:B------:R-:W-:-:S06]  /*0760*/  FMUL.FTZ R28, R28, 1.4426950216293334961 ;  /* 0x3fb8aa3b1c1c7820 */ /* 0x000fcc0000410000 */
[----:B------:R-:W0:Y:S02]  /*0770*/  MUFU.EX2 R28, R28 ;  /* 0x0000001c001c7308 */ /* 0x000e240000000800 */
[----:B0-----:R-:W-:-:S06]  /*0780*/  FADD.FTZ R29, R28, 1 ;  /* 0x3f8000001c1d7421 */ /* 0x001fcc0000010000 */
[----:B------:R-:W0:Y:S01]  /*0790*/  MUFU.RCP R29, R29 ;  /* 0x0000001d001d7308 */ /* 0x000e220000001000 */
[----:B---3--:R-:W-:-:S04]  /*07a0*/  FMUL.FTZ R23, R12, -1.7020000219345092773 ;  /* 0xbfd9db230c177820 */ /* 0x008fc80000410000 */
[----:B------:R-:W-:Y:S01]  /*07b0*/  FMUL.FTZ R23, R23, 1.4426950216293334961 ;  /* 0x3fb8aa3b17177820 */ /* 0x000fe20000410000 */
[----:B0-----:R-:W-:Y:S01]  /*07c0*/  FMUL.FTZ R19, R19, R29 ;  /* 0x0000001d13137220 */ /* 0x001fe20000410000 */
[----:B------:R-:W-:-:S05]  /*07d0*/  IMAD.WIDE.U32 R28, R21, 0x10, R24 ;  /* 0x00000010151c7825 */ /* 0x000fca00078e0018 */
[----:B------:R0:W-:Y:S02]  /*07e0*/  STG.E.128 desc[UR4][R28.64], R16 ;  /* 0x000000101c007986 */ /* 0x0001e4000c101d04 */
[----:B0-----:R-:W-:Y:S01]  /*07f0*/  FMUL.FTZ R16, R13, -1.7020000219345092773 ;  /* 0xbfd9db230d107820 */ /* 0x001fe20000410000 */
[----:B------:R0:W1:Y:S03]  /*0800*/  MUFU.EX2 R18, R23 ;  /* 0x0000001700127308 */ /* 0x0000660000000800 */
[----:B------:R-:W-:Y:S01]  /*0810*/  FMUL.FTZ R17, R16, 1.4426950216293334961 ;  /* 0x3fb8aa3b10117820 */ /* 0x000fe20000410000 */
[----:B------:R-:W-:Y:S01]  /*0820*/  FMUL.FTZ R16, R15, -1.7020000219345092773 ;  /* 0xbfd9db230f107820 */ /* 0x000fe20000410000 */
[----:B0-----:R-:W-:-:S03]  /*0830*/  FMUL.FTZ R23, R14, -1.7020000219345092773 ;  /* 0xbfd9db230e177820 */ /* 0x001fc60000410000 */
[----:B------:R-:W-:Y:S01]  /*0840*/  FMUL.FTZ R16, R16, 1.4426950216293334961 ;  /* 0x3fb8aa3b10107820 */ /* 0x000fe20000410000 */
[----:B------:R-:W-:Y:S01]  /*0850*/  FMUL.FTZ R23, R23, 1.4426950216293334961 ;  /* 0x3fb8aa3b17177820 */ /* 0x000fe20000410000 */
[----:B------:R-:W0:Y:S08]  /*0860*/  MUFU.EX2 R17, R17 ;  /* 0x0000001100117308 */ /* 0x000e300000000800 */
[----:B------:R-:W2:Y:S08]  /*0870*/  MUFU.EX2 R16, R16 ;  /* 0x0000001000107308 */ /* 0x000eb00000000800 */
[----:B------:R-:W3:Y:S01]  /*0880*/  MUFU.EX2 R23, R23 ;  /* 0x0000001700177308 */ /* 0x000ee20000000800 */
[----:B-1----:R-:W-:Y:S01]  /*0890*/  FADD.FTZ R19, R18, 1 ;  /* 0x3f80000012137421 */ /* 0x002fe20000010000 */
[----:B0-----:R-:W-:Y:S01]  /*08a0*/  FADD.FTZ R18, R17, 1 ;  /* 0x3f80000011127421 */ /* 0x001fe20000010000 */
[----:B--2---:R-:W-:-:S05]  /*08b0*/  FADD.FTZ R29, R16, 1 ;  /* 0x3f800000101d7421 */ /* 0x004fca0000010000 */
[----:B------:R-:W0:Y:S01]  /*08c0*/  MUFU.RCP R19, R19 ;  /* 0x0000001300137308 */ /* 0x000e220000001000 */
[----:B---3--:R-:W-:-:S07]  /*08d0*/  FADD.FTZ R28, R23, 1 ;  /* 0x3f800000171c7421 */ /* 0x008fce0000010000 */
[----:B------:R-:W1:Y:S08]  /*08e0*/  MUFU.RCP R18, R18 ;  /* 0x0000001200127308 */ /* 0x000e700000001000 */
[----:B------:R-:W2:Y:S08]  /*08f0*/  MUFU.RCP R17, R28 ;  /* 0x0000001c00117308 */ /* 0x000eb00000001000 */
[----:B------:R-:W3:Y:S01]  /*0900*/  MUFU.RCP R29, R29 ;  /* 0x0000001d001d7308 */ /* 0x000ee20000001000 */
[----:B0-----:R-:W-:Y:S01]  /*0910*/  FMUL.FTZ R12, R12, R19 ;  /* 0x000000130c0c7220 */ /* 0x001fe20000410000 */
[----:B-1----:R-:W-:Y:S01]  /*0920*/  FMUL.FTZ R13, R13, R18 ;  /* 0x000000120d0d7220 */ /* 0x002fe20000410000 */
[----:B--2---:R-:W-:Y:S01]  /*0930*/  FMUL.FTZ R14, R14, R17 ;  /* 0x000000110e0e7220 */ /* 0x004fe20000410000 */
[----:B------:R-:W-:-:S04]  /*0940*/  IMAD.WIDE.U32 R16, R20, 0x10, R24 ;  /* 0x0000001014107825 */ /* 0x000fc800078e0018 */
[----:B---3--:R-:W-:-:S05]  /*0950*/  FMUL.FTZ R15, R15, R29 ;  /* 0x0000001d0f0f7220 */ /* 0x008fca0000410000 */
[----:B------:R4:W-:Y:S01]  /*0960*/  STG.E.128 desc[UR4][R16.64], R12 ;  /* 0x0000000c10007986 */ /* 0x0009e2000c101d04 */
[----:B-----5:R-:W-:Y:S01]  /*0970*/  FMUL.FTZ R19, R4, -1.7020000219345092773 ;  /* 0xbfd9db2304137820 */ /* 0x020fe20000410000 */
[----:B------:R-:W-:Y:S01]  /*0980*/  FMUL.FTZ R23, R6, -1.7020000219345092773 ;  /* 0xbfd9db2306177820 */ /* 0x000fe20000410000 */
[----:B----4-:R-:W-:-:S04]  /*0990*/  FMUL.FTZ R12, R8, -1.7020000219345092773 ;  /* 0xbfd9db23080c7820 */ /* 0x010fc80000410000 */
[----:B------:R-:W-:Y:S01]  /*09a0*/  FMUL.FTZ R15, R12, 1.4426950216293334961 ;  /* 0x3fb8aa3b0c0f7820 */ /* 0x000fe20000410000 */
[----:B------:R-:W-:-:S04]  /*09b0*/  FMUL.FTZ R12, R9, -1.7020000219345092773 ;  /* 0xbfd9db23090c7820 */ /* 0x000fc80000410000 */
[----:B------:R-:W-:Y:S01]  /*09c0*/  FMUL.FTZ R14, R12, 1.4426950216293334961 ;  /* 0x3fb8aa3b0c0e7820 */ /* 0x000fe20000410000 */
[----:B------:R-:W-:Y:S01]  /*09d0*/  FMUL.FTZ R12, R10, -1.7020000219345092773 ;  /* 0xbfd9db230a0c7820 */ /* 0x000fe20000410000 */
[----:B------:R-:W-:Y:S01]  /*09e0*/  FMUL.FTZ R18, R19, 1.4426950216293334961 ;  /* 0x3fb8aa3b13127820 */ /* 0x000fe20000410000 */
[----:B------:R-:W-:Y:S02]  /*09f0*/  FMUL.FTZ R19, R5, -1.7020000219345092773 ;  /* 0xbfd9db2305137820 */ /* 0x000fe40000410000 */
[----:B------:R-:W-:Y:S01]  /*0a00*/  FMUL.FTZ R13, R12, 1.4426950216293334961 ;  /* 0x3fb8aa3b0c0d7820 */ /* 0x000fe20000410000 */
[----:B------:R-:W-:Y:S01]  /*0a10*/  FMUL.FTZ R12, R11, -1.7020000219345092773 ;  /* 0xbfd9db230b0c7820 */ /* 0x000fe20000410000 */
[----:B------:R-:W-:Y:S01]  /*0a20*/  FMUL.FTZ R29, R7, -1.7020000219345092773 ;  /* 0xbfd9db23071d7820 */ /* 0x000fe20000410000 */
[----:B------:R-:W-:Y:S01]  /*0a30*/  FMUL.FTZ R23, R23, 1.4426950216293334961 ;  /* 0x3fb8aa3b17177820 */ /* 0x000fe20000410000 */
[----:B------:R-:W-:Y:S01]  /*0a40*/  FMUL.FTZ R19, R19, 1.4426950216293334961 ;  /* 0x3fb8aa3b13137820 */ /* 0x000fe20000410000 */
[----:B------:R-:W-:Y:S01]  /*0a50*/  FMUL.FTZ R12, R12, 1.4426950216293334961 ;  /* 0x3fb8aa3b0c0c7820 */ /* 0x000fe20000410000 */
[----:B------:R-:W-:Y:S01]  /*0a60*/  FMUL.FTZ R29, R29, 1.4426950216293334961 ;  /* 0x3fb8aa3b1d1d7820 */ /* 0x000fe20000410000 */
[----:B------:R-:W0:Y:S08]  /*0a70*/  MUFU.EX2 R18, R18 ;  /* 0x0000001200127308 */ /* 0x000e300000000800 */
[----:B------:R-:W1:Y:S08]  /*0a80*/  MUFU.EX2 R13, R13 ;  /* 0x0000000d000d7308 */ /* 0x000e700000000800 */
[----:B------:R0:W2:Y:S08]  /*0a90*/  MUFU.EX2 R28, R19 ;  /* 0x00000013001c7308 */ /* 0x0000b00000000800 */
[----:B------:R-:W3:Y:S08]  /*0aa0*/  MUFU.EX2 R23, R23 ;  /* 0x0000001700177308 */ /* 0x000ef00000000800 */
[----:B------:R-:W4:Y:S08]  /*0ab0*/  MUFU.EX2 R16, R29 ;  /* 0x0000001d00107308 */ /* 0x000f300000000800 */
[----:B------:R-:W5:Y:S08]  /*0ac0*/  MUFU.EX2 R15, R15 ;  /* 0x0000000f000f7308 */ /* 0x000f700000000800 */
[----:B------:R-:W5:Y:S08]  /*0ad0*/  MUFU.EX2 R14, R14 ;  /* 0x0000000e000e7308 */ /* 0x000f700000000800 */
[----:B------:R-:W5:Y:S01]  /*0ae0*/  MUFU.EX2 R12, R12 ;  /* 0x0000000c000c7308 */ /* 0x000f620000000800 */
[----:B0-----:R-:W-:Y:S01]  /*0af0*/  FADD.FTZ R19, R18, 1 ;  /* 0x3f80000012137421 */ /* 0x001fe20000010000 */
[----:B-1----:R-:W-:Y:S01]  /*0b00*/  FADD.FTZ R13, R13, 1 ;  /* 0x3f8000000d0d7421 */ /* 0x002fe20000010000 */
[----:B--2---:R-:W-:Y:S01]  /*0b10*/  FADD.FTZ R18, R28, 1 ;  /* 0x3f8000001c127421 */ /* 0x004fe20000010000 */
[----:B---3--:R-:W-:Y:S01]  /*0b20*/  FADD.FTZ R17, R23, 1 ;  /* 0x3f80000017117421 */ /* 0x008fe20000010000 */
[----:B----4-:R-:W-:Y:S01]  /*0b30*/  FADD.FTZ R16, R16, 1 ;  /* 0x3f80000010107421 */ /* 0x010fe20000010000 */
[----:B-----5:R-:W-:Y:S01]  /*0b40*/  FADD.FTZ R15, R15, 1 ;  /* 0x3f8000000f0f7421 */ /* 0x020fe20000010000 */
[----:B------:R-:W-:Y:S01]  /*0b50*/  FADD.FTZ R14, R14, 1 ;  /* 0x3f8000000e0e7421 */ /* 0x000fe20000010000 */
[----:B------:R-:W0:Y:S01]  /*0b60*/  MUFU.RCP R13, R13 ;  /* 0x0000000d000d7308 */ /* 0x000e220000001000 */
[----:B------:R-:W-:-:S07]  /*0b70*/  FADD.FTZ R23, R12, 1 ;  /* 0x3f8000000c177421 */ /* 0x000fce0000010000 */
[----:B------:R-:W-:Y:S08]  /*0b80*/  MUFU.RCP R19, R19 ;  /* 0x0000001300137308 */ /* 0x000ff00000001000 */
[----:B------:R-:W1:Y:S08]  /*0b90*/  MUFU.RCP R12, R23 ;  /* 0x00000017000c7308 */ /* 0x000e700000001000 */
[----:B------:R-:W2:Y:S08]  /*0ba0*/  MUFU.RCP R18, R18 ;  /* 0x0000001200127308 */ /* 0x000eb00000001000 */
[----:B------:R-:W3:Y:S08]  /*0bb0*/  MUFU.RCP R17, R17 ;  /* 0x0000001100117308 */ /* 0x000ef00000001000 */
[----:B------:R-:W4:Y:S08]  /*0bc0*/  MUFU.RCP R16, R16 ;  /* 0x0000001000107308 */ /* 0x000f300000001000 */
[----:B------:R-:W5:Y:S08]  /*0bd0*/  MUFU.RCP R15, R15 ;  /* 0x0000000f000f7308 */ /* 0x000f700000001000 */
[----:B------:R-:W5:Y:S01]  /*0be0*/  MUFU.RCP R14, R14 ;  /* 0x0000000e000e7308 */ /* 0x000f620000001000 */
[----:B0-----:R-:W-:Y:S01]  /*0bf0*/  FMUL.FTZ R10, R10, R13 ;  /* 0x0000000d0a0a7220 */ /* 0x001fe20000410000 */
[----:B-1----:R-:W-:Y:S01]  /*0c00*/  FMUL.FTZ R11, R11, R12 ;  /* 0x0000000c0b0b7220 */ /* 0x002fe20000410000 */
[----:B------:R-:W-:Y:S01]  /*0c10*/  FMUL.FTZ R4, R4, R19 ;  /* 0x0000001304047220 */ /* 0x000fe20000410000 */
[----:B--2---:R-:W-:Y:S01]  /*0c20*/  FMUL.FTZ R5, R5, R18 ;  /* 0x0000001205057220 */ /* 0x004fe20000410000 */
[----:B---3--:R-:W-:Y:S01]  /*0c30*/  FMUL.FTZ R6, R6, R17 ;  /* 0x0000001106067220 */ /* 0x008fe20000410000 */
[----:B----4-:R-:W-:Y:S01]  /*0c40*/  FMUL.FTZ R7, R7, R16 ;  /* 0x0000001007077220 */ /* 0x010fe20000410000 */
[----:B------:R-:W-:-:S04]  /*0c50*/  IMAD.WIDE.U32 R12, R2, 0x10, R24 ;  /* 0x00000010020c7825 */ /* 0x000fc800078e0018 */
[----:B-----5:R-:W-:Y:S01]  /*0c60*/  FMUL.FTZ R8, R8, R15 ;  /* 0x0000000f08087220 */ /* 0x020fe20000410000 */
[C---:B------:R-:W-:Y:S01]  /*0c70*/  IADD3 R21, PT, PT, R0.reuse, R21, R0 ;  /* 0x0000001500157210 */ /* 0x040fe20007ffe000 */
[----:B------:R0:W-:Y:S01]  /*0c80*/  STG.E.128 desc[UR4][R12.64], R4 ;  /* 0x000000040c007986 */ /* 0x0001e2000c101d04 */
[----:B------:R-:W-:Y:S01]  /*0c90*/  FMUL.FTZ R9, R9, R14 ;  /* 0x0000000e09097220 */ /* 0x000fe20000410000 */
[----:B------:R-:W-:Y:S01]  /*0ca0*/  IMAD.WIDE.U32 R14, R3, 0x10, R24 ;  /* 0x00000010030e7825 */ /* 0x000fe200078e0018 */
[----:B------:R-:W-:-:S04]  /*0cb0*/  IADD3 R21, PT, PT, R0, R21, R0 ;  /* 0x0000001500157210 */ /* 0x000fc80007ffe000 */
[----:B------:R0:W-:Y:S01]  /*0cc0*/  STG.E.128 desc[UR4][R14.64], R8 ;  /* 0x000000080e007986 */ /* 0x0001e2000c101d04 */
[----:B------:R-:W-:Y:S02]  /*0cd0*/  ISETP.GE.AND P0, PT, R21, R22, PT ;  /* 0x000000161500720c */ /* 0x000fe40003f06270 */
[C---:B------:R-:W-:Y:S02]  /*0ce0*/  LEA R2, R0.reuse, R2, 0x2 ;  /* 0x0000000200027211 */ /* 0x040fe400078e10ff */
[C---:B------:R-:W-:Y:S02]  /*0cf0*/  LEA R3, R0.reuse, R3, 0x2 ;  /* 0x0000000300037211 */ /* 0x040fe400078e10ff */
[----:B------:R-:W-:-:S07]  /*0d00*/  LEA R20, R0, R20, 0x2 ;  /* 0x0000001400147211 */ /* 0x000fce00078e10ff */
[----:B------:R-:W-:Y:S05]  /*0d10*/  @!P0 BRA `(.L_x_37) ;  /* 0xfffffff800248947 */ /* 0x000fea000383ffff */
[----:B------:R-:W-:Y:S05]  /*0d20*/  EXIT ;  /* 0x000000000000794d */ /* 0x000fea0003800000 */
.L_x_38:
        /* <DEDUP_REMOVED lines=13> */
.L_x_451:


//--------------------- .text._ZN4vllm17activation_kernelIN3c108BFloat16EXadL_ZNS_17gelu_quick_kernelIS2_EET_RKS4_EELb1ELb1EEEvPS4_PS5_i --------------------------
	.section	.text._ZN4vllm17activation_kernelIN3c108BFloat16EXadL_ZNS_17gelu_quick_kernelIS2_EET_RKS4_EELb1ELb1EEEvPS4_PS5_i,"ax",@progbits
	.align	128
        .global         _ZN4vllm17activation_kernelIN3c108BFloat16EXadL_ZNS_17gelu_quick_kernelIS2_EET_RKS4_EELb1ELb1EEEvPS4_PS5_i
        .type           _ZN4vllm17activation_kernelIN3c108BFloat16EXadL_ZNS_17gelu_quick_kernelIS2_EET_RKS4_EELb1ELb1EEEvPS4_PS5_i,@function
        .size           _ZN4vllm17activation_kernelIN3c108BFloat16EXadL_ZNS_17gelu_quick_kernelIS2_EET_RKS4_EELb1ELb1EEEvPS4_PS5_i,(.L_x_452 - _ZN4vllm17activation_kernelIN3c108BFloat16EXadL_ZNS_17gelu_quick_kernelIS2_EET_RKS4_EELb1ELb1EEEvPS4_PS5_i)
        .other          _ZN4vllm17activation_kernelIN3c108BFloat16EXadL_ZNS_17gelu_quick_kernelIS2_EET_RKS4_EELb1ELb1EEEvPS4_PS5_i,@"STO_CUDA_ENTRY STV_DEFAULT"
_ZN4vllm17activation_kernelIN3c108BFloat16EXadL_ZNS_17gelu_quick_kernelIS2_EET_RKS4_EELb1ELb1EEEvPS4_PS5_i:
.text._ZN4vllm17activation_kernelIN3c108BFloat16EXadL_ZNS_17gelu_quick_kernelIS2_EET_RKS4_EELb1ELb1EEEvPS4_PS5_i:
        /* <DEDUP_REMOVED lines=12> */
[----:B------:R-:W-:Y:S06]  /*00c0*/  BSSY.RECONVERGENT B0, `(.L_x_39) ;  /* 0x00000a6000007945 */ /* 0x000fec0003800200 */
[----:B------:R-:W2:Y:S08]  /*00d0*/  LDC.64 R24, c[0x0][0x388] ;  /* 0x0000e200ff187b82 */ /* 0x000eb00000000a00 */
[----:B------:R-:W3:Y:S01]  /*00e0*/  LDC.64 R22, c[0x0][0x380] ;  /* 0x0000e000ff167b82 */ /* 0x000ee20000000a00 */
[----:B0-----:R-:W0:Y:S01]  /*00f0*/  I2F.U32.RP R9, R2 ;  /* 0x0000000200097306 */ /* 0x001e220000209000 */
[----:B------:R-:W-:-:S02]  /*0100*/  IADD3 R3, PT, PT, R21, R2, RZ ;  /* 0x0000000215037210 */ /* 0x000fc40007ffe0ff */
[----:B------:R-:W-:Y:S02]  /*0110*/  ISETP.NE.U32.AND P2, PT, R2, RZ, PT ;  /* 0x000000ff0200720c */ /* 0x000fe40003f45070 */
[----:B------:R-:W-:Y:S02]  /*0120*/  ISETP.GE.U32.AND P0, PT, R3, R0, PT ;  /* 0x000000000300720c */ /* 0x000fe40003f06070 */
[----:B------:R-:W-:Y:S01]  /*0130*/  VIMNMX.U32 R6, PT, PT, R0, R3, !PT ;  /* 0x0000000300067248 */ /* 0x000fe20007fe0000 */
[C---:B--2---:R-:W-:Y:S01]  /*0140*/  IMAD.WIDE.U32 R24, R7.reuse, 0x2, R24 ;  /* 0x0000000207187825 */ /* 0x044fe200078e0018 */
[----:B------:R-:W-:Y:S01]  /*0150*/  SEL R8, RZ, 0x1, P0 ;  /* 0x00000001ff087807 */ /* 0x000fe20000000000 */
[----:B0-----:R-:W0:Y:S02]  /*0160*/  MUFU.RCP R9, R9 ;  /* 0x0000000900097308 */ /* 0x001e240000001000 */
[----:B---3--:R-:W-:Y:S01]  /*0170*/  IMAD.WIDE.U32 R22, R7, 0x2, R22 ;  /* 0x0000000207167825 */ /* 0x008fe200078e0016 */
[----:B0-----:R-:W-:-:S05]  /*0180*/  IADD3 R4, PT, PT, R9, 0xffffffe, RZ ;  /* 0x0ffffffe09047810 */ /* 0x001fca0007ffe0ff */
[----:B------:R0:W2:Y:S02]  /*0190*/  F2I.FTZ.U32.TRUNC.NTZ R5, R4 ;  /* 0x0000000400057305 */ /* 0x0000a4000021f000 */
[----:B0-----:R-:W-:Y:S01]  /*01a0*/  HFMA2 R4, -RZ, RZ, 0, 0 ;  /* 0x00000000ff047431 */ /* 0x001fe200000001ff */
[----:B--2---:R-:W-:-:S05]  /*01b0*/  IADD3 R11, PT, PT, RZ, -R5, RZ ;  /* 0x80000005ff0b7210 */ /* 0x004fca0007ffe0ff */
[----:B------:R-:W-:-:S04]  /*01c0*/  IMAD R11, R11, R2, RZ ;  /* 0x000000020b0b7224 */ /* 0x000fc800078e02ff */
[----:B------:R-:W-:Y:S01]  /*01d0*/  IMAD.HI.U32 R10, R5, R11, R4 ;  /* 0x0000000b050a7227 */ /* 0x000fe200078e0004 */
[----:B------:R-:W-:-:S05]  /*01e0*/  IADD3 R5, PT, PT, R6, -R3, -R8 ;  /* 0x8000000306057210 */ /* 0x000fca0007ffe808 */
        /* <DEDUP_REMOVED lines=11> */
[----:B------:R-:W-:Y:S02]  /*02a0*/  ISETP.NE.AND P1, PT, R8, RZ, PT ;  /* 0x000000ff0800720c */ /* 0x000fe40003f25270 */
[----:B------:R-:W-:-:S13]  /*02b0*/  ISETP.NE.U32.AND P0, PT, R4, 0x1, PT ;  /* 0x000000010400780c */ /* 0x000fda0003f05070 */
[----:B-1----:R-:W-:Y:S05]  /*02c0*/  @!P0 BRA `(.L_x_40) ;  /* 0x0000000800148947 */ /* 0x002fea0003800000 */
[----:B------:R-:W-:-:S06]  /*02d0*/  IMAD.WIDE.U32 R4, R21, 0x20, R24 ;  /* 0x0000002015047825 */ /* 0x000fcc00078e0018 */
[----:B------:R-:W2:Y:S02]  /*02e0*/  LDG.E.ENL2.256.CONSTANT R8, R4, desc[UR4][R4.64] ;  /* 0xfe0000040404797e */ /* 0x000ea40008129908 */
[----:B--2---:R-:W-:Y:S02]  /*02f0*/  SHF.L.U32 R18, R4, 0x10, RZ ;  /* 0x0000001004127819 */ /* 0x004fe400000006ff */
[----:B------:R-:W-:Y:S02]  /*0300*/  SHF.L.U32 R17, R5, 0x10, RZ ;  /* 0x0000001005117819 */ /* 0x000fe400000006ff */
[----:B------:R-:W-:Y:S01]  /*0310*/  SHF.L.U32 R16, R6, 0x10, RZ ;  /* 0x0000001006107819 */ /* 0x000fe200000006ff */
[----:B------:R-:W-:Y:S01]  /*0320*/  FMUL.FTZ R12, R18, -1.7020000219345092773 ;  /* 0xbfd9db23120c7820 */ /* 0x000fe20000410000 */
[----:B------:R-:W-:-:S03]  /*0330*/  SHF.L.U32 R15, R7, 0x10, RZ ;  /* 0x00000010070f7819 */ /* 0x000fc600000006ff */
[----:B------:R-:W-:Y:S01]  /*0340*/  FMUL.FTZ R13, R12, 1.4426950216293334961 ;  /* 0x3fb8aa3b0c0d7820 */ /* 0x000fe20000410000 */
[----:B------:R-:W-:Y:S01]  /*0350*/  FMUL.FTZ R12, R17, -1.7020000219345092773 ;  /* 0xbfd9db23110c7820 */ /* 0x000fe20000410000 */
[----:B------:R-:W-:-:S03]  /*0360*/  FMUL.FTZ R26, R15, -1.7020000219345092773 ;  /* 0xbfd9db230f1a7820 */ /* 0x000fc60000410000 */
[----:B------:R-:W-:Y:S01]  /*0370*/  FMUL.FTZ R19, R12, 1.4426950216293334961 ;  /* 0x3fb8aa3b0c137820 */ /* 0x000fe20000410000 */
[----:B------:R-:W0:Y:S01]  /*0380*/  MUFU.EX2 R13, R13 ;  /* 0x0000000d000d7308 */ /* 0x000e220000000800 */
[----:B------:R-:W-:Y:S01]  /*0390*/  FMUL.FTZ R12, R16, -1.7020000219345092773 ;  /* 0xbfd9db23100c7820 */ /* 0x000fe20000410000 */
[----:B------:R-:W-:-:S03]  /*03a0*/  FMUL.FTZ R26, R26, 1.4426950216293334961 ;  /* 0x3fb8aa3b1a1a7820 */ /* 0x000fc60000410000 */
[----:B------:R-:W-:-:S03]  /*03b0*/  FMUL.FTZ R20, R12, 1.4426950216293334961 ;  /* 0x3fb8aa3b0c147820 */ /* 0x000fc60000410000 */
[----:B------:R-:W1:Y:S08]  /*03c0*/  MUFU.EX2 R19, R19 ;  /* 0x0000001300137308 */ /* 0x000e700000000800 */
[----:B------:R-:W2:Y:S01]  /*03d0*/  MUFU.EX2 R20, R20 ;  /* 0x0000001400147308 */ /* 0x000ea20000000800 */
[----:B0-----:R-:W-:Y:S01]  /*03e0*/  FADD.FTZ R14, R13, 1 ;  /* 0x3f8000000d0e7421 */ /* 0x001fe20000010000 */
[----:B------:R-:W-:-:S02]  /*03f0*/  SHF.L.U32 R13, R8, 0x10, RZ ;  /* 0x00000010080d7819 */ /* 0x000fc400000006ff */
[----:B------:R-:W-:-:S04]  /*0400*/  PRMT R8, R8, 0x7632, R8 ;  /* 0x0000763208087816 */ /* 0x000fc80000000008 */
[----:B------:R-:W0:Y:S01]  /*0410*/  MUFU.RCP R29, R14 ;  /* 0x0000000e001d7308 */ /* 0x000e220000001000 */
[----:B-1----:R-:W-:Y:S01]  /*0420*/  FADD.FTZ R12, R19, 1 ;  /* 0x3f800000130c7421 */ /* 0x002fe20000010000 */
[----:B------:R-:W-:Y:S01]  /*0430*/  FMUL.FTZ R19, R13, -1.7020000219345092773 ;  /* 0xbfd9db230d137820 */ /* 0x000fe20000410000 */
[----:B------:R-:W-:-:S05]  /*0440*/  SHF.L.U32 R8, R8, 0x10, RZ ;  /* 0x0000001008087819 */ /* 0x000fca00000006ff */
[----:B------:R-:W1:Y:S01]  /*0450*/  MUFU.RCP R12, R12 ;  /* 0x0000000c000c7308 */ /* 0x000e620000001000 */
[----:B--2---:R-:W-:-:S07]  /*0460*/  FADD.FTZ R27, R20, 1 ;  /* 0x3f800000141b7421 */ /* 0x004fce0000010000 */
[----:B------:R2:W3:Y:S01]  /*0470*/  MUFU.EX2 R14, R26 ;  /* 0x0000001a000e7308 */ /* 0x0004e20000000800 */
[----:B0-----:R-:W-:Y:S01]  /*0480*/  FMUL.FTZ R18, R18, R29 ;  /* 0x0000001d12127220 */ /* 0x001fe20000410000 */
[----:B------:R-:W-:Y:S01]  /*0490*/  FMUL.FTZ R29, R19, 1.4426950216293334961 ;  /* 0x3fb8aa3b131d7820 */ /* 0x000fe20000410000 */
[----:B------:R-:W-:-:S04]  /*04a0*/  PRMT R19, R4, 0x7632, R19 ;  /* 0x0000763204137816 */ /* 0x000fc80000000013 */
[----:B------:R-:W-:Y:S01]  /*04b0*/  SHF.L.U32 R19, R19, 0x10, RZ ;  /* 0x0000001013137819 */ /* 0x000fe200000006ff */
[----:B------:R-:W0:Y:S01]  /*04c0*/  MUFU.EX2 R4, R29 ;  /* 0x0000001d00047308 */ /* 0x000e220000000800 */
[----:B-1----:R-:W-:Y:S01]  /*04d0*/  FMUL.FTZ R17, R17, R12 ;  /* 0x0000000c11117220 */ /* 0x002fe20000410000 */
[----:B------:R-:W-:Y:S02]  /*04e0*/  SHF.L.U32 R12, R9, 0x10, RZ ;  /* 0x00000010090c7819 */ /* 0x000fe400000006ff */
[----:B--2---:R-:W-:Y:S01]  /*04f0*/  FMUL.FTZ R26, R19, -1.7020000219345092773 ;  /* 0xbfd9db23131a7820 */ /* 0x004fe20000410000 */
[----:B------:R-:W-:Y:S02]  /*0500*/  PRMT R9, R9, 0x7632, R9 ;  /* 0x0000763209097816 */ /* 0x000fe40000000009 */
[----:B------:R-:W-:Y:S01]  /*0510*/  FMUL.FTZ R20, R12, -1.7020000219345092773 ;  /* 0xbfd9db230c147820 */ /* 0x000fe20000410000 */
[----:B------:R-:W1:Y:S01]  /*0520*/  MUFU.RCP R27, R27 ;  /* 0x0000001b001b7308 */ /* 0x000e620000001000 */
[----:B------:R-:W-:Y:S01]  /*0530*/  FMUL.FTZ R26, R26, 1.4426950216293334961 ;  /* 0x3fb8aa3b1a1a7820 */ /* 0x000fe20000410000 */
[----:B---3--:R-:W-:Y:S01]  /*0540*/  FADD.FTZ R28, R14, 1 ;  /* 0x3f8000000e1c7421 */ /* 0x008fe20000010000 */
[----:B------:R-:W-:Y:S01]  /*0550*/  FMUL.FTZ R20, R20, 1.4426950216293334961 ;  /* 0x3fb8aa3b14147820 */ /* 0x000fe20000410000 */
[----:B------:R-:W-:-:S04]  /*0560*/  SHF.L.U32 R9, R9, 0x10, RZ ;  /* 0x0000001009097819 */ /* 0x000fc800000006ff */
[----:B------:R-:W-:Y:S01]  /*0570*/  MUFU.EX2 R26, R26 ;  /* 0x0000001a001a7308 */ /* 0x000fe20000000800 */
[----:B0-----:R-:W-:-:S07]  /*0580*/  FADD.FTZ R29, R4, 1 ;  /* 0x3f800000041d7421 */ /* 0x001fce0000010000 */
[----:B------:R-:W0:Y:S01]  /*0590*/  MUFU.EX2 R20, R20 ;  /* 0x0000001400147308 */ /* 0x000e220000000800 */
[----:B-1----:R-:W-:-:S07]  /*05a0*/  FMUL.FTZ R16, R16, R27 ;  /* 0x0000001b10107220 */ /* 0x002fce0000410000 */
[----:B------:R-:W1:Y:S08]  /*05b0*/  MUFU.RCP R4, R29 ;  /* 0x0000001d00047308 */ /* 0x000e700000001000 */
[----:B------:R-:W2:Y:S01]  /*05c0*/  MUFU.RCP R14, R28 ;  /* 0x0000001c000e7308 */ /* 0x000ea20000001000 */
[----:B0-----:R-:W-:Y:S01]  /*05d0*/  FADD.FTZ R27, R20, 1 ;  /* 0x3f800000141b7421 */ /* 0x001fe20000010000 */
[----:B------:R-:W-:Y:S01]  /*05e0*/  FADD.FTZ R20, R26, 1 ;  /* 0x3f8000001a147421 */ /* 0x000fe20000010000 */
[----:B------:R-:W-:-:S04]  /*05f0*/  PRMT R26, R6, 0x7632, R26 ;  /* 0x00007632061a7816 */ /* 0x000fc8000000001a */
[----:B------:R-:W-:Y:S01]  /*0600*/  SHF.L.U32 R26, R26, 0x10, RZ ;  /* 0x000000101a1a7819 */ /* 0x000fe200000006ff */
[----:B------:R-:W0:Y:S01]  /*0610*/  MUFU.RCP R27, R27 ;  /* 0x0000001b001b7308 */ /* 0x000e220000001000 */
[----:B-1----:R-:W-:Y:S01]  /*0620*/  FMUL.FTZ R13, R13, R4 ;  /* 0x000000040d0d7220 */ /* 0x002fe20000410000 */
[----:B------:R-:W-:-:S04]  /*0630*/  PRMT R4, R5, 0x7632, R4 ;  /* 0x0000763205047816 */ /* 0x000fc80000000004 */
[----:B------:R-:W-:Y:S02]  /*0640*/  SHF.L.U32 R4, R4, 0x10, RZ ;  /* 0x0000001004047819 */ /* 0x000fe400000006ff */
[----:B------:R-:W1:Y:S01]  /*0650*/  MUFU.RCP R20, R20 ;  /* 0x0000001400147308 */ /* 0x000e620000001000 */
[----:B--2---:R-:W-:Y:S01]  /*0660*/  FMUL.FTZ R15, R15, R14 ;  /* 0x0000000e0f0f7220 */ /* 0x004fe20000410000 */
[----:B------:R-:W-:Y:S01]  /*0670*/  SHF.L.U32 R14, R10, 0x10, RZ ;  /* 0x000000100a0e7819 */ /* 0x000fe200000006ff */
[----:B------:R-:W-:Y:S01]  /*0680*/  FMUL.FTZ R6, R4, -1.7020000219345092773 ;  /* 0xbfd9db2304067820 */ /* 0x000fe20000410000 */
[----:B------:R-:W-:-:S03]  /*0690*/  PRMT R10, R10, 0x7632, R10 ;  /* 0x000076320a0a7816 */ /* 0x000fc6000000000a */
[----:B------:R-:W-:Y:S01]  /*06a0*/  FMUL.FTZ R5, R14, -1.7020000219345092773 ;  /* 0xbfd9db230e057820 */ /* 0x000fe20000410000 */
[----:B0-----:R-:W-:Y:S01]  /*06b0*/  FMUL.FTZ R12, R12, R27 ;  /* 0x0000001b0c0c7220 */ /* 0x001fe20000410000 */
[----:B------:R-:W-:Y:S01]  /*06c0*/  FMUL.FTZ R27, R6, 1.4426950216293334961 ;  /* 0x3fb8aa3b061b7820 */ /* 0x000fe20000410000 */
[----:B------:R-:W-:Y:S01]  /*06d0*/  FMUL.FTZ R6, R26, -1.7020000219345092773 ;  /* 0xbfd9db231a067820 */ /* 0x000fe20000410000 */
[----:B------:R-:W-:-:S03]  /*06e0*/  FMUL.FTZ R29, R5, 1.4426950216293334961 ;  /* 0x3fb8aa3b051d7820 */ /* 0x000fc60000410000 */
[----:B------:R-:W-:Y:S01]  /*06f0*/  FMUL.FTZ R6, R6, 1.4426950216293334961 ;  /* 0x3fb8aa3b06067820 */ /* 0x000fe20000410000 */
[----:B------:R-:W-:Y:S01]  /*0700*/  MUFU.EX2 R27, R27 ;  /* 0x0000001b001b7308 */ /* 0x000fe20000000800 */
[----:B-1----:R-:W-:Y:S01]  /*0710*/  FMUL.FTZ R5, R19, R20 ;  /* 0x0000001413057220 */ /* 0x002fe20000410000 */
[----:B------:R-:W-:-:S04]  /*0720*/  PRMT R20, R7, 0x7632, R20 ;  /* 0x0000763207147816 */ /* 0x000fc80000000014 */
[----:B------:R-:W-:Y:S02]  /*0730*/  SHF.L.U32 R20, R20, 0x10, RZ ;  /* 0x0000001014147819 */ /* 0x000fe400000006ff */
[----:B------:R-:W0:Y:S03]  /*0740*/  MUFU.EX2 R7, R6 ;  /* 0x0000000600077308 */ /* 0x000e260000000800 */
[----:B------:R-:W-:-:S04]  /*0750*/  FMUL.FTZ R28, R20, -1.7020000219345092773 ;  /* 0xbfd9db23141c7820 */ /* 0x000fc80000410000 */
[----:B------:R-:W-:Y:S01]  /*0760*/  FMUL.FTZ R28, R28, 1.4426950216293334961 ;  /* 0x3fb8aa3b1c1c7820 */ /* 0x000fe20000410000 */
[----:B------:R-:W1:Y:S08]  /*0770*/  MUFU.EX2 R19, R29 ;  /* 0x0000001d00137308 */ /* 0x000e700000000800 */
[----:B------:R2:W3:Y:S01]  /*0780*/  MUFU.EX2 R6, R28 ;  /* 0x0000001c00067308 */ /* 0x0004e20000000800 */
[----:B0-----:R-:W-:-:S07]  /*0790*/  FADD.FTZ R7, R7, 1 ;  /* 0x3f80000007077421 */ /* 0x001fce0000010000 */
[----:B------:R-:W0:Y:S01]  /*07a0*/  MUFU.RCP R7, R7 ;  /* 0x0000000700077308 */ /* 0x000e220000001000 */
[----:B--2---:R-:W-:Y:S01]  /*07b0*/  FADD.FTZ R28, R27, 1 ;  /* 0x3f8000001b1c7421 */ /* 0x004fe20000010000 */
[----:B-1----:R-:W-:-:S06]  /*07c0*/  FADD.FTZ R29, R19, 1 ;  /* 0x3f800000131d7421 */ /* 0x002fcc0000010000 */
[----:B------:R-:W1:Y:S01]  /*07d0*/  MUFU.RCP R27, R28 ;  /* 0x0000001c001b7308 */ /* 0x000e620000001000 */
[----:B---3--:R-:W-:-:S07]  /*07e0*/  FADD.FTZ R19, R6, 1 ;  /* 0x3f80000006137421 */ /* 0x008fce0000010000 */
[----:B------:R-:W2:Y:S01]  /*07f0*/  MUFU.RCP R19, R19 ;  /* 0x0000001300137308 */ /* 0x000ea20000001000 */
[----:B0-----:R-:W-:-:S07]  /*0800*/  FMUL.FTZ R7, R26, R7 ;  /* 0x000000071a077220 */ /* 0x001fce0000410000 */
[----:B------:R-:W0:Y:S01]  /*0810*/  MUFU.RCP R29, R29 ;  /* 0x0000001d001d7308 */ /* 0x000e220000001000 */
[----:B-1----:R-:W-:Y:S01]  /*0820*/  FMUL.FTZ R6, R4, R27 ;  /* 0x0000001b04067220 */ /* 0x002fe20000410000 */
[----:B------:R-:W-:-:S05]  /*0830*/  SHF.L.U32 R4, R11, 0x10, RZ ;  /* 0x000000100b047819 */ /* 0x000fca00000006ff */
[----:B------:R-:W-:Y:S01]  /*0840*/  FMUL.FTZ R26, R4, -1.7020000219345092773 ;  /* 0xbfd9db23041a7820 */ /* 0x000fe20000410000 */
[----:B--2---:R-:W-:Y:S01]  /*0850*/  FMUL.FTZ R20, R20, R19 ;  /* 0x0000001314147220 */ /* 0x004fe20000410000 */
[----:B------:R-:W-:Y:S02]  /*0860*/  FMUL.FTZ R19, R8, -1.7020000219345092773 ;  /* 0xbfd9db2308137820 */ /* 0x000fe40000410000 */
[----:B------:R-:W-:Y:S02]  /*0870*/  FMUL.FTZ R26, R26, 1.4426950216293334961 ;  /* 0x3fb8aa3b1a1a7820 */ /* 0x000fe40000410000 */
[----:B------:R-:W-:Y:S01]  /*0880*/  FMUL.FTZ R28, R19, 1.4426950216293334961 ;  /* 0x3fb8aa3b131c7820 */ /* 0x000fe20000410000 */
[----:B------:R-:W-:-:S03]  /*0890*/  FMUL.FTZ R19, R9, -1.7020000219345092773 ;  /* 0xbfd9db2309137820 */ /* 0x000fc60000410000 */
[----:B------:R-:W1:Y:S01]  /*08a0*/  MUFU.EX2 R26, R26 ;  /* 0x0000001a001a7308 */ /* 0x000e620000000800 */
[----:B0-----:R-:W-:Y:S01]  /*08b0*/  FMUL.FTZ R14, R14, R29 ;  /* 0x0000001d0e0e7220 */ /* 0x001fe20000410000 */
[----:B------:R-:W-:-:S06]  /*08c0*/  FMUL.FTZ R19, R19, 1.4426950216293334961 ;  /* 0x3fb8aa3b13137820 */ /* 0x000fcc0000410000 */
[----:B------:R-:W0:Y:S08]  /*08d0*/  MUFU.EX2 R19, R19 ;  /* 0x0000001300137308 */ /* 0x000e300000000800 */
[----:B------:R-:W2:Y:S01]  /*08e0*/  MUFU.EX2 R27, R28 ;  /* 0x0000001c001b7308 */ /* 0x000ea20000000800 */
[----:B-1----:R-:W-:-:S07]  /*08f0*/  FADD.FTZ R29, R26, 1 ;  /* 0x3f8000001a1d7421 */ /* 0x002fce0000010000 */
[----:B------:R-:W1:Y:S01]  /*0900*/  MUFU.RCP R29, R29 ;  /* 0x0000001d001d7308 */ /* 0x000e620000001000 */
[----:B0-----:R-:W-:-:S07]  /*0910*/  FADD.FTZ R26, R19, 1 ;  /* 0x3f800000131a7421 */ /* 0x001fce0000010000 */
[----:B------:R-:W0:Y:S01]  /*0920*/  MUFU.RCP R26, R26 ;  /* 0x0000001a001a7308 */ /* 0x000e220000001000 */
[----:B--2---:R-:W-:-:S07]  /*0930*/  FADD.FTZ R27, R27, 1 ;  /* 0x3f8000001b1b7421 */ /* 0x004fce0000010000 */
[----:B------:R-:W2:Y:S01]  /*0940*/  MUFU.RCP R27, R27 ;  /* 0x0000001b001b7308 */ /* 0x000ea20000001000 */
[----:B-1----:R-:W-:Y:S01]  /*0950*/  FMUL.FTZ R19, R4, R29 ;  /* 0x0000001d04137220 */ /* 0x002fe20000410000 */
[----:B------:R-:W-:Y:S02]  /*0960*/  SHF.L.U32 R4, R10, 0x10, RZ ;  /* 0x000000100a047819 */ /* 0x000fe400000006ff */
[----:B------:R-:W-:-:S03]  /*0970*/  PRMT R10, R11, 0x7632, R10 ;  /* 0x000076320b0a7816 */ /* 0x000fc6000000000a */
[----:B------:R-:W-:Y:S01]  /*0980*/  FMUL.FTZ R11, R4, -1.7020000219345092773 ;  /* 0xbfd9db23040b7820 */ /* 0x000fe20000410000 */
[----:B------:R-:W-:Y:S01]  /*0990*/  SHF.L.U32 R10, R10, 0x10, RZ ;  /* 0x000000100a0a7819 */ /* 0x000fe200000006ff */
[----:B0-----:R-:W-:Y:S02]  /*09a0*/  FMUL.FTZ R9, R9, R26 ;  /* 0x0000001a09097220 */ /* 0x001fe40000410000 */
[----:B------:R-:W-:Y:S02]  /*09b0*/  FMUL.FTZ R28, R11, 1.4426950216293334961 ;  /* 0x3fb8aa3b0b1c7820 */ /* 0x000fe40000410000 */
[----:B------:R-:W-:Y:S01]  /*09c0*/  FMUL.FTZ R11, R10, -1.7020000219345092773 ;  /* 0xbfd9db230a0b7820 */ /* 0x000fe20000410000 */
[----:B------:R-:W-:-:S03]  /*09d0*/  F2FP.BF16.F32.PACK_AB R9, R9, R12 ;  /* 0x0000000c0909723e */ /* 0x000fc600000010ff */
[----:B------:R-:W-:Y:S01]  /*09e0*/  FMUL.FTZ R29, R11, 1.4426950216293334961 ;  /* 0x3fb8aa3b0b1d7820 */ /* 0x000fe20000410000 */
[----:B------:R-:W0:Y:S01]  /*09f0*/  MUFU.EX2 R28, R28 ;  /* 0x0000001c001c7308 */ /* 0x000e220000000800 */
[----:B--2---:R-:W-:-:S05]  /*0a00*/  FMUL.FTZ R8, R8, R27 ;  /* 0x0000001b08087220 */ /* 0x004fca0000410000 */
[----:B------:R-:W-:Y:S01]  /*0a10*/  F2FP.BF16.F32.PACK_AB R8, R8, R13 ;  /* 0x0000000d0808723e */ /* 0x000fe200000010ff */
[----:B------:R-:W-:Y:S01]  /*0a20*/  IMAD.WIDE.U32 R12, R21, 0x20, R22 ;  /* 0x00000020150c7825 */ /* 0x000fe200078e0016 */
[----:B------:R-:W1:Y:S01]  /*0a30*/  MUFU.EX2 R29, R29 ;  /* 0x0000001d001d7308 */ /* 0x000e620000000800 */
[----:B------:R-:W-:Y:S02]  /*0a40*/  MOV R21, R3 ;  /* 0x0000000300157202 */ /* 0x000fe40000000f00 */
[----:B0-----:R-:W-:-:S05]  /*0a50*/  FADD.FTZ R27, R28, 1 ;  /* 0x3f8000001c1b7421 */ /* 0x001fca0000010000 */
[----:B------:R-:W0:Y:S01]  /*0a60*/  MUFU.RCP R11, R27 ;  /* 0x0000001b000b7308 */ /* 0x000e220000001000 */
[----:B-1----:R-:W-:-:S07]  /*0a70*/  FADD.FTZ R29, R29, 1 ;  /* 0x3f8000001d1d7421 */ /* 0x002fce0000010000 */
[----:B------:R-:W1:Y:S01]  /*0a80*/  MUFU.RCP R26, R29 ;  /* 0x0000001d001a7308 */ /* 0x000e620000001000 */
[----:B0-----:R-:W-:Y:S01]  /*0a90*/  FMUL.FTZ R11, R4, R11 ;  /* 0x0000000b040b7220 */ /* 0x001fe20000410000 */
[----:B------:R-:W-:Y:S02]  /*0aa0*/  F2FP.BF16.F32.PACK_AB R4, R5, R18 ;  /* 0x000000120504723e */ /* 0x000fe400000010ff */
[----:B------:R-:W-:Y:S02]  /*0ab0*/  F2FP.BF16.F32.PACK_AB R5, R6, R17 ;  /* 0x000000110605723e */ /* 0x000fe400000010ff */
[----:B------:R-:W-:Y:S02]  /*0ac0*/  F2FP.BF16.F32.PACK_AB R6, R7, R16 ;  /* 0x000000100706723e */ /* 0x000fe400000010ff */
[----:B------:R-:W-:Y:S01]  /*0ad0*/  F2FP.BF16.F32.PACK_AB R7, R20, R15 ;  /* 0x0000000f1407723e */ /* 0x000fe200000010ff */
[----:B-1----:R-:W-:Y:S01]  /*0ae0*/  FMUL.FTZ R26, R10, R26 ;  /* 0x0000001a0a1a7220 */ /* 0x002fe20000410000 */
[----:B------:R-:W-:-:S04]  /*0af0*/  F2FP.BF16.F32.PACK_AB R10, R11, R14 ;  /* 0x0000000e0b0a723e */ /* 0x000fc800000010ff */
[----:B------:R-:W-:-:S05]  /*0b00*/  F2FP.BF16.F32.PACK_AB R11, R26, R19 ;  /* 0x000000131a0b723e */ /* 0x000fca00000010ff */
[----:B------:R0:W-:Y:S02]  /*0b10*/  STG.E.ENL2.256 desc[UR4][R12.64], R4, R8 ;  /* 0xf80000040c08797f */ /* 0x0001e4000f121804 */
.L_x_40:
[----:B------:R-:W-:Y:S05]  /*0b20*/  BSYNC.RECONVERGENT B0 ;  /* 0x0000000000007941 */ /* 0x000fea0003800200 */
.L_x_39:
[----:B------:R-:W-:Y:S05]  /*0b30*/  @!P1 EXIT ;  /* 0x000000000000994d */ /* 0x000fea0003800000 */
[----:B------:R-:W-:-:S07]  /*0b40*/  IADD3 R3, PT, PT, R21, R2, RZ ;  /* 0x0000000215037210 */ /* 0x000fce0007ffe0ff */
.L_x_41:
[----:B01----:R-:W-:-:S06]  /*0b50*/  IMAD.WIDE.U32 R4, R21, 0x20, R24 ;  /* 0x0000002015047825 */ /* 0x003fcc00078e0018 */
[----:B------:R-:W2:Y:S02]  /*0b60*/  LDG.E.ENL2.256.CONSTANT R8, R4, desc[UR4][R4.64] ;  /* 0xfe0000040404797e */ /* 0x000ea40008129908 */
[----:B--2---:R-:W-:Y:S02]  /*0b70*/  SHF.L.U32 R12, R4, 0x10, RZ ;  /* 0x00000010040c7819 */ /* 0x004fe400000006ff */
[----:B------:R-:W-:-:S03]  /*0b80*/  SHF.L.U32 R13, R5, 0x10, RZ ;  /* 0x00000010050d7819 */ /* 0x000fc600000006ff */
[----:B------:R-:W-:Y:S02]  /*0b90*/  FMUL.FTZ R14, R12, -1.7020000219345092773 ;  /* 0xbfd9db230c0e7820 */ /* 0x000fe40000410000 */
[----:B------:R-:W-:Y:S02]  /*0ba0*/  FMUL.FTZ R16, R13, -1.7020000219345092773 ;  /* 0xbfd9db230d107820 */ /* 0x000fe40000410000 */
[----:B------:R-:W-:Y:S01]  /*0bb0*/  FMUL.FTZ R15, R14, 1.4426950216293334961 ;  /* 0x3fb8aa3b0e0f7820 */ /* 0x000fe20000410000 */
[----:B------:R-:W-:Y:S01]  /*0bc0*/  SHF.L.U32 R14, R6, 0x10, RZ ;  /* 0x00000010060e7819 */ /* 0x000fe200000006ff */
[----:B------:R-:W-:Y:S01]  /*0bd0*/  FMUL.FTZ R16, R16, 1.4426950216293334961 ;  /* 0x3fb8aa3b10107820 */ /* 0x000fe20000410000 */
[----:B------:R-:W-:-:S03]  /*0be0*/  PRMT R6, R6, 0x7632, R6 ;  /* 0x0000763206067816 */ /* 0x000fc60000000006 */
[----:B------:R-:W0:Y:S01]  /*0bf0*/  MUFU.EX2 R15, R15 ;  /* 0x0000000f000f7308 */ /* 0x000e220000000800 */
[----:B------:R-:W-:Y:S01]  /*0c00*/  FMUL.FTZ R17, R14, -1.7020000219345092773 ;  /* 0xbfd9db230e117820 */ /* 0x000fe20000410000 */
[----:B------:R-:W-:-:S03]  /*0c10*/  SHF.L.U32 R6, R6, 0x10, RZ ;  /* 0x0000001006067819 */ /* 0x000fc600000006ff */
[----:B------:R-:W-:-:S03]  /*0c20*/  FMUL.FTZ R18, R17, 1.4426950216293334961 ;  /* 0x3fb8aa3b11127820 */ /* 0x000fc60000410000 */
[----:B------:R-:W1:Y:S08]  /*0c30*/  MUFU.EX2 R16, R16 ;  /* 0x0000001000107308 */ /* 0x000e700000000800 */
[----:B------:R-:W2:Y:S01]  /*0c40*/  MUFU.EX2 R18, R18 ;  /* 0x0000001200127308 */ /* 0x000ea20000000800 */
[----:B0-----:R-:W-:Y:S01]  /*0c50*/  FADD.FTZ R17, R15, 1 ;  /* 0x3f8000000f117421 */ /* 0x001fe20000010000 */
[----:B------:R-:W-:-:S05]  /*0c60*/  SHF.L.U32 R15, R7, 0x10, RZ ;  /* 0x00000010070f7819 */ /* 0x000fca00000006ff */
[----:B------:R-:W-:Y:S01]  /*0c70*/  FMUL.FTZ R19, R15, -1.7020000219345092773 ;  /* 0xbfd9db230f137820 */ /* 0x000fe20000410000 */
[----:B------:R-:W0:Y:S01]  /*0c80*/  MUFU.RCP R17, R17 ;  /* 0x0000001100117308 */ /* 0x000e220000001000 */
[----:B-1----:R-:W-:Y:S01]  /*0c90*/  FADD.FTZ R20, R16, 1 ;  /* 0x3f80000010147421 */ /* 0x002fe20000010000 */
[----:B------:R-:W-:-:S06]  /*0ca0*/  SHF.L.U32 R16, R8, 0x10, RZ ;  /* 0x0000001008107819 */ /* 0x000fcc00000006ff */
[----:B------:R-:W1:Y:S01]  /*0cb0*/  MUFU.RCP R20, R20 ;  /* 0x0000001400147308 */ /* 0x000e620000001000 */
[----:B--2---:R-:W-:Y:S01]  /*0cc0*/  FADD.FTZ R27, R18, 1 ;  /* 0x3f800000121b7421 */ /* 0x004fe20000010000 */
[----:B------:R-:W-:Y:S01]  /*0cd0*/  FMUL.FTZ R18, R19, 1.4426950216293334961 ;  /* 0x3fb8aa3b13127820 */ /* 0x000fe20000410000 */
[----:B------:R-:W-:-:S04]  /*0ce0*/  FMUL.FTZ R19, R16, -1.7020000219345092773 ;  /* 0xbfd9db2310137820 */ /* 0x000fc80000410000 */
[----:B------:R-:W-:Y:S01]  /*0cf0*/  FMUL.FTZ R29, R19, 1.4426950216293334961 ;  /* 0x3fb8aa3b131d7820 */ /* 0x000fe20000410000 */
[----:B------:R-:W-:Y:S01]  /*0d00*/  PRMT R19, R4, 0x7632, R19 ;  /* 0x0000763204137816 */ /* 0x000fe20000000013 */
[----:B0-----:R-:W-:Y:S01]  /*0d10*/  FMUL.FTZ R12, R12, R17 ;  /* 0x000000110c0c7220 */ /* 0x001fe20000410000 */
[----:B------:R-:W-:Y:S01]  /*0d20*/  SHF.L.U32 R17, R9, 0x10, RZ ;  /* 0x0000001009117819 */ /* 0x000fe200000006ff */
[----:B------:R-:W0:Y:S01]  /*0d30*/  MUFU.EX2 R18, R18 ;  /* 0x0000001200127308 */ /* 0x000e220000000800 */
[----:B------:R-:W-:Y:S01]  /*0d40*/  SHF.L.U32 R19, R19, 0x10, RZ ;  /* 0x0000001013137819 */ /* 0x000fe200000006ff */
[----:B-1----:R-:W-:Y:S02]  /*0d50*/  FMUL.FTZ R13, R13, R20 ;  /* 0x000000140d0d7220 */ /* 0x002fe40000410000 */
[----:B------:R-:W-:Y:S02]  /*0d60*/  FMUL.FTZ R20, R17, -1.7020000219345092773 ;  /* 0xbfd9db2311147820 */ /* 0x000fe40000410000 */
[----:B------:R-:W-:-:S02]  /*0d70*/  FMUL.FTZ R26, R19, -1.7020000219345092773 ;  /* 0xbfd9db23131a7820 */ /* 0x000fc40000410000 */
[----:B------:R-:W1:Y:S01]  /*0d80*/  MUFU.RCP R27, R27 ;  /* 0x0000001b001b7308 */ /* 0x000e620000001000 */
[----:B------:R-:W-:Y:S01]  /*0d90*/  FMUL.FTZ R20, R20, 1.4426950216293334961 ;  /* 0x3fb8aa3b14147820 */ /* 0x000fe20000410000 */
[----:B------:R-:W-:-:S06]  /*0da0*/  FMUL.FTZ R26, R26, 1.4426950216293334961 ;  /* 0x3fb8aa3b1a1a7820 */ /* 0x000fcc0000410000 */
[----:B------:R-:W2:Y:S01]  /*0db0*/  MUFU.EX2 R20, R20 ;  /* 0x0000001400147308 */ /* 0x000ea20000000800 */
[----:B0-----:R-:W-:-:S07]  /*0dc0*/  FADD.FTZ R28, R18, 1 ;  /* 0x3f800000121c7421 */ /* 0x001fce0000010000 */
[----:B------:R2:W0:Y:S01]  /*0dd0*/  MUFU.EX2 R4, R29 ;  /* 0x0000001d00047308 */ /* 0x0004220000000800 */
[----:B-1----:R-:W-:-:S07]  /*0de0*/  FMUL.FTZ R14, R14, R27 ;  /* 0x0000001b0e0e7220 */ /* 0x002fce0000410000 */
[----:B------:R-:W1:Y:S01]  /*0df0*/  MUFU.EX2 R26, R26 ;  /* 0x0000001a001a7308 */ /* 0x000e620000000800 */
[----:B--2---:R-:W-:-:S07]  /*0e00*/  FADD.FTZ R29, R20, 1 ;  /* 0x3f800000141d7421 */ /* 0x004fce0000010000 */
[----:B------:R-:W2:Y:S01]  /*0e10*/  MUFU.RCP R18, R28 ;  /* 0x0000001c00127308 */ /* 0x000ea20000001000 */
[----:B0-----:R-:W-:-:S07]  /*0e20*/  FADD.FTZ R27, R4, 1 ;  /* 0x3f800000041b7421 */ /* 0x001fce0000010000 */
[----:B------:R-:W0:Y:S01]  /*0e30*/  MUFU.RCP R4, R29 ;  /* 0x0000001d00047308 */ /* 0x000e220000001000 */
[----:B-1----:R-:W-:Y:S01]  /*0e40*/  FADD.FTZ R20, R26, 1 ;  /* 0x3f8000001a147421 */ /* 0x002fe20000010000 */
[----:B------:R-:W-:Y:S01]  /*0e50*/  PRMT R26, R7, 0x7632, R26 ;  /* 0x00007632071a7816 */ /* 0x000fe2000000001a */
[----:B------:R-:W-:-:S03]  /*0e60*/  FMUL.FTZ R7, R6, -1.7020000219345092773 ;  /* 0xbfd9db2306077820 */ /* 0x000fc60000410000 */
[----:B------:R-:W-:Y:S02]  /*0e70*/  SHF.L.U32 R26, R26, 0x10, RZ ;  /* 0x000000101a1a7819 */ /* 0x000fe400000006ff */
[----:B------:R-:W1:Y:S01]  /*0e80*/  MUFU.RCP R20, R20 ;  /* 0x0000001400147308 */ /* 0x000e620000001000 */
[----:B--2---:R-:W-:Y:S01]  /*0e90*/  FMUL.FTZ R15, R15, R18 ;  /* 0x000000120f0f7220 */ /* 0x004fe20000410000 */
[----:B------:R-:W-:-:S06]  /*0ea0*/  SHF.L.U32 R18, R10, 0x10, RZ ;  /* 0x000000100a127819 */ /* 0x000fcc00000006ff */
[----:B------:R-:W2:Y:S01]  /*0eb0*/  MUFU.RCP R27, R27 ;  /* 0x0000001b001b7308 */ /* 0x000ea20000001000 */
[----:B0-----:R-:W-:Y:S01]  /*0ec0*/  FMUL.FTZ R17, R17, R4 ;  /* 0x0000000411117220 */ /* 0x001fe20000410000 */
[----:B------:R-:W-:Y:S01]  /*0ed0*/  PRMT R4, R5, 0x7632, R4 ;  /* 0x0000763205047816 */ /* 0x000fe20000000004 */
[----:B------:R-:W-:-:S03]  /*0ee0*/  FMUL.FTZ R5, R18, -1.7020000219345092773 ;  /* 0xbfd9db2312057820 */ /* 0x000fc60000410000 */
[----:B------:R-:W-:Y:S01]  /*0ef0*/  SHF.L.U32 R4, R4, 0x10, RZ ;  /* 0x0000001004047819 */ /* 0x000fe200000006ff */
[----:B------:R-:W-:Y:S01]  /*0f00*/  FMUL.FTZ R28, R5, 1.4426950216293334961 ;  /* 0x3fb8aa3b051c7820 */ /* 0x000fe20000410000 */
[----:B-1----:R-:W-:-:S03]  /*0f10*/  FMUL.FTZ R5, R19, R20 ;  /* 0x0000001413057220 */ /* 0x002fc60000410000 */
[----:B------:R0:W1:Y:S01]  /*0f20*/  MUFU.EX2 R20, R28 ;  /* 0x0000001c00147308 */ /* 0x0000620000000800 */
[----:B------:R-:W-:Y:S01]  /*0f30*/  FMUL.FTZ R19, R4, -1.7020000219345092773 ;  /* 0xbfd9db2304137820 */ /* 0x000fe20000410000 */
[----:B------:R-:W-:Y:S01]  /*0f40*/  F2FP.BF16.F32.PACK_AB R12, R5, R12 ;  /* 0x0000000c050c723e */ /* 0x000fe200000010ff */
[----:B--2---:R-:W-:Y:S02]  /*0f50*/  FMUL.FTZ R16, R16, R27 ;  /* 0x0000001b10107220 */ /* 0x004fe40000410000 */
[----:B------:R-:W-:Y:S01]  /*0f60*/  FMUL.FTZ R27, R19, 1.4426950216293334961 ;  /* 0x3fb8aa3b131b7820 */ /* 0x000fe20000410000 */
[----:B------:R-:W-:Y:S01]  /*0f70*/  FMUL.FTZ R19, R26, -1.7020000219345092773 ;  /* 0xbfd9db231a137820 */ /* 0x000fe20000410000 */
[----:B0-----:R-:W-:-:S03]  /*0f80*/  FMUL.FTZ R28, R7, 1.4426950216293334961 ;  /* 0x3fb8aa3b071c7820 */ /* 0x001fc60000410000 */
[----:B------:R-:W-:Y:S01]  /*0f90*/  FMUL.FTZ R19, R19, 1.4426950216293334961 ;  /* 0x3fb8aa3b13137820 */ /* 0x000fe20000410000 */
[----:B------:R0:W2:Y:S01]  /*0fa0*/  MUFU.EX2 R7, R28 ;  /* 0x0000001c00077308 */ /* 0x0000a20000000800 */
[----:B-1----:R-:W-:-:S07]  /*0fb0*/  FADD.FTZ R29, R20, 1 ;  /* 0x3f800000141d7421 */ /* 0x002fce0000010000 */
[----:B------:R-:W1:Y:S01]  /*0fc0*/  MUFU.EX2 R27, R27 ;  /* 0x0000001b001b7308 */ /* 0x000e620000000800 */
[----:B0-----:R-:W-:-:S04]  /*0fd0*/  PRMT R28, R9, 0x7632, R28 ;  /* 0x00007632091c7816 */ /* 0x001fc8000000001c */
[----:B------:R-:W-:-:S03]  /*0fe0*/  SHF.L.U32 R28, R28, 0x10, RZ ;  /* 0x000000101c1c7819 */ /* 0x000fc600000006ff */
[----:B------:R-:W0:Y:S01]  /*0ff0*/  MUFU.RCP R29, R29 ;  /* 0x0000001d001d7308 */ /* 0x000e220000001000 */
[----:B--2---:R-:W-:-:S07]  /*1000*/  FADD.FTZ R7, R7, 1 ;  /* 0x3f80000007077421 */ /* 0x004fce0000010000 */
[----:B------:R-:W2:Y:S01]  /*1010*/  MUFU.RCP R7, R7 ;  /* 0x0000000700077308 */ /* 0x000ea20000001000 */
[----:B-1----:R-:W-:-:S07]  /*1020*/  FADD.FTZ R20, R27, 1 ;  /* 0x3f8000001b147421 */ /* 0x002fce0000010000 */
[----:B------:R-:W1:Y:S01]  /*1030*/  MUFU.EX2 R19, R19 ;  /* 0x0000001300137308 */ /* 0x000e620000000800 */
[----:B0-----:R-:W-:Y:S01]  /*1040*/  FMUL.FTZ R18, R18, R29 ;  /* 0x0000001d12127220 */ /* 0x001fe20000410000 */
[----:B------:R-:W-:-:S04]  /*1050*/  PRMT R29, R8, 0x7632, R29 ;  /* 0x00007632081d7816 */ /* 0x000fc8000000001d */
[----:B------:R-:W-:Y:S02]  /*1060*/  SHF.L.U32 R29, R29, 0x10, RZ ;  /* 0x000000101d1d7819 */ /* 0x000fe400000006ff */
[----:B------:R0:W3:Y:S01]  /*1070*/  MUFU.RCP R27, R20 ;  /* 0x00000014001b7308 */ /* 0x0000e20000001000 */
[----:B--2---:R-:W-:Y:S01]  /*1080*/  FMUL.FTZ R7, R6, R7 ;  /* 0x0000000706077220 */ /* 0x004fe20000410000 */
[----:B------:R-:W-:Y:S01]  /*1090*/  SHF.L.U32 R6, R11, 0x10, RZ ;  /* 0x000000100b067819 */ /* 0x000fe200000006ff */
[----:B------:R-:W-:-:S03]  /*10a0*/  FMUL.FTZ R9, R29, -1.7020000219345092773 ;  /* 0xbfd9db231d097820 */ /* 0x000fc60000410000 */
[----:B------:R-:W-:Y:S01]  /*10b0*/  F2FP.BF16.F32.PACK_AB R14, R7, R14 ;  /* 0x0000000e070e723e */ /* 0x000fe200000010ff */
[----:B------:R-:W-:Y:S01]  /*10c0*/  FMUL.FTZ R8, R6, -1.7020000219345092773 ;  /* 0xbfd9db2306087820 */ /* 0x000fe20000410000 */
[----:B-1----:R-:W-:Y:S01]  /*10d0*/  FADD.FTZ R19, R19, 1 ;  /* 0x3f80000013137421 */ /* 0x002fe20000010000 */
[----:B0-----:R-:W-:Y:S01]  /*10e0*/  FMUL.FTZ R20, R9, 1.4426950216293334961 ;  /* 0x3fb8aa3b09147820 */ /* 0x001fe20000410000 */
[----:B------:R-:W-:-:S04]  /*10f0*/  FMUL.FTZ R9, R28, -1.7020000219345092773 ;  /* 0xbfd9db231c097820 */ /* 0x000fc80000410000 */
[----:B------:R-:W0:Y:S01]  /*1100*/  MUFU.RCP R19, R19 ;  /* 0x0000001300137308 */ /* 0x000e220000001000 */
[----:B------:R-:W-:Y:S01]  /*1110*/  FMUL.FTZ R9, R9, 1.4426950216293334961 ;  /* 0x3fb8aa3b09097820 */ /* 0x000fe20000410000 */
[----:B---3--:R-:W-:Y:S01]  /*1120*/  FMUL.FTZ R4, R4, R27 ;  /* 0x0000001b04047220 */ /* 0x008fe20000410000 */
[----:B------:R-:W-:-:S04]  /*1130*/  FMUL.FTZ R27, R8, 1.4426950216293334961 ;  /* 0x3fb8aa3b081b7820 */ /* 0x000fc80000410000 */
[----:B------:R-:W-:Y:S01]  /*1140*/  F2FP.BF16.F32.PACK_AB R13, R4, R13 ;  /* 0x0000000d040d723e */ /* 0x000fe200000010ff */
[----:B------:R1:W2:Y:S08]  /*1150*/  MUFU.EX2 R8, R27 ;  /* 0x0000001b00087308 */ /* 0x0002b00000000800 */
[----:B------:R-:W3:Y:S01]  /*1160*/  MUFU.EX2 R20, R20 ;  /* 0x0000001400147308 */ /* 0x000ee20000000800 */
[----:B0-----:R-:W-:Y:S01]  /*1170*/  FMUL.FTZ R26, R26, R19 ;  /* 0x000000131a1a7220 */ /* 0x001fe20000410000 */
[----:B-1----:R-:W-:-:S04]  /*1180*/  PRMT R27, R10, 0x7632, R27 ;  /* 0x000076320a1b7816 */ /* 0x002fc8000000001b */
[----:B------:R-:W-:Y:S02]  /*1190*/  SHF.L.U32 R27, R27, 0x10, RZ ;  /* 0x000000101b1b7819 */ /* 0x000fe400000006ff */
[----:B------:R-:W0:Y:S01]  /*11a0*/  MUFU.EX2 R9, R9 ;  /* 0x0000000900097308 */ /* 0x000e220000000800 */
[----:B--2---:R-:W-:-:S07]  /*11b0*/  FADD.FTZ R19, R8, 1 ;  /* 0x3f80000008137421 */ /* 0x004fce0000010000 */
[----:B------:R-:W1:Y:S01]  /*11c0*/  MUFU.RCP R19, R19 ;  /* 0x0000001300137308 */ /* 0x000e620000001000 */
[----:B---3--:R-:W-:Y:S01]  /*11d0*/  FADD.FTZ R8, R20, 1 ;  /* 0x3f80000014087421 */ /* 0x008fe20000010000 */
        /* <DEDUP_REMOVED lines=11> */
[----:B------:R-:W-:Y:S01]  /*1290*/  FMUL.FTZ R11, R8, 1.4426950216293334961 ;  /* 0x3fb8aa3b080b7820 */ /* 0x000fe20000410000 */
[----:B0-----:R-:W-:-:S06]  /*12a0*/  FMUL.FTZ R28, R28, R9 ;  /* 0x000000091c1c7220 */ /* 0x001fcc0000410000 */
[----:B------:R-:W0:Y:S01]  /*12b0*/  MUFU.EX2 R11, R11 ;  /* 0x0000000b000b7308 */ /* 0x000e220000000800 */
[----:B-1----:R-:W-:-:S07]  /*12c0*/  FADD.FTZ R10, R6, 1 ;  /* 0x3f800000060a7421 */ /* 0x002fce0000010000 */
[----:B------:R-:W1:Y:S01]  /*12d0*/  MUFU.RCP R10, R10 ;  /* 0x0000000a000a7308 */ /* 0x000e620000001000 */
[----:B0-----:R-:W-:-:S07]  /*12e0*/  FADD.FTZ R11, R11, 1 ;  /* 0x3f8000000b0b7421 */ /* 0x001fce0000010000 */
[----:B------:R-:W0:Y:S01]  /*12f0*/  MUFU.RCP R9, R11 ;  /* 0x0000000b00097308 */ /* 0x000e220000001000 */
[----:B-1----:R-:W-:Y:S01]  /*1300*/  FMUL.FTZ R27, R27, R10 ;  /* 0x0000000a1b1b7220 */ /* 0x002fe20000410000 */
[----:B0-----:R-:W-:Y:S01]  /*1310*/  FMUL.FTZ R20, R20, R9 ;  /* 0x0000000914147220 */ /* 0x001fe20000410000 */
[----:B------:R-:W-:-:S06]  /*1320*/  IMAD.WIDE.U32 R8, R3, 0x20, R24 ;  /* 0x0000002003087825 */ /* 0x000fcc00078e0018 */
[----:B------:R-:W2:Y:S01]  /*1330*/  LDG.E.ENL2.256.CONSTANT R8, R4, desc[UR4][R8.64] ;  /* 0xfe0000040804797e */ /* 0x000ea20008129908 */
[----:B------:R-:W-:Y:S02]  /*1340*/  F2FP.BF16.F32.PACK_AB R16, R29, R16 ;  /* 0x000000101d10723e */ /* 0x000fe400000010ff */
[----:B------:R-:W-:Y:S02]  /*1350*/  F2FP.BF16.F32.PACK_AB R19, R20, R19 ;  /* 0x000000131413723e */ /* 0x000fe400000010ff */
[----:B------:R-:W-:Y:S02]  /*1360*/  F2FP.BF16.F32.PACK_AB R15, R26, R15 ;  /* 0x0000000f1a0f723e */ /* 0x000fe400000010ff */
[----:B------:R-:W-:Y:S01]  /*1370*/  F2FP.BF16.F32.PACK_AB R18, R27, R18 ;  /* 0x000000121b12723e */ /* 0x000fe200000010ff */
[----:B------:R-:W-:Y:S01]  /*1380*/  IMAD.WIDE.U32 R26, R21, 0x20, R22 ;  /* 0x00000020151a7825 */ /* 0x000fe200078e0016 */
[----:B------:R-:W-:Y:S02]  /*1390*/  F2FP.BF16.F32.PACK_AB R17, R28, R17 ;  /* 0x000000111c11723e */ /* 0x000fe400000010ff */
[----:B------:R-:W-:-:S03]  /*13a0*/  IADD3 R21, PT, PT, R2, R21, R2 ;  /* 0x0000001502157210 */ /* 0x000fc60007ffe002 */
[----:B------:R0:W-:Y:S01]  /*13b0*/  STG.E.ENL2.256 desc[UR4][R26.64], R12, R16 ;  /* 0xf800000c1a10797f */ /* 0x0001e2000f121804 */
[----:B------:R-:W-:Y:S02]  /*13c0*/  ISETP.GE.AND P0, PT, R21, R0, PT ;  /* 0x000000001500720c */ /* 0x000fe40003f06270 */
[----:B--2---:R-:W-:Y:S02]  /*13d0*/  SHF.L.U32 R29, R4, 0x10, RZ ;  /* 0x00000010041d7819 */ /* 0x004fe400000006ff */
[----:B------:R-:W-:Y:S02]  /*13e0*/  SHF.L.U32 R28, R5, 0x10, RZ ;  /* 0x00000010051c7819 */ /* 0x000fe400000006ff */
[----:B0-----:R-:W-:Y:S01]  /*13f0*/  SHF.L.U32 R15, R7, 0x10, RZ ;  /* 0x00000010070f7819 */ /* 0x001fe200000006ff */
[----:B------:R-:W-:Y:S02]  /*1400*/  FMUL.FTZ R20, R29, -1.7020000219345092773 ;  /* 0xbfd9db231d147820 */ /* 0x000fe40000410000 */
[----:B------:R-:W-:-:S02]  /*1410*/  FMUL.FTZ R13, R28, -1.7020000219345092773 ;  /* 0xbfd9db231c0d7820 */ /* 0x000fc40000410000 */
[----:B------:R-:W-:Y:S01]  /*1420*/  FMUL.FTZ R20, R20, 1.4426950216293334961 ;  /* 0x3fb8aa3b14147820 */ /* 0x000fe20000410000 */
[----:B------:R-:W-:Y:S01]  /*1430*/  FMUL.FTZ R19, R15, -1.7020000219345092773 ;  /* 0xbfd9db230f137820 */ /* 0x000fe20000410000 */
[----:B------:R-:W-:Y:S02]  /*1440*/  FMUL.FTZ R13, R13, 1.4426950216293334961 ;  /* 0x3fb8aa3b0d0d7820 */ /* 0x000fe40000410000 */
[----:B------:R0:W1:Y:S08]  /*1450*/  MUFU.EX2 R12, R20 ;  /* 0x00000014000c7308 */ /* 0x0000700000000800 */
[----:B------:R-:W2:Y:S01]  /*1460*/  MUFU.EX2 R13, R13 ;  /* 0x0000000d000d7308 */ /* 0x000ea20000000800 */
[----:B0-----:R-:W-:-:S05]  /*1470*/  SHF.L.U32 R20, R6, 0x10, RZ ;  /* 0x0000001006147819 */ /* 0x001fca00000006ff */
[----:B------:R-:W-:Y:S01]  /*1480*/  FMUL.FTZ R14, R20, -1.7020000219345092773 ;  /* 0xbfd9db23140e7820 */ /* 0x000fe20000410000 */
[----:B-1----:R-:W-:-:S03]  /*1490*/  FADD.FTZ R12, R12, 1 ;  /* 0x3f8000000c0c7421 */ /* 0x002fc60000010000 */
[----:B------:R-:W-:-:S03]  /*14a0*/  FMUL.FTZ R14, R14, 1.4426950216293334961 ;  /* 0x3fb8aa3b0e0e7820 */ /* 0x000fc60000410000 */
[----:B------:R-:W0:Y:S01]  /*14b0*/  MUFU.RCP R12, R12 ;  /* 0x0000000c000c7308 */ /* 0x000e220000001000 */
[----:B--2---:R-:W-:Y:S01]  /*14c0*/  FADD.FTZ R16, R13, 1 ;  /* 0x3f8000000d107421 */ /* 0x004fe20000010000 */
[C---:B------:R-:W-:Y:S02]  /*14d0*/  SHF.L.U32 R13, R8.reuse, 0x10, RZ ;  /* 0x00000010080d7819 */ /* 0x040fe400000006ff */
[----:B------:R-:W-:-:S04]  /*14e0*/  PRMT R8, R8, 0x7632, R8 ;  /* 0x0000763208087816 */ /* 0x000fc80000000008 */
[----:B------:R-:W1:Y:S01]  /*14f0*/  MUFU.EX2 R14, R14 ;  /* 0x0000000e000e7308 */ /* 0x000e620000000800 */
[----:B------:R-:W-:-:S07]  /*1500*/  SHF.L.U32 R8, R8, 0x10, RZ ;  /* 0x0000001008087819 */ /* 0x000fce00000006ff */
[----:B------:R2:W3:Y:S01]  /*1510*/  MUFU.RCP R17, R16 ;  /* 0x0000001000117308 */ /* 0x0004e20000001000 */
[----:B0-----:R-:W-:Y:S01]  /*1520*/  FMUL.FTZ R18, R29, R12 ;  /* 0x0000000c1d127220 */ /* 0x001fe20000410000 */
[C---:B------:R-:W-:Y:S02]  /*1530*/  SHF.L.U32 R12, R9.reuse, 0x10, RZ ;  /* 0x00000010090c7819 */ /* 0x040fe400000006ff */
[----:B------:R-:W-:-:S04]  /*1540*/  PRMT R9, R9, 0x7632, R9 ;  /* 0x0000763209097816 */ /* 0x000fc80000000009 */
[----:B------:R-:W-:Y:S01]  /*1550*/  SHF.L.U32 R9, R9, 0x10, RZ ;  /* 0x0000001009097819 */ /* 0x000fe200000006ff */
[----:B-1----:R-:W-:Y:S01]  /*1560*/  FADD.FTZ R27, R14, 1 ;  /* 0x3f8000000e1b7421 */ /* 0x002fe20000010000 */
[----:B------:R-:W-:Y:S01]  /*1570*/  FMUL.FTZ R14, R19, 1.4426950216293334961 ;  /* 0x3fb8aa3b130e7820 */ /* 0x000fe20000410000 */
[----:B------:R-:W-:Y:S01]  /*1580*/  FMUL.FTZ R19, R13, -1.7020000219345092773 ;  /* 0xbfd9db230d137820 */ /* 0x000fe20000410000 */
[----:B--2---:R-:W-:-:S03]  /*1590*/  FMUL.FTZ R16, R12, -1.7020000219345092773 ;  /* 0xbfd9db230c107820 */ /* 0x004fc60000410000 */
[----:B------:R-:W0:Y:S01]  /*15a0*/  MUFU.RCP R27, R27 ;  /* 0x0000001b001b7308 */ /* 0x000e220000001000 */
[----:B------:R-:W-:Y:S01]  /*15b0*/  FMUL.FTZ R29, R19, 1.4426950216293334961 ;  /* 0x3fb8aa3b131d7820 */ /* 0x000fe20000410000 */
[----:B------:R-:W-:Y:S01]  /*15c0*/  PRMT R19, R4, 0x7632, R19 ;  /* 0x0000763204137816 */ /* 0x000fe20000000013 */
[----:B---3--:R-:W-:Y:S01]  /*15d0*/  FMUL.FTZ R17, R28, R17 ;  /* 0x000000111c117220 */ /* 0x008fe20000410000 */
[----:B------:R-:W-:Y:S02]  /*15e0*/  FMUL.FTZ R28, R16, 1.4426950216293334961 ;  /* 0x3fb8aa3b101c7820 */ /* 0x000fe40000410000 */
[----:B------:R-:W-:Y:S02]  /*15f0*/  SHF.L.U32 R19, R19, 0x10, RZ ;  /* 0x0000001013137819 */ /* 0x000fe400000006ff */
[----:B------:R-:W1:Y:S03]  /*1600*/  MUFU.EX2 R4, R29 ;  /* 0x0000001d00047308 */ /* 0x000e660000000800 */
[----:B------:R-:W-:-:S04]  /*1610*/  FMUL.FTZ R26, R19, -1.7020000219345092773 ;  /* 0xbfd9db23131a7820 */ /* 0x000fc80000410000 */
[----:B------:R-:W-:Y:S01]  /*1620*/  FMUL.FTZ R26, R26, 1.4426950216293334961 ;  /* 0x3fb8aa3b1a1a7820 */ /* 0x000fe20000410000 */
[----:B------:R-:W2:Y:S01]  /*1630*/  MUFU.EX2 R14, R14 ;  /* 0x0000000e000e7308 */ /* 0x000ea20000000800 */
[----:B0-----:R-:W-:-:S07]  /*1640*/  FMUL.FTZ R16, R20, R27 ;  /* 0x0000001b14107220 */ /* 0x001fce0000410000 */
[----:B------:R2:W0:Y:S01]  /*1650*/  MUFU.EX2 R20, R28 ;  /* 0x0000001c00147308 */ /* 0x0004220000000800 */
[----:B-1----:R-:W-:-:S07]  /*1660*/  FADD.FTZ R29, R4, 1 ;  /* 0x3f800000041d7421 */ /* 0x002fce0000010000 */
[----:B------:R-:W1:Y:S01]  /*1670*/  MUFU.EX2 R26, R26 ;  /* 0x0000001a001a7308 */ /* 0x000e620000000800 */
[----:B--2---:R-:W-:-:S07]  /*1680*/  FADD.FTZ R28, R14, 1 ;  /* 0x3f8000000e1c7421 */ /* 0x004fce0000010000 */
[----:B------:R-:W2:Y:S01]  /*1690*/  MUFU.RCP R4, R29 ;  /* 0x0000001d00047308 */ /* 0x000ea20000001000 */
[----:B0-----:R-:W-:-:S07]  /*16a0*/  FADD.FTZ R27, R20, 1 ;  /* 0x3f800000141b7421 */ /* 0x001fce0000010000 */
[----:B------:R-:W0:Y:S01]  /*16b0*/  MUFU.RCP R14, R28 ;  /* 0x0000001c000e7308 */ /* 0x000e220000001000 */
[----:B-1----:R-:W-:Y:S01]  /*16c0*/  FADD.FTZ R20, R26, 1 ;  /* 0x3f8000001a147421 */ /* 0x002fe20000010000 */
[----:B------:R-:W-:-:S04]  /*16d0*/  PRMT R26, R6, 0x7632, R26 ;  /* 0x00007632061a7816 */ /* 0x000fc8000000001a */
[----:B------:R-:W-:Y:S02]  /*16e0*/  SHF.L.U32 R26, R26, 0x10, RZ ;  /* 0x000000101a1a7819 */ /* 0x000fe400000006ff */
[----:B------:R-:W1:Y:S01]  /*16f0*/  MUFU.RCP R27, R27 ;  /* 0x0000001b001b7308 */ /* 0x000e620000001000 */
[----:B--2---:R-:W-:Y:S01]  /*1700*/  FMUL.FTZ R13, R13, R4 ;  /* 0x000000040d0d7220 */ /* 0x004fe20000410000 */
[----:B------:R-:W-:-:S04]  /*1710*/  PRMT R4, R5, 0x7632, R4 ;  /* 0x0000763205047816 */ /* 0x000fc80000000004 */
[----:B------:R-:W-:Y:S02]  /*1720*/  SHF.L.U32 R4, R4, 0x10, RZ ;  /* 0x0000001004047819 */ /* 0x000fe400000006ff */
[----:B------:R-:W2:Y:S01]  /*1730*/  MUFU.RCP R20, R20 ;  /* 0x0000001400147308 */ /* 0x000ea20000001000 */
[----:B0-----:R-:W-:Y:S01]  /*1740*/  FMUL.FTZ R15, R15, R14 ;  /* 0x0000000e0f0f7220 */ /* 0x001fe20000410000 */
[----:B------:R-:W-:Y:S01]  /*1750*/  SHF.L.U32 R14, R10, 0x10, RZ ;  /* 0x000000100a0e7819 */ /* 0x000fe200000006ff */
[----:B------:R-:W-:Y:S01]  /*1760*/  FMUL.FTZ R6, R4, -1.7020000219345092773 ;  /* 0xbfd9db2304067820 */ /* 0x000fe20000410000 */
[----:B------:R-:W-:-:S03]  /*1770*/  PRMT R10, R10, 0x7632, R10 ;  /* 0x000076320a0a7816 */ /* 0x000fc6000000000a */
[----:B------:R-:W-:Y:S01]  /*1780*/  FMUL.FTZ R5, R14, -1.7020000219345092773 ;  /* 0xbfd9db230e057820 */ /* 0x000fe20000410000 */
[----:B-1----:R-:W-:Y:S01]  /*1790*/  FMUL.FTZ R12, R12, R27 ;  /* 0x0000001b0c0c7220 */ /* 0x002fe20000410000 */
[----:B------:R-:W-:Y:S01]  /*17a0*/  FMUL.FTZ R27, R6, 1.4426950216293334961 ;  /* 0x3fb8aa3b061b7820 */ /* 0x000fe20000410000 */
[----:B------:R-:W-:Y:S01]  /*17b0*/  FMUL.FTZ R6, R26, -1.7020000219345092773 ;  /* 0xbfd9db231a067820 */ /* 0x000fe20000410000 */
[----:B------:R-:W-:-:S03]  /*17c0*/  FMUL.FTZ R29, R5, 1.4426950216293334961 ;  /* 0x3fb8aa3b051d7820 */ /* 0x000fc60000410000 */
[----:B------:R-:W-:Y:S01]  /*17d0*/  FMUL.FTZ R6, R6, 1.4426950216293334961 ;  /* 0x3fb8aa3b06067820 */ /* 0x000fe20000410000 */
[----:B------:R-:W-:Y:S01]  /*17e0*/  MUFU.EX2 R27, R27 ;  /* 0x0000001b001b7308 */ /* 0x000fe20000000800 */
[----:B--2---:R-:W-:Y:S01]  /*17f0*/  FMUL.FTZ R5, R19, R20 ;  /* 0x0000001413057220 */ /* 0x004fe20000410000 */
        /* <DEDUP_REMOVED lines=50> */
[----:B------:R-:W-:Y:S02]  /*1b20*/  LEA R3, R2, R3, 0x1 ;  /* 0x0000000302037211 */ /* 0x000fe400078e08ff */
        /* <DEDUP_REMOVED lines=12> */
[----:B------:R1:W-:Y:S01]  /*1bf0*/  STG.E.ENL2.256 desc[UR4][R12.64], R4, R8 ;  /* 0xf80000040c08797f */ /* 0x0003e2000f121804 */
[----:B------:R-:W-:Y:S05]  /*1c00*/  @!P0 BRA `(.L_x_41) ;  /* 0xffffffec00d08947 */ /* 0x000fea000383ffff */
[----:B------:R-:W-:Y:S05]  /*1c10*/  EXIT ;  /* 0x000000000000794d */ /* 0x000fea0003800000 */
.L_x_42:
        /* <DEDUP_REMOVED lines=14> */
.L_x_452:


//--------------------- .text._ZN4vllm17activation_kernelIN3c104HalfEXadL_ZNS_17gelu_quick_kernelIS2_EET_RKS4_EELb1ELb1EEEvPS4_PS5_i --------------------------
	.section	.text._ZN4vllm17activation_kernelIN3c104HalfEXadL_ZNS_17gelu_quick_kernelIS2_EET_RKS4_EELb1ELb1EEEvPS4_PS5_i,"ax",@progbits
	.align	128
        .global         _ZN4vllm17activation_kernelIN3c104HalfEXadL_ZNS_17gelu_quick_kernelIS2_EET_RKS4_EELb1ELb1EEEvPS4_PS5_i
        .type           _ZN4vllm17activation_kernelIN3c104HalfEXadL_ZNS_17gelu_quick_kernelIS2_EET_RKS4_EELb1ELb1EEEvPS4_PS5_i,@function
        .size           _ZN4vllm17activation_kernelIN3c104HalfEXadL_ZNS_17gelu_quick_kernelIS2_EET_RKS4_EELb1ELb1EEEvPS4_PS5_i,(.L_x_453 - _ZN4vllm17activation_kernelIN3c104HalfEXadL_ZNS_17gelu_quick_kernelIS2_EET_RKS4_EELb1ELb1EEEvPS4_PS5_i)
        .other          _ZN4vllm17activation_kernelIN3c104HalfEXadL_ZNS_17gelu_quick_kernelIS2_EET_RKS4_EELb1ELb1EEEvPS4_PS5_i,@"STO_CUDA_ENTRY STV_DEFAULT"
_ZN4vllm17activation_kernelIN3c104HalfEXadL_ZNS_17gelu_quick_kernelIS2_EET_RKS4_EELb1ELb1EEEvPS4_PS5_i:
.text._ZN4vllm17activation_kernelIN3c104HalfEXadL_ZNS_17gelu_quick_kernelIS2_EET_RKS4_EELb1ELb1EEEvPS4_PS5_i:
        /* <DEDUP_REMOVED lines=47> */
[--C-:B--2---:R-:W-:Y:S02]  /*02f0*/  HADD2.F32 R12, -RZ, R4.reuse.H0_H0 ;  /* 0x20000004ff0c7230 */ /* 0x104fe40000004100 */
[----:B------:R-:W-:Y:S02]  /*0300*/  HADD2.F32 R13, -RZ, R4.H1_H1 ;  /* 0x30000004ff0d7230 */ /* 0x000fe40000004100 */
[--C-:B------:R-:W-:Y:S02]  /*0310*/  HADD2.F32 R17, -RZ, R5.reuse.H0_H0 ;  /* 0x20000005ff117230 */ /* 0x100fe40000004100 */
[----:B------:R-:W-:Y:S01]  /*0320*/  FMUL.FTZ R14, R12, -1.7020000219345092773 ;  /* 0xbfd9db230c0e7820 */ /* 0x000fe20000410000 */
[----:B------:R-:W-:Y:S02]  /*0330*/  HADD2.F32 R18, -RZ, R5.H1_H1 ;  /* 0x30000005ff127230 */ /* 0x000fe40000004100 */
[----:B------:R-:W-:Y:S01]  /*0340*/  FMUL.FTZ R15, R13, -1.7020000219345092773 ;  /* 0xbfd9db230d0f7820 */ /* 0x000fe20000410000 */
[----:B------:R-:W-:-:S02]  /*0350*/  HADD2.F32 R19, -RZ, R6.H1_H1 ;  /* 0x30000006ff137230 */ /* 0x000fc40000004100 */
[----:B------:R-:W-:Y:S01]  /*0360*/  FMUL.FTZ R14, R14, 1.4426950216293334961 ;  /* 0x3fb8aa3b0e0e7820 */ /* 0x000fe20000410000 */
[----:B------:R-:W-:Y:S01]  /*0370*/  FMUL.FTZ R26, R15, 1.4426950216293334961 ;  /* 0x3fb8aa3b0f1a7820 */ /* 0x000fe20000410000 */
[----:B------:R-:W-:Y:S01]  /*0380*/  FMUL.FTZ R15, R17, -1.7020000219345092773 ;  /* 0xbfd9db23110f7820 */ /* 0x000fe20000410000 */
[----:B------:R-:W-:-:S03]  /*0390*/  FMUL.FTZ R4, R18, -1.7020000219345092773 ;  /* 0xbfd9db2312047820 */ /* 0x000fc60000410000 */
[----:B------:R-:W0:Y:S01]  /*03a0*/  MUFU.EX2 R14, R14 ;  /* 0x0000000e000e7308 */ /* 0x000e220000000800 */
[----:B------:R-:W-:Y:S01]  /*03b0*/  FMUL.FTZ R20, R15, 1.4426950216293334961 ;  /* 0x3fb8aa3b0f147820 */ /* 0x000fe20000410000 */
[----:B------:R-:W-:-:S06]  /*03c0*/  FMUL.FTZ R15, R4, 1.4426950216293334961 ;  /* 0x3fb8aa3b040f7820 */ /* 0x000fcc0000410000 */
[----:B------:R-:W1:Y:S08]  /*03d0*/  MUFU.EX2 R26, R26 ;  /* 0x0000001a001a7308 */ /* 0x000e700000000800 */
[----:B------:R-:W-:Y:S01]  /*03e0*/  MUFU.EX2 R15, R15 ;  /* 0x0000000f000f7308 */ /* 0x000fe20000000800 */
[----:B0-----:R-:W-:Y:S01]  /*03f0*/  FADD.FTZ R27, R14, 1 ;  /* 0x3f8000000e1b7421 */ /* 0x001fe20000010000 */
[----:B------:R-:W-:-:S02]  /*0400*/  HADD2.F32 R14, -RZ, R6.H0_H0 ;  /* 0x20000006ff0e7230 */ /* 0x000fc40000004100 */
[----:B------:R-:W-:-:S03]  /*0410*/  FMUL.FTZ R6, R19, -1.7020000219345092773 ;  /* 0xbfd9db2313067820 */ /* 0x000fc60000410000 */
[----:B------:R-:W-:Y:S01]  /*0420*/  FMUL.FTZ R4, R14, -1.7020000219345092773 ;  /* 0xbfd9db230e047820 */ /* 0x000fe20000410000 */
[----:B------:R-:W0:Y:S01]  /*0430*/  MUFU.RCP R27, R27 ;  /* 0x0000001b001b7308 */ /* 0x000e220000001000 */
[----:B------:R-:W-:Y:S01]  /*0440*/  FMUL.FTZ R16, R6, 1.4426950216293334961 ;  /* 0x3fb8aa3b06107820 */ /* 0x000fe20000410000 */
[----:B-1----:R-:W-:Y:S01]  /*0450*/  FADD.FTZ R26, R26, 1 ;  /* 0x3f8000001a1a7421 */ /* 0x002fe20000010000 */
[----:B------:R-:W-:-:S05]  /*0460*/  FMUL.FTZ R5, R4, 1.4426950216293334961 ;  /* 0x3fb8aa3b04057820 */ /* 0x000fca0000410000 */
[----:B------:R-:W1:Y:S08]  /*0470*/  MUFU.EX2 R20, R20 ;  /* 0x0000001400147308 */ /* 0x000e700000000800 */
[----:B------:R-:W2:Y:S01]  /*0480*/  MUFU.EX2 R5, R5 ;  /* 0x0000000500057308 */ /* 0x000ea20000000800 */
[----:B0-----:R-:W-:Y:S01]  /*0490*/  FMUL.FTZ R4, R12, R27 ;  /* 0x0000001b0c047220 */ /* 0x001fe20000410000 */
[----:B------:R-:W-:-:S02]  /*04a0*/  HADD2.F32 R12, -RZ, R7.H0_H0 ;  /* 0x20000007ff0c7230 */ /* 0x000fc40000004100 */
[----:B------:R-:W-:-:S03]  /*04b0*/  FADD.FTZ R27, R15, 1 ;  /* 0x3f8000000f1b7421 */ /* 0x000fc60000010000 */
[----:B------:R-:W-:Y:S01]  /*04c0*/  FMUL.FTZ R6, R12, -1.7020000219345092773 ;  /* 0xbfd9db230c067820 */ /* 0x000fe20000410000 */
[----:B------:R-:W0:Y:S01]  /*04d0*/  MUFU.EX2 R16, R16 ;  /* 0x0000001000107308 */ /* 0x000e220000000800 */
[----:B-1----:R-:W-:Y:S02]  /*04e0*/  FADD.FTZ R20, R20, 1 ;  /* 0x3f80000014147421 */ /* 0x002fe40000010000 */
[----:B------:R-:W-:-:S05]  /*04f0*/  FMUL.FTZ R6, R6, 1.4426950216293334961 ;  /* 0x3fb8aa3b06067820 */ /* 0x000fca0000410000 */
[----:B------:R-:W1:Y:S01]  /*0500*/  MUFU.RCP R26, R26 ;  /* 0x0000001a001a7308 */ /* 0x000e620000001000 */
[----:B--2---:R-:W-:-:S07]  /*0510*/  FADD.FTZ R15, R5, 1 ;  /* 0x3f800000050f7421 */ /* 0x004fce0000010000 */
[----:B------:R-:W2:Y:S01]  /*0520*/  MUFU.EX2 R6, R6 ;  /* 0x0000000600067308 */ /* 0x000ea20000000800 */
[----:B0-----:R-:W-:-:S07]  /*0530*/  FADD.FTZ R16, R16, 1 ;  /* 0x3f80000010107421 */ /* 0x001fce0000010000 */
[----:B------:R-:W0:Y:S01]  /*0540*/  MUFU.RCP R15, R15 ;  /* 0x0000000f000f7308 */ /* 0x000e220000001000 */
[----:B-1----:R-:W-:Y:S01]  /*0550*/  FMUL.FTZ R5, R13, R26 ;  /* 0x0000001a0d057220 */ /* 0x002fe20000410000 */
[----:B------:R-:W-:-:S04]  /*0560*/  HADD2.F32 R13, -RZ, R7.H1_H1 ;  /* 0x30000007ff0d7230 */ /* 0x000fc80000004100 */
[----:B------:R-:W-:Y:S02]  /*0570*/  F2FP.F16.F32.PACK_AB R4, R5, R4 ;  /* 0x000000040504723e */ /* 0x000fe400000000ff */
[----:B------:R-:W1:Y:S01]  /*0580*/  MUFU.RCP R20, R20 ;  /* 0x0000001400147308 */ /* 0x000e620000001000 */
[----:B--2---:R-:W-:Y:S01]  /*0590*/  FADD.FTZ R7, R6, 1 ;  /* 0x3f80000006077421 */ /* 0x004fe20000010000 */
[----:B------:R-:W-:-:S04]  /*05a0*/  FMUL.FTZ R6, R13, -1.7020000219345092773 ;  /* 0xbfd9db230d067820 */ /* 0x000fc80000410000 */
[----:B------:R-:W-:Y:S02]  /*05b0*/  FMUL.FTZ R26, R6, 1.4426950216293334961 ;  /* 0x3fb8aa3b061a7820 */ /* 0x000fe40000410000 */
[----:B------:R-:W2:Y:S01]  /*05c0*/  MUFU.RCP R16, R16 ;  /* 0x0000001000107308 */ /* 0x000ea20000001000 */
[----:B0-----:R-:W-:Y:S01]  /*05d0*/  FMUL.FTZ R6, R14, R15 ;  /* 0x0000000f0e067220 */ /* 0x001fe20000410000 */
[----:B------:R-:W-:-:S06]  /*05e0*/  HADD2.F32 R14, -RZ, R8.H1_H1 ;  /* 0x30000008ff0e7230 */ /* 0x000fcc0000004100 */
[----:B------:R-:W0:Y:S01]  /*05f0*/  MUFU.RCP R27, R27 ;  /* 0x0000001b001b7308 */ /* 0x000e220000001000 */
[----:B-1----:R-:W-:Y:S01]  /*0600*/  FMUL.FTZ R17, R17, R20 ;  /* 0x0000001411117220 */ /* 0x002fe20000410000 */
[----:B------:R-:W-:-:S06]  /*0610*/  HADD2.F32 R20, -RZ, R8.H0_H0 ;  /* 0x20000008ff147230 */ /* 0x000fcc0000004100 */
[----:B------:R-:W1:Y:S01]  /*0620*/  MUFU.RCP R7, R7 ;  /* 0x0000000700077308 */ /* 0x000e620000001000 */
[----:B--2---:R-:W-:Y:S01]  /*0630*/  FMUL.FTZ R19, R19, R16 ;  /* 0x0000001013137220 */ /* 0x004fe20000410000 */
[----:B------:R-:W-:-:S04]  /*0640*/  FMUL.FTZ R16, R14, -1.7020000219345092773 ;  /* 0xbfd9db230e107820 */ /* 0x000fc80000410000 */
[----:B------:R-:W-:Y:S01]  /*0650*/  FMUL.FTZ R16, R16, 1.4426950216293334961 ;  /* 0x3fb8aa3b10107820 */ /* 0x000fe20000410000 */
[----:B------:R-:W-:Y:S01]  /*0660*/  F2FP.F16.F32.PACK_AB R6, R19, R6 ;  /* 0x000000061306723e */ /* 0x000fe200000000ff */
[----:B------:R2:W3:Y:S01]  /*0670*/  MUFU.EX2 R15, R26 ;  /* 0x0000001a000f7308 */ /* 0x0004e20000000800 */
[----:B0-----:R-:W-:Y:S01]  /*0680*/  FMUL.FTZ R18, R18, R27 ;  /* 0x0000001b12127220 */ /* 0x001fe20000410000 */
[----:B------:R-:W-:-:S04]  /*0690*/  FMUL.FTZ R27, R20, -1.7020000219345092773 ;  /* 0xbfd9db23141b7820 */ /* 0x000fc80000410000 */
[----:B------:R-:W-:Y:S01]  /*06a0*/  FMUL.FTZ R8, R27, 1.4426950216293334961 ;  /* 0x3fb8aa3b1b087820 */ /* 0x000fe20000410000 */
[----:B------:R-:W-:Y:S01]  /*06b0*/  F2FP.F16.F32.PACK_AB R5, R18, R17 ;  /* 0x000000111205723e */ /* 0x000fe200000000ff */
[----:B------:R-:W0:Y:S01]  /*06c0*/  MUFU.EX2 R16, R16 ;  /* 0x0000001000107308 */ /* 0x000e220000000800 */
[----:B-1----:R-:W-:Y:S01]  /*06d0*/  FMUL.FTZ R7, R12, R7 ;  /* 0x000000070c077220 */ /* 0x002fe20000410000 */
[----:B------:R-:W-:-:S05]  /*06e0*/  HADD2.F32 R12, -RZ, R9.H0_H0 ;  /* 0x20000009ff0c7230 */ /* 0x000fca0000004100 */
[----:B--2---:R-:W-:Y:S01]  /*06f0*/  FMUL.FTZ R26, R12, -1.7020000219345092773 ;  /* 0xbfd9db230c1a7820 */ /* 0x004fe20000410000 */
[----:B------:R-:W1:Y:S01]  /*0700*/  MUFU.EX2 R8, R8 ;  /* 0x0000000800087308 */ /* 0x000e620000000800 */
[----:B---3--:R-:W-:Y:S02]  /*0710*/  FADD.FTZ R28, R15, 1 ;  /* 0x3f8000000f1c7421 */ /* 0x008fe40000010000 */
[----:B------:R-:W-:-:S05]  /*0720*/  FMUL.FTZ R26, R26, 1.4426950216293334961 ;  /* 0x3fb8aa3b1a1a7820 */ /* 0x000fca0000410000 */
[----:B------:R-:W2:Y:S01]  /*0730*/  MUFU.RCP R28, R28 ;  /* 0x0000001c001c7308 */ /* 0x000ea20000001000 */
[----:B0-----:R-:W-:Y:S01]  /*0740*/  FADD.FTZ R29, R16, 1 ;  /* 0x3f800000101d7421 */ /* 0x001fe20000010000 */
[----:B------:R-:W-:-:S06]  /*0750*/  HADD2.F32 R16, -RZ, R9.H1_H1 ;  /* 0x30000009ff107230 */ /* 0x000fcc0000004100 */
[----:B------:R-:W0:Y:S01]  /*0760*/  MUFU.EX2 R26, R26 ;  /* 0x0000001a001a7308 */ /* 0x000e220000000800 */
[----:B-1----:R-:W-:-:S07]  /*0770*/  FADD.FTZ R27, R8, 1 ;  /* 0x3f800000081b7421 */ /* 0x002fce0000010000 */
[----:B------:R-:W1:Y:S01]  /*0780*/  MUFU.RCP R15, R29 ;  /* 0x0000001d000f7308 */ /* 0x000e620000001000 */
[----:B--2---:R-:W-:-:S05]  /*0790*/  FMUL.FTZ R8, R13, R28 ;  /* 0x0000001c0d087220 */ /* 0x004fca0000410000 */
[----:B------:R-:W-:Y:S02]  /*07a0*/  F2FP.F16.F32.PACK_AB R7, R8, R7 ;  /* 0x000000070807723e */ /* 0x000fe400000000ff */
[----:B------:R-:W2:Y:S01]  /*07b0*/  MUFU.RCP R27, R27 ;  /* 0x0000001b001b7308 */ /* 0x000ea20000001000 */
[----:B0-----:R-:W-:-:S07]  /*07c0*/  FADD.FTZ R13, R26, 1 ;  /* 0x3f8000001a0d7421 */ /* 0x001fce0000010000 */
[----:B------:R-:W0:Y:S01]  /*07d0*/  MUFU.RCP R13, R13 ;  /* 0x0000000d000d7308 */ /* 0x000e220000001000 */
[----:B-1----:R-:W-:Y:S01]  /*07e0*/  FMUL.FTZ R14, R14, R15 ;  /* 0x0000000f0e0e7220 */ /* 0x002fe20000410000 */
[----:B------:R-:W-:Y:S02]  /*07f0*/  HADD2.F32 R15, -RZ, R10.H0_H0 ;  /* 0x2000000aff0f7230 */ /* 0x000fe40000004100 */
[----:B--2---:R-:W-:-:S03]  /*0800*/  FMUL.FTZ R9, R20, R27 ;  /* 0x0000001b14097220 */ /* 0x004fc60000410000 */
[----:B------:R-:W-:Y:S01]  /*0810*/  FMUL.FTZ R27, R15, -1.7020000219345092773 ;  /* 0xbfd9db230f1b7820 */ /* 0x000fe20000410000 */
[----:B------:R-:W-:-:S03]  /*0820*/  FMUL.FTZ R20, R16, -1.7020000219345092773 ;  /* 0xbfd9db2310147820 */ /* 0x000fc60000410000 */
[----:B------:R-:W-:Y:S01]  /*0830*/  FMUL.FTZ R28, R27, 1.4426950216293334961 ;  /* 0x3fb8aa3b1b1c7820 */ /* 0x000fe20000410000 */
[----:B------:R-:W-:Y:S01]  /*0840*/  FMUL.FTZ R26, R20, 1.4426950216293334961 ;  /* 0x3fb8aa3b141a7820 */ /* 0x000fe20000410000 */
[----:B------:R-:W-:Y:S02]  /*0850*/  HADD2.F32 R20, -RZ, R10.H1_H1 ;  /* 0x3000000aff147230 */ /* 0x000fe40000004100 */
[----:B0-----:R-:W-:Y:S01]  /*0860*/  FMUL.FTZ R13, R12, R13 ;  /* 0x0000000d0c0d7220 */ /* 0x001fe20000410000 */
[----:B------:R-:W-:Y:S01]  /*0870*/  F2FP.F16.F32.PACK_AB R8, R14, R9 ;  /* 0x000000090e08723e */ /* 0x000fe200000000ff */
[----:B------:R-:W0:Y:S01]  /*0880*/  MUFU.EX2 R12, R28 ;  /* 0x0000001c000c7308 */ /* 0x000e220000000800 */
[----:B------:R-:W-:-:S04]  /*0890*/  FMUL.FTZ R10, R20, -1.7020000219345092773 ;  /* 0xbfd9db23140a7820 */ /* 0x000fc80000410000 */
[----:B------:R-:W-:-:S03]  /*08a0*/  FMUL.FTZ R10, R10, 1.4426950216293334961 ;  /* 0x3fb8aa3b0a0a7820 */ /* 0x000fc60000410000 */
[----:B------:R-:W1:Y:S08]  /*08b0*/  MUFU.EX2 R26, R26 ;  /* 0x0000001a001a7308 */ /* 0x000e700000000800 */
[----:B------:R-:W2:Y:S01]  /*08c0*/  MUFU.EX2 R10, R10 ;  /* 0x0000000a000a7308 */ /* 0x000ea20000000800 */
[----:B0-----:R-:W-:-:S07]  /*08d0*/  FADD.FTZ R12, R12, 1 ;  /* 0x3f8000000c0c7421 */ /* 0x001fce0000010000 */
[----:B------:R-:W0:Y:S01]  /*08e0*/  MUFU.RCP R12, R12 ;  /* 0x0000000c000c7308 */ /* 0x000e220000001000 */
[----:B-1----:R-:W-:Y:S01]  /*08f0*/  FADD.FTZ R29, R26, 1 ;  /* 0x3f8000001a1d7421 */ /* 0x002fe20000010000 */
[----:B------:R-:W-:-:S06]  /*0900*/  HADD2.F32 R26, -RZ, R11.H0_H0 ;  /* 0x2000000bff1a7230 */ /* 0x000fcc0000004100 */
[----:B------:R-:W1:Y:S01]  /*0910*/  MUFU.RCP R29, R29 ;  /* 0x0000001d001d7308 */ /* 0x000e620000001000 */
[----:B--2---:R-:W-:-:S07]  /*0920*/  FADD.FTZ R27, R10, 1 ;  /* 0x3f8000000a1b7421 */ /* 0x004fce0000010000 */
[----:B------:R-:W2:Y:S01]  /*0930*/  MUFU.RCP R27, R27 ;  /* 0x0000001b001b7308 */ /* 0x000ea20000001000 */
[----:B0-----:R-:W-:Y:S01]  /*0940*/  FMUL.FTZ R10, R15, R12 ;  /* 0x0000000c0f0a7220 */ /* 0x001fe20000410000 */
[----:B------:R-:W-:Y:S02]  /*0950*/  HADD2.F32 R12, -RZ, R11.H1_H1 ;  /* 0x3000000bff0c7230 */ /* 0x000fe40000004100 */
[----:B------:R-:W-:-:S03]  /*0960*/  FMUL.FTZ R15, R26, -1.7020000219345092773 ;  /* 0xbfd9db231a0f7820 */ /* 0x000fc60000410000 */
[----:B------:R-:W-:Y:S01]  /*0970*/  FMUL.FTZ R11, R12, -1.7020000219345092773 ;  /* 0xbfd9db230c0b7820 */ /* 0x000fe20000410000 */
[----:B------:R-:W-:Y:S01]  /*0980*/  FMUL.FTZ R28, R15, 1.4426950216293334961 ;  /* 0x3fb8aa3b0f1c7820 */ /* 0x000fe20000410000 */
[----:B-1----:R-:W-:Y:S02]  /*0990*/  FMUL.FTZ R16, R16, R29 ;  /* 0x0000001d10107220 */ /* 0x002fe40000410000 */
[----:B------:R-:W-:-:S03]  /*09a0*/  FMUL.FTZ R29, R11, 1.4426950216293334961 ;  /* 0x3fb8aa3b0b1d7820 */ /* 0x000fc60000410000 */
[----:B------:R-:W0:Y:S01]  /*09b0*/  MUFU.EX2 R28, R28 ;  /* 0x0000001c001c7308 */ /* 0x000e220000000800 */
[----:B------:R-:W-:Y:S01]  /*09c0*/  F2FP.F16.F32.PACK_AB R9, R16, R13 ;  /* 0x0000000d1009723e */ /* 0x000fe200000000ff */
[----:B--2---:R-:W-:-:S06]  /*09d0*/  FMUL.FTZ R15, R20, R27 ;  /* 0x0000001b140f7220 */ /* 0x004fcc0000410000 */
[----:B------:R-:W1:Y:S01]  /*09e0*/  MUFU.EX2 R29, R29 ;  /* 0x0000001d001d7308 */ /* 0x000e620000000800 */
[----:B------:R-:W-:Y:S01]  /*09f0*/  F2FP.F16.F32.PACK_AB R10, R15, R10 ;  /* 0x0000000a0f0a723e */ /* 0x000fe200000000ff */
[----:B0-----:R-:W-:-:S06]  /*0a00*/  FADD.FTZ R20, R28, 1 ;  /* 0x3f8000001c147421 */ /* 0x001fcc0000010000 */
[----:B------:R-:W0:Y:S01]  /*0a10*/  MUFU.RCP R11, R20 ;  /* 0x00000014000b7308 */ /* 0x000e220000001000 */
[----:B-1----:R-:W-:-:S07]  /*0a20*/  FADD.FTZ R27, R29, 1 ;  /* 0x3f8000001d1b7421 */ /* 0x002fce0000010000 */
[----:B------:R-:W1:Y:S01]  /*0a30*/  MUFU.RCP R27, R27 ;  /* 0x0000001b001b7308 */ /* 0x000e620000001000 */
[----:B0-----:R-:W-:Y:S01]  /*0a40*/  FMUL.FTZ R11, R26, R11 ;  /* 0x0000000b1a0b7220 */ /* 0x001fe20000410000 */
[----:B-1----:R-:W-:-:S05]  /*0a50*/  FMUL.FTZ R12, R12, R27 ;  /* 0x0000001b0c0c7220 */ /* 0x002fca0000410000 */
[----:B------:R-:W-:Y:S01]  /*0a60*/  F2FP.F16.F32.PACK_AB R11, R12, R11 ;  /* 0x0000000b0c0b723e */ /* 0x000fe200000000ff */
[----:B------:R-:W-:Y:S01]  /*0a70*/  IMAD.WIDE.U32 R12, R21, 0x20, R22 ;  /* 0x00000020150c7825 */ /* 0x000fe200078e0016 */
[----:B------:R-:W-:-:S04]  /*0a80*/  MOV R21, R3 ;  /* 0x0000000300157202 */ /* 0x000fc80000000f00 */
[----:B------:R0:W-:Y:S03]  /*0a90*/  STG.E.ENL2.256 desc[UR4][R12.64], R4, R8 ;  /* 0xf80000040c08797f */ /* 0x0001e6000f121804 */
.L_x_44:
[----:B------:R-:W-:Y:S05]  /*0aa0*/  BSYNC.RECONVERGENT B0 ;  /* 0x0000000000007941 */ /* 0x000fea0003800200 */
.L_x_43:
[----:B------:R-:W-:Y:S05]  /*0ab0*/  @!P1 EXIT ;  /* 0x000000000000994d */ /* 0x000fea0003800000 */
[----:B------:R-:W-:-:S07]  /*0ac0*/  IADD3 R3, PT, PT, R21, R2, RZ ;  /* 0x0000000215037210 */ /* 0x000fce0007ffe0ff */
.L_x_45:
[----:B01----:R-:W-:-:S06]  /*0ad0*/  IMAD.WIDE.U32 R4, R21, 0x20, R24 ;  /* 0x0000002015047825 */ /* 0x003fcc00078e0018 */
[----:B------:R-:W2:Y:S02]  /*0ae0*/  LDG.E.ENL2.256.CONSTANT R8, R4, desc[UR4][R4.64] ;  /* 0xfe0000040404797e */ /* 0x000ea40008129908 */
[--C-:B--2---:R-:W-:Y:S02]  /*0af0*/  HADD2.F32 R12, -RZ, R4.reuse.H0_H0 ;  /* 0x20000004ff0c7230 */ /* 0x104fe40000004100 */
[----:B------:R-:W-:Y:S02]  /*0b00*/  HADD2.F32 R15, -RZ, R4.H1_H1 ;  /* 0x30000004ff0f7230 */ /* 0x000fe40000004100 */
[----:B------:R-:W-:Y:S02]  /*0b10*/  HADD2.F32 R28, -RZ, R7.H0_H0 ;  /* 0x20000007ff1c7230 */ /* 0x000fe40000004100 */
[----:B------:R-:W-:Y:S01]  /*0b20*/  FMUL.FTZ R13, R12, -1.7020000219345092773 ;  /* 0xbfd9db230c0d7820 */ /* 0x000fe20000410000 */
[--C-:B------:R-:W-:Y:S02]  /*0b30*/  HADD2.F32 R29, -RZ, R8.reuse.H0_H0 ;  /* 0x20000008ff1d7230 */ /* 0x100fe40000004100 */
[----:B------:R-:W-:Y:S01]  /*0b40*/  FMUL.FTZ R16, R15, -1.7020000219345092773 ;  /* 0xbfd9db230f107820 */ /* 0x000fe20000410000 */
[----:B------:R-:W-:-:S02]  /*0b50*/  HADD2.F32 R8, -RZ, R8.H1_H1 ;  /* 0x30000008ff087230 */ /* 0x000fc40000004100 */
[----:B------:R-:W-:Y:S01]  /*0b60*/  FMUL.FTZ R14, R13, 1.4426950216293334961 ;  /* 0x3fb8aa3b0d0e7820 */ /* 0x000fe20000410000 */
[----:B------:R-:W-:Y:S02]  /*0b70*/  HADD2.F32 R13, -RZ, R5.H0_H0 ;  /* 0x20000005ff0d7230 */ /* 0x000fe40000004100 */
[----:B------:R-:W-:-:S03]  /*0b80*/  FMUL.FTZ R20, R16, 1.4426950216293334961 ;  /* 0x3fb8aa3b10147820 */ /* 0x000fc60000410000 */
[----:B------:R-:W0:Y:S01]  /*0b90*/  MUFU.EX2 R14, R14 ;  /* 0x0000000e000e7308 */ /* 0x000e220000000800 */
[----:B------:R-:W-:-:S04]  /*0ba0*/  FMUL.FTZ R16, R13, -1.7020000219345092773 ;  /* 0xbfd9db230d107820 */ /* 0x000fc80000410000 */
[----:B------:R-:W-:Y:S01]  /*0bb0*/  FMUL.FTZ R18, R16, 1.4426950216293334961 ;  /* 0x3fb8aa3b10127820 */ /* 0x000fe20000410000 */
[----:B------:R-:W-:Y:S02]  /*0bc0*/  HADD2.F32 R16, -RZ, R5.H1_H1 ;  /* 0x30000005ff107230 */ /* 0x000fe40000004100 */
[----:B------:R-:W1:Y:S03]  /*0bd0*/  MUFU.EX2 R20, R20 ;  /* 0x0000001400147308 */ /* 0x000e660000000800 */
[----:B------:R-:W-:-:S04]  /*0be0*/  FMUL.FTZ R4, R16, -1.7020000219345092773 ;  /* 0xbfd9db2310047820 */ /* 0x000fc80000410000 */
[----:B------:R-:W-:Y:S01]  /*0bf0*/  FMUL.FTZ R5, R4, 1.4426950216293334961 ;  /* 0x3fb8aa3b04057820 */ /* 0x000fe20000410000 */
[----:B------:R-:W2:Y:S01]  /*0c00*/  MUFU.EX2 R18, R18 ;  /* 0x0000001200127308 */ /* 0x000ea20000000800 */
[----:B0-----:R-:W-:Y:S01]  /*0c10*/  FADD.FTZ R17, R14, 1 ;  /* 0x3f8000000e117421 */ /* 0x001fe20000010000 */
[--C-:B------:R-:W-:Y:S02]  /*0c20*/  HADD2.F32 R14, -RZ, R6.reuse.H0_H0 ;  /* 0x20000006ff0e7230 */ /* 0x100fe40000004100 */
[----:B------:R-:W-:-:S03]  /*0c30*/  HADD2.F32 R4, -RZ, R6.H1_H1 ;  /* 0x30000006ff047230 */ /* 0x000fc60000004100 */
[----:B------:R-:W-:Y:S01]  /*0c40*/  FMUL.FTZ R19, R14, -1.7020000219345092773 ;  /* 0xbfd9db230e137820 */ /* 0x000fe20000410000 */
[----:B------:R-:W0:Y:S01]  /*0c50*/  MUFU.RCP R17, R17 ;  /* 0x0000001100117308 */ /* 0x000e220000001000 */
[----:B------:R-:W-:Y:S01]  /*0c60*/  FMUL.FTZ R6, R4, -1.7020000219345092773 ;  /* 0xbfd9db2304067820 */ /* 0x000fe20000410000 */
[----:B-1----:R-:W-:Y:S01]  /*0c70*/  FADD.FTZ R20, R20, 1 ;  /* 0x3f80000014147421 */ /* 0x002fe20000010000 */
[----:B------:R-:W-:Y:S02]  /*0c80*/  FMUL.FTZ R19, R19, 1.4426950216293334961 ;  /* 0x3fb8aa3b13137820 */ /* 0x000fe40000410000 */
[----:B------:R-:W-:Y:S01]  /*0c90*/  FMUL.FTZ R26, R6, 1.4426950216293334961 ;  /* 0x3fb8aa3b061a7820 */ /* 0x000fe20000410000 */
[----:B------:R-:W-:Y:S02]  /*0ca0*/  FMUL.FTZ R6, R28, -1.7020000219345092773 ;  /* 0xbfd9db231c067820 */ /* 0x000fe40000410000 */
[----:B------:R-:W1:Y:S01]  /*0cb0*/  MUFU.EX2 R5, R5 ;  /* 0x0000000500057308 */ /* 0x000e620000000800 */
[----:B--2---:R-:W-:Y:S01]  /*0cc0*/  FADD.FTZ R18, R18, 1 ;  /* 0x3f80000012127421 */ /* 0x004fe20000010000 */
[----:B------:R-:W-:-:S06]  /*0cd0*/  FMUL.FTZ R6, R6, 1.4426950216293334961 ;  /* 0x3fb8aa3b06067820 */ /* 0x000fcc0000410000 */
[----:B------:R-:W2:Y:S01]  /*0ce0*/  MUFU.EX2 R19, R19 ;  /* 0x0000001300137308 */ /* 0x000ea20000000800 */
[----:B0-----:R-:W-:-:S07]  /*0cf0*/  FMUL.FTZ R12, R12, R17 ;  /* 0x000000110c0c7220 */ /* 0x001fce0000410000 */
[----:B------:R-:W0:Y:S01]  /*0d00*/  MUFU.EX2 R17, R26 ;  /* 0x0000001a00117308 */ /* 0x000e220000000800 */
[----:B-1----:R-:W-:-:S07]  /*0d10*/  FADD.FTZ R27, R5, 1 ;  /* 0x3f800000051b7421 */ /* 0x002fce0000010000 */
[----:B------:R-:W1:Y:S01]  /*0d20*/  MUFU.RCP R20, R20 ;  /* 0x0000001400147308 */ /* 0x000e620000001000 */
[----:B--2---:R-:W-:-:S07]  /*0d30*/  FADD.FTZ R19, R19, 1 ;  /* 0x3f80000013137421 */ /* 0x004fce0000010000 */
[----:B------:R-:W2:Y:S01]  /*0d40*/  MUFU.EX2 R6, R6 ;  /* 0x0000000600067308 */ /* 0x000ea20000000800 */
[----:B0-----:R-:W-:-:S07]  /*0d50*/  FADD.FTZ R17, R17, 1 ;  /* 0x3f80000011117421 */ /* 0x001fce0000010000 */
[----:B------:R-:W0:Y:S01]  /*0d60*/  MUFU.RCP R18, R18 ;  /* 0x0000001200127308 */ /* 0x000e220000001000 */
[----:B-1----:R-:W-:Y:S01]  /*0d70*/  FMUL.FTZ R5, R15, R20 ;  /* 0x000000140f057220 */ /* 0x002fe20000410000 */
[----:B------:R-:W-:-:S04]  /*0d80*/  HADD2.F32 R15, -RZ, R7.H1_H1 ;  /* 0x30000007ff0f7230 */ /* 0x000fc80000004100 */
[----:B------:R-:W-:Y:S01]  /*0d90*/  F2FP.F16.F32.PACK_AB R12, R5, R12 ;  /* 0x0000000c050c723e */ /* 0x000fe200000000ff */
[----:B------:R-:W-:Y:S01]  /*0da0*/  FMUL.FTZ R7, R15, -1.7020000219345092773 ;  /* 0xbfd9db230f077820 */ /* 0x000fe20000410000 */
[----:B------:R-:W1:Y:S01]  /*0db0*/  MUFU.RCP R27, R27 ;  /* 0x0000001b001b7308 */ /* 0x000e620000001000 */
[----:B--2---:R-:W-:-:S07]  /*0dc0*/  FADD.FTZ R20, R6, 1 ;  /* 0x3f80000006147421 */ /* 0x004fce0000010000 */
[----:B------:R-:W2:Y:S01]  /*0dd0*/  MUFU.RCP R19, R19 ;  /* 0x0000001300137308 */ /* 0x000ea20000001000 */
[----:B0-----:R-:W-:-:S07]  /*0de0*/  FMUL.FTZ R13, R13, R18 ;  /* 0x000000120d0d7220 */ /* 0x001fce0000410000 */
[----:B------:R-:W0:Y:S01]  /*0df0*/  MUFU.RCP R17, R17 ;  /* 0x0000001100117308 */ /* 0x000e220000001000 */
[----:B-1----:R-:W-:Y:S01]  /*0e00*/  FMUL.FTZ R6, R16, R27 ;  /* 0x0000001b10067220 */ /* 0x002fe20000410000 */
[----:B------:R-:W-:-:S04]  /*0e10*/  FMUL.FTZ R16, R7, 1.4426950216293334961 ;  /* 0x3fb8aa3b07107820 */ /* 0x000fc80000410000 */
[----:B------:R-:W-:Y:S02]  /*0e20*/  F2FP.F16.F32.PACK_AB R13, R6, R13 ;  /* 0x0000000d060d723e */ /* 0x000fe400000000ff */
[----:B------:R-:W1:Y:S01]  /*0e30*/  MUFU.RCP R18, R20 ;  /* 0x0000001400127308 */ /* 0x000e620000001000 */
[----:B--2---:R-:W-:Y:S01]  /*0e40*/  FMUL.FTZ R14, R14, R19 ;  /* 0x000000130e0e7220 */ /* 0x004fe20000410000 */
[----:B------:R-:W-:-:S04]  /*0e50*/  FMUL.FTZ R19, R29, -1.7020000219345092773 ;  /* 0xbfd9db231d137820 */ /* 0x000fc80000410000 */
[----:B------:R-:W-:Y:S02]  /*0e60*/  FMUL.FTZ R19, R19, 1.4426950216293334961 ;  /* 0x3fb8aa3b13137820 */ /* 0x000fe40000410000 */
[----:B------:R-:W2:Y:S01]  /*0e70*/  MUFU.EX2 R16, R16 ;  /* 0x0000001000107308 */ /* 0x000ea20000000800 */
[----:B0-----:R-:W-:Y:S01]  /*0e80*/  FMUL.FTZ R7, R4, R17 ;  /* 0x0000001104077220 */ /* 0x001fe20000410000 */
[----:B------:R-:W-:Y:S01]  /*0e90*/  FMUL.FTZ R4, R8, -1.7020000219345092773 ;  /* 0xbfd9db2308047820 */ /* 0x000fe20000410000 */
[--C-:B------:R-:W-:Y:S02]  /*0ea0*/  HADD2.F32 R17, -RZ, R9.reuse.H0_H0 ;  /* 0x20000009ff117230 */ /* 0x100fe40000004100 */
[----:B------:R-:W-:Y:S01]  /*0eb0*/  HADD2.F32 R9, -RZ, R9.H1_H1 ;  /* 0x30000009ff097230 */ /* 0x000fe20000004100 */
[----:B------:R-:W-:Y:S02]  /*0ec0*/  F2FP.F16.F32.PACK_AB R14, R7, R14 ;  /* 0x0000000e070e723e */ /* 0x000fe400000000ff */
[----:B------:R-:W0:Y:S01]  /*0ed0*/  MUFU.EX2 R19, R19 ;  /* 0x0000001300137308 */ /* 0x000e220000000800 */
[----:B-1----:R-:W-:Y:S01]  /*0ee0*/  FMUL.FTZ R28, R28, R18 ;  /* 0x000000121c1c7220 */ /* 0x002fe20000410000 */
[----:B------:R-:W-:Y:S01]  /*0ef0*/  FMUL.FTZ R18, R4, 1.4426950216293334961 ;  /* 0x3fb8aa3b04127820 */ /* 0x000fe20000410000 */
[----:B------:R-:W-:-:S04]  /*0f00*/  FMUL.FTZ R4, R17, -1.7020000219345092773 ;  /* 0xbfd9db2311047820 */ /* 0x000fc80000410000 */
[----:B------:R-:W-:Y:S01]  /*0f10*/  FMUL.FTZ R4, R4, 1.4426950216293334961 ;  /* 0x3fb8aa3b04047820 */ /* 0x000fe20000410000 */
[----:B------:R-:W1:Y:S01]  /*0f20*/  MUFU.EX2 R18, R18 ;  /* 0x0000001200127308 */ /* 0x000e620000000800 */
[----:B--2---:R-:W-:-:S07]  /*0f30*/  FADD.FTZ R20, R16, 1 ;  /* 0x3f80000010147421 */ /* 0x004fce0000010000 */
[----:B------:R-:W2:Y:S01]  /*0f40*/  MUFU.EX2 R4, R4 ;  /* 0x0000000400047308 */ /* 0x000ea20000000800 */
[----:B0-----:R-:W-:-:S07]  /*0f50*/  FADD.FTZ R26, R19, 1 ;  /* 0x3f800000131a7421 */ /* 0x001fce0000010000 */
[----:B------:R-:W0:Y:S01]  /*0f60*/  MUFU.RCP R16, R26 ;  /* 0x0000001a00107308 */ /* 0x000e220000001000 */
[----:B-1----:R-:W-:Y:S01]  /*0f70*/  FADD.FTZ R19, R18, 1 ;  /* 0x3f80000012137421 */ /* 0x002fe20000010000 */
[----:B------:R-:W-:-:S06]  /*0f80*/  FMUL.FTZ R18, R9, -1.7020000219345092773 ;  /* 0xbfd9db2309127820 */ /* 0x000fcc0000410000 */
[----:B------:R-:W1:Y:S01]  /*0f90*/  MUFU.RCP R19, R19 ;  /* 0x0000001300137308 */ /* 0x000e620000001000 */
[----:B--2---:R-:W-:-:S07]  /*0fa0*/  FADD.FTZ R27, R4, 1 ;  /* 0x3f800000041b7421 */ /* 0x004fce0000010000 */
[----:B------:R-:W2:Y:S01]  /*0fb0*/  MUFU.RCP R4, R27 ;  /* 0x0000001b00047308 */ /* 0x000ea20000001000 */
[----:B0-----:R-:W-:-:S07]  /*0fc0*/  FMUL.FTZ R29, R29, R16 ;  /* 0x000000101d1d7220 */ /* 0x001fce0000410000 */
[----:B------:R-:W0:Y:S01]  /*0fd0*/  MUFU.RCP R20, R20 ;  /* 0x0000001400147308 */ /* 0x000e220000001000 */
[----:B-1----:R-:W-:Y:S01]  /*0fe0*/  FMUL.FTZ R16, R8, R19 ;  /* 0x0000001308107220 */ /* 0x002fe20000410000 */
[----:B------:R-:W-:Y:S01]  /*0ff0*/  FMUL.FTZ R8, R18, 1.4426950216293334961 ;  /* 0x3fb8aa3b12087820 */ /* 0x000fe20000410000 */
[--C-:B------:R-:W-:Y:S02]  /*1000*/  HADD2.F32 R18, -RZ, R10.reuse.H0_H0 ;  /* 0x2000000aff127230 */ /* 0x100fe40000004100 */
[----:B------:R-:W-:-:S03]  /*1010*/  HADD2.F32 R10, -RZ, R10.H1_H1 ;  /* 0x3000000aff0a7230 */ /* 0x000fc60000004100 */
[----:B------:R-:W1:Y:S01]  /*1020*/  MUFU.EX2 R8, R8 ;  /* 0x0000000800087308 */ /* 0x000e620000000800 */
[----:B--2---:R-:W-:Y:S01]  /*1030*/  FMUL.FTZ R17, R17, R4 ;  /* 0x0000000411117220 */ /* 0x004fe20000410000 */
[----:B------:R-:W-:Y:S01]  /*1040*/  FMUL.FTZ R4, R10, -1.7020000219345092773 ;  /* 0xbfd9db230a047820 */ /* 0x000fe20000410000 */
[----:B------:R-:W-:-:S03]  /*1050*/  FMUL.FTZ R19, R18, -1.7020000219345092773 ;  /* 0xbfd9db2312137820 */ /* 0x000fc60000410000 */
[----:B------:R-:W-:Y:S01]  /*1060*/  FMUL.FTZ R4, R4, 1.4426950216293334961 ;  /* 0x3fb8aa3b04047820 */ /* 0x000fe20000410000 */
[----:B------:R-:W-:Y:S01]  /*1070*/  FMUL.FTZ R19, R19, 1.4426950216293334961 ;  /* 0x3fb8aa3b13137820 */ /* 0x000fe20000410000 */
[----:B0-----:R-:W-:-:S04]  /*1080*/  FMUL.FTZ R15, R15, R20 ;  /* 0x000000140f0f7220 */ /* 0x001fc80000410000 */
[----:B------:R-:W0:Y:S01]  /*1090*/  MUFU.EX2 R4, R4 ;  /* 0x0000000400047308 */ /* 0x000e220000000800 */
[----:B-1----:R-:W-:-:S07]  /*10a0*/  FADD.FTZ R20, R8, 1 ;  /* 0x3f80000008147421 */ /* 0x002fce0000010000 */
[----:B------:R-:W1:Y:S08]  /*10b0*/  MUFU.EX2 R19, R19 ;  /* 0x0000001300137308 */ /* 0x000e700000000800 */
[----:B------:R-:W2:Y:S01]  /*10c0*/  MUFU.RCP R26, R20 ;  /* 0x00000014001a7308 */ /* 0x000ea20000001000 */
[----:B0-----:R-:W-:Y:S01]  /*10d0*/  FADD.FTZ R27, R4, 1 ;  /* 0x3f800000041b7421 */ /* 0x001fe20000010000 */
[----:B------:R-:W-:-:S02]  /*10e0*/  HADD2.F32 R4, -RZ, R11.H0_H0 ;  /* 0x2000000bff047230 */ /* 0x000fc40000004100 */
[----:B------:R-:W-:-:S04]  /*10f0*/  HADD2.F32 R11, -RZ, R11.H1_H1 ;  /* 0x3000000bff0b7230 */ /* 0x000fc80000004100 */
[----:B------:R-:W0:Y:S01]  /*1100*/  MUFU.RCP R27, R27 ;  /* 0x0000001b001b7308 */ /* 0x000e220000001000 */
[----:B-1----:R-:W-:-:S07]  /*1110*/  FADD.FTZ R8, R19, 1 ;  /* 0x3f80000013087421 */ /* 0x002fce0000010000 */
[----:B------:R1:W3:Y:S01]  /*1120*/  MUFU.RCP R19, R8 ;  /* 0x0000000800137308 */ /* 0x0002e20000001000 */
[----:B--2---:R-:W-:Y:S01]  /*1130*/  FMUL.FTZ R26, R9, R26 ;  /* 0x0000001a091a7220 */ /* 0x004fe20000410000 */
[----:B------:R-:W-:-:S04]  /*1140*/  FMUL.FTZ R9, R4, -1.7020000219345092773 ;  /* 0xbfd9db2304097820 */ /* 0x000fc80000410000 */
[----:B------:R-:W-:Y:S01]  /*1150*/  FMUL.FTZ R9, R9, 1.4426950216293334961 ;  /* 0x3fb8aa3b09097820 */ /* 0x000fe20000410000 */
[----:B-1----:R-:W-:Y:S01]  /*1160*/  FMUL.FTZ R8, R11, -1.7020000219345092773 ;  /* 0xbfd9db230b087820 */ /* 0x002fe20000410000 */
[----:B0-----:R-:W-:-:S04]  /*1170*/  FMUL.FTZ R27, R10, R27 ;  /* 0x0000001b0a1b7220 */ /* 0x001fc80000410000 */
[----:B------:R-:W0:Y:S01]  /*1180*/  MUFU.EX2 R9, R9 ;  /* 0x0000000900097308 */ /* 0x000e220000000800 */
[----:B------:R-:W-:Y:S01]  /*1190*/  FMUL.FTZ R10, R8, 1.4426950216293334961 ;  /* 0x3fb8aa3b080a7820 */ /* 0x000fe20000410000 */
[----:B---3--:R-:W-:-:S06]  /*11a0*/  FMUL.FTZ R18, R18, R19 ;  /* 0x0000001312127220 */ /* 0x008fcc0000410000 */
[----:B------:R-:W1:Y:S01]  /*11b0*/  MUFU.EX2 R10, R10 ;  /* 0x0000000a000a7308 */ /* 0x000e620000000800 */
[----:B0-----:R-:W-:-:S07]  /*11c0*/  FADD.FTZ R8, R9, 1 ;  /* 0x3f80000009087421 */ /* 0x001fce0000010000 */
[----:B------:R-:W0:Y:S01]  /*11d0*/  MUFU.RCP R8, R8 ;  /* 0x0000000800087308 */ /* 0x000e220000001000 */
[----:B-1----:R-:W-:-:S07]  /*11e0*/  FADD.FTZ R19, R10, 1 ;  /* 0x3f8000000a137421 */ /* 0x002fce0000010000 */
[----:B------:R0:W1:Y:S02]  /*11f0*/  MUFU.RCP R20, R19 ;  /* 0x0000001300147308 */ /* 0x0000640000001000 */
[----:B0-----:R-:W-:Y:S01]  /*1200*/  FMUL.FTZ R19, R4, R8 ;  /* 0x0000000804137220 */ /* 0x001fe20000410000 */
[----:B------:R-:W-:-:S04]  /*1210*/  IMAD.WIDE.U32 R4, R3, 0x20, R24 ;  /* 0x0000002003047825 */ /* 0x000fc800078e0018 */
[----:B-1----:R-:W-:Y:S02]  /*1220*/  FMUL.FTZ R20, R11, R20 ;  /* 0x000000140b147220 */ /* 0x002fe40000410000 */
[----:B------:R-:W2:Y:S01]  /*1230*/  LDG.E.ENL2.256.CONSTANT R8, R4, desc[UR4][R4.64] ;  /* 0xfe0000040404797e */ /* 0x000ea20008129908 */
[----:B------:R-:W-:Y:S02]  /*1240*/  F2FP.F16.F32.PACK_AB R17, R26, R17 ;  /* 0x000000111a11723e */ /* 0x000fe400000000ff */
[----:B------:R-:W-:Y:S01]  /*1250*/  F2FP.F16.F32.PACK_AB R18, R27, R18 ;  /* 0x000000121b12723e */ /* 0x000fe200000000ff */
[----:B------:R-:W-:Y:S01]  /*1260*/  IMAD.WIDE.U32 R26, R21, 0x20, R22 ;  /* 0x00000020151a7825 */ /* 0x000fe200078e0016 */
[----:B------:R-:W-:Y:S02]  /*1270*/  F2FP.F16.F32.PACK_AB R15, R15, R28 ;  /* 0x0000001c0f0f723e */ /* 0x000fe400000000ff */
[----:B------:R-:W-:Y:S02]  /*1280*/  F2FP.F16.F32.PACK_AB R16, R16, R29 ;  /* 0x0000001d1010723e */ /* 0x000fe400000000ff */
[----:B------:R-:W-:-:S02]  /*1290*/  F2FP.F16.F32.PACK_AB R19, R20, R19 ;  /* 0x000000131413723e */ /* 0x000fc400000000ff */
[----:B------:R-:W-:-:S03]  /*12a0*/  IADD3 R21, PT, PT, R2, R21, R2 ;  /* 0x0000001502157210 */ /* 0x000fc60007ffe002 */
[----:B------:R2:W-:Y:S01]  /*12b0*/  STG.E.ENL2.256 desc[UR4][R26.64], R12, R16 ;  /* 0xf800000c1a10797f */ /* 0x0005e2000f121804 */
[----:B------:R-:W-:Y:S01]  /*12c0*/  ISETP.GE.AND P0, PT, R21, R0, PT ;  /* 0x000000001500720c */ /* 0x000fe20003f06270 */
[--C-:B--2---:R-:W-:Y:S02]  /*12d0*/  HADD2.F32 R12, -RZ, R4.reuse.H0_H0 ;  /* 0x20000004ff0c7230 */ /* 0x104fe40000004100 */
[----:B------:R-:W-:Y:S02]  /*12e0*/  HADD2.F32 R28, -RZ, R4.H1_H1 ;  /* 0x30000004ff1c7230 */ /* 0x000fe40000004100 */
[----:B------:R-:W-:Y:S02]  /*12f0*/  HADD2.F32 R18, -RZ, R5.H1_H1 ;  /* 0x30000005ff127230 */ /* 0x000fe40000004100 */
[----:B------:R-:W-:Y:S01]  /*1300*/  FMUL.FTZ R20, R12, -1.7020000219345092773 ;  /* 0xbfd9db230c147820 */ /* 0x000fe20000410000 */
[--C-:B------:R-:W-:Y:S02]  /*1310*/  HADD2.F32 R14, -RZ, R6.reuse.H0_H0 ;  /* 0x20000006ff0e7230 */ /* 0x100fe40000004100 */
[----:B------:R-:W-:Y:S01]  /*1320*/  FMUL.FTZ R29, R28, -1.7020000219345092773 ;  /* 0xbfd9db231c1d7820 */ /* 0x000fe20000410000 */
[----:B------:R-:W-:-:S02]  /*1330*/  HADD2.F32 R19, -RZ, R6.H1_H1 ;  /* 0x30000006ff137230 */ /* 0x000fc40000004100 */
[----:B------:R-:W-:Y:S01]  /*1340*/  FMUL.FTZ R4, R20, 1.4426950216293334961 ;  /* 0x3fb8aa3b14047820 */ /* 0x000fe20000410000 */
[----:B------:R-:W-:Y:S02]  /*1350*/  HADD2.F32 R20, -RZ, R5.H0_H0 ;  /* 0x20000005ff147230 */ /* 0x000fe40000004100 */
[----:B------:R-:W-:Y:S01]  /*1360*/  FMUL.FTZ R5, R18, -1.7020000219345092773 ;  /* 0xbfd9db2312057820 */ /* 0x000fe20000410000 */
[----:B------:R-:W-:Y:S01]  /*1370*/  FMUL.FTZ R29, R29, 1.4426950216293334961 ;  /* 0x3fb8aa3b1d1d7820 */ /* 0x000fe20000410000 */
[----:B------:R-:W-:Y:S01]  /*1380*/  FMUL.FTZ R6, R19, -1.7020000219345092773 ;  /* 0xbfd9db2313067820 */ /* 0x000fe20000410000 */
[----:B------:R-:W0:Y:S01]  /*1390*/  MUFU.EX2 R4, R4 ;  /* 0x0000000400047308 */ /* 0x000e220000000800 */
[----:B------:R-:W-:Y:S01]  /*13a0*/  FMUL.FTZ R13, R20, -1.7020000219345092773 ;  /* 0xbfd9db23140d7820 */ /* 0x000fe20000410000 */
[----:B------:R-:W-:Y:S01]  /*13b0*/  FMUL.FTZ R15, R5, 1.4426950216293334961 ;  /* 0x3fb8aa3b050f7820 */ /* 0x000fe20000410000 */
[----:B------:R-:W-:Y:S02]  /*13c0*/  FMUL.FTZ R6, R6, 1.4426950216293334961 ;  /* 0x3fb8aa3b06067820 */ /* 0x000fe40000410000 */
[----:B------:R-:W-:-:S03]  /*13d0*/  FMUL.FTZ R16, R13, 1.4426950216293334961 ;  /* 0x3fb8aa3b0d107820 */ /* 0x000fc60000410000 */
        /* <DEDUP_REMOVED lines=8> */
[----:B--2---:R-:W-:-:S07]  /*1460*/  FADD.FTZ R26, R16, 1 ;  /* 0x3f800000101a7421 */ /* 0x004fce0000010000 */
[----:B------:R-:W2:Y:S01]  /*1470*/  MUFU.EX2 R29, R29 ;  /* 0x0000001d001d7308 */ /* 0x000ea20000000800 */
[----:B0-----:R-:W-:Y:S01]  /*1480*/  FMUL.FTZ R4, R12, R13 ;  /* 0x0000000d0c047220 */ /* 0x001fe20000410000 */
[----:B------:R-:W-:-:S05]  /*1490*/  HADD2.F32 R12, -RZ, R7.H0_H0 ;  /* 0x20000007ff0c7230 */ /* 0x000fca0000004100 */
[----:B------:R-:W-:Y:S01]  /*14a0*/  FMUL.FTZ R17, R12, -1.7020000219345092773 ;  /* 0xbfd9db230c117820 */ /* 0x000fe20000410000 */
[----:B------:R0:W3:Y:S01]  /*14b0*/  MUFU.EX2 R13, R6 ;  /* 0x00000006000d7308 */ /* 0x0000e20000000800 */
[----:B-1----:R-:W-:-:S07]  /*14c0*/  FADD.FTZ R15, R5, 1 ;  /* 0x3f800000050f7421 */ /* 0x002fce0000010000 */
[----:B------:R-:W-:Y:S01]  /*14d0*/  MUFU.RCP R15, R15 ;  /* 0x0000000f000f7308 */ /* 0x000fe20000001000 */
[----:B0-----:R-:W-:Y:S01]  /*14e0*/  FMUL.FTZ R6, R17, 1.4426950216293334961 ;  /* 0x3fb8aa3b11067820 */ /* 0x001fe20000410000 */
[----:B--2---:R-:W-:-:S06]  /*14f0*/  FADD.FTZ R29, R29, 1 ;  /* 0x3f8000001d1d7421 */ /* 0x004fcc0000010000 */
[----:B------:R-:W0:Y:S01]  /*1500*/  MUFU.EX2 R6, R6 ;  /* 0x0000000600067308 */ /* 0x000e220000000800 */
[----:B---3--:R-:W-:Y:S01]  /*1510*/  FADD.FTZ R16, R13, 1 ;  /* 0x3f8000000d107421 */ /* 0x008fe20000010000 */
[----:B------:R-:W-:-:S06]  /*1520*/  HADD2.F32 R13, -RZ, R7.H1_H1 ;  /* 0x30000007ff0d7230 */ /* 0x000fcc0000004100 */
[----:B------:R1:W2:Y:S08]  /*1530*/  MUFU.RCP R17, R26 ;  /* 0x0000001a00117308 */ /* 0x0002b00000001000 */
[----:B------:R-:W3:Y:S01]  /*1540*/  MUFU.RCP R16, R16 ;  /* 0x0000001000107308 */ /* 0x000ee20000001000 */
[----:B0-----:R-:W-:Y:S01]  /*1550*/  FADD.FTZ R7, R6, 1 ;  /* 0x3f80000006077421 */ /* 0x001fe20000010000 */
[----:B------:R-:W-:-:S04]  /*1560*/  FMUL.FTZ R6, R13, -1.7020000219345092773 ;  /* 0xbfd9db230d067820 */ /* 0x000fc80000410000 */
[----:B-1----:R-:W-:Y:S01]  /*1570*/  FMUL.FTZ R26, R6, 1.4426950216293334961 ;  /* 0x3fb8aa3b061a7820 */ /* 0x002fe20000410000 */
[----:B------:R-:W-:Y:S01]  /*1580*/  FMUL.FTZ R6, R14, R15 ;  /* 0x0000000f0e067220 */ /* 0x000fe20000410000 */
[----:B------:R-:W0:Y:S01]  /*1590*/  MUFU.RCP R27, R27 ;  /* 0x0000001b001b7308 */ /* 0x000e220000001000 */
[--C-:B------:R-:W-:Y:S02]  /*15a0*/  HADD2.F32 R14, -RZ, R8.reuse.H1_H1 ;  /* 0x30000008ff0e7230 */ /* 0x100fe40000004100 */
[----:B--2---:R-:W-:Y:S01]  /*15b0*/  FMUL.FTZ R17, R20, R17 ;  /* 0x0000001114117220 */ /* 0x004fe20000410000 */
[----:B------:R-:W-:-:S04]  /*15c0*/  HADD2.F32 R20, -RZ, R8.H0_H0 ;  /* 0x20000008ff147230 */ /* 0x000fc80000004100 */
[----:B------:R-:W1:Y:S01]  /*15d0*/  MUFU.RCP R7, R7 ;  /* 0x0000000700077308 */ /* 0x000e620000001000 */
[----:B---3--:R-:W-:Y:S01]  /*15e0*/  FMUL.FTZ R19, R19, R16 ;  /* 0x0000001013137220 */ /* 0x008fe20000410000 */
[----:B------:R-:W-:-:S04]  /*15f0*/  FMUL.FTZ R16, R14, -1.7020000219345092773 ;  /* 0xbfd9db230e107820 */ /* 0x000fc80000410000 */
[----:B------:R-:W-:Y:S01]  /*1600*/  FMUL.FTZ R16, R16, 1.4426950216293334961 ;  /* 0x3fb8aa3b10107820 */ /* 0x000fe20000410000 */
[----:B------:R-:W-:Y:S01]  /*1610*/  F2FP.F16.F32.PACK_AB R6, R19, R6 ;  /* 0x000000061306723e */ /* 0x000fe200000000ff */
[----:B------:R-:W2:Y:S01]  /*1620*/  MUFU.RCP R29, R29 ;  /* 0x0000001d001d7308 */ /* 0x000ea20000001000 */
[----:B0-----:R-:W-:Y:S01]  /*1630*/  FMUL.FTZ R18, R18, R27 ;  /* 0x0000001b12127220 */ /* 0x001fe20000410000 */
[----:B------:R-:W-:-:S04]  /*1640*/  FMUL.FTZ R27, R20, -1.7020000219345092773 ;  /* 0xbfd9db23141b7820 */ /* 0x000fc80000410000 */
[----:B------:R-:W-:Y:S02]  /*1650*/  FMUL.FTZ R8, R27, 1.4426950216293334961 ;  /* 0x3fb8aa3b1b087820 */ /* 0x000fe40000410000 */
[----:B------:R0:W3:Y:S01]  /*1660*/  MUFU.EX2 R15, R26 ;  /* 0x0000001a000f7308 */ /* 0x0000e20000000800 */
[----:B-1----:R-:W-:Y:S01]  /*1670*/  FMUL.FTZ R7, R12, R7 ;  /* 0x000000070c077220 */ /* 0x002fe20000410000 */
[----:B------:R-:W-:-:S06]  /*1680*/  HADD2.F32 R12, -RZ, R9.H0_H0 ;  /* 0x20000009ff0c7230 */ /* 0x000fcc0000004100 */
[----:B------:R-:W1:Y:S01]  /*1690*/  MUFU.EX2 R16, R16 ;  /* 0x0000001000107308 */ /* 0x000e620000000800 */
[----:B0-----:R-:W-:Y:S01]  /*16a0*/  FMUL.FTZ R26, R12, -1.7020000219345092773 ;  /* 0xbfd9db230c1a7820 */ /* 0x001fe20000410000 */
[----:B--2---:R-:W-:-:S03]  /*16b0*/  FMUL.FTZ R5, R28, R29 ;  /* 0x0000001d1c057220 */ /* 0x004fc60000410000 */
[----:B------:R-:W-:Y:S02]  /*16c0*/  FMUL.FTZ R26, R26, 1.4426950216293334961 ;  /* 0x3fb8aa3b1a1a7820 */ /* 0x000fe40000410000 */
[----:B------:R-:W-:Y:S01]  /*16d0*/  F2FP.F16.F32.PACK_AB R4, R5, R4 ;  /* 0x000000040504723e */ /* 0x000fe200000000ff */
[----:B------:R-:W0:Y:S01]  /*16e0*/  MUFU.EX2 R8, R8 ;  /* 0x0000000800087308 */ /* 0x000e220000000800 */
[----:B---3--:R-:W-:Y:S01]  /*16f0*/  FADD.FTZ R28, R15, 1 ;  /* 0x3f8000000f1c7421 */ /* 0x008fe20000010000 */
[----:B------:R-:W-:-:S06]  /*1700*/  F2FP.F16.F32.PACK_AB R5, R18, R17 ;  /* 0x000000111205723e */ /* 0x000fcc00000000ff */
[----:B------:R-:W2:Y:S01]  /*1710*/  MUFU.RCP R28, R28 ;  /* 0x0000001c001c7308 */ /* 0x000ea20000001000 */
[----:B-1----:R-:W-:Y:S01]  /*1720*/  FADD.FTZ R29, R16, 1 ;  /* 0x3f800000101d7421 */ /* 0x002fe20000010000 */
[----:B------:R-:W-:-:S06]  /*1730*/  HADD2.F32 R16, -RZ, R9.H1_H1 ;  /* 0x30000009ff107230 */ /* 0x000fcc0000004100 */
[----:B------:R-:W1:Y:S01]  /*1740*/  MUFU.EX2 R26, R26 ;  /* 0x0000001a001a7308 */ /* 0x000e620000000800 */
[----:B0-----:R-:W-:-:S07]  /*1750*/  FADD.FTZ R27, R8, 1 ;  /* 0x3f800000081b7421 */ /* 0x001fce0000010000 */
[----:B------:R-:W0:Y:S01]  /*1760*/  MUFU.RCP R15, R29 ;  /* 0x0000001d000f7308 */ /* 0x000e220000001000 */
[----:B--2---:R-:W-:-:S05]  /*1770*/  FMUL.FTZ R8, R13, R28 ;  /* 0x0000001c0d087220 */ /* 0x004fca0000410000 */
[----:B------:R-:W-:Y:S02]  /*1780*/  F2FP.F16.F32.PACK_AB R7, R8, R7 ;  /* 0x000000070807723e */ /* 0x000fe400000000ff */
[----:B------:R-:W2:Y:S01]  /*1790*/  MUFU.RCP R27, R27 ;  /* 0x0000001b001b7308 */ /* 0x000ea20000001000 */
[----:B-1----:R-:W-:-:S07]  /*17a0*/  FADD.FTZ R13, R26, 1 ;  /* 0x3f8000001a0d7421 */ /* 0x002fce0000010000 */
[----:B------:R-:W1:Y:S01]  /*17b0*/  MUFU.RCP R13, R13 ;  /* 0x0000000d000d7308 */ /* 0x000e620000001000 */
[----:B0-----:R-:W-:Y:S01]  /*17c0*/  FMUL.FTZ R14, R14, R15 ;  /* 0x0000000f0e0e7220 */ /* 0x001fe20000410000 */
[----:B------:R-:W-:Y:S02]  /*17d0*/  HADD2.F32 R15, -RZ, R10.H0_H0 ;  /* 0x2000000aff0f7230 */ /* 0x000fe40000004100 */
[----:B--2---:R-:W-:-:S03]  /*17e0*/  FMUL.FTZ R9, R20, R27 ;  /* 0x0000001b14097220 */ /* 0x004fc60000410000 */
[----:B------:R-:W-:Y:S01]  /*17f0*/  FMUL.FTZ R27, R15, -1.7020000219345092773 ;  /* 0xbfd9db230f1b7820 */ /* 0x000fe20000410000 */
[----:B------:R-:W-:-:S03]  /*1800*/  FMUL.FTZ R20, R16, -1.7020000219345092773 ;  /* 0xbfd9db2310147820 */ /* 0x000fc60000410000 */
[----:B------:R-:W-:Y:S01]  /*1810*/  FMUL.FTZ R28, R27, 1.4426950216293334961 ;  /* 0x3fb8aa3b1b1c7820 */ /* 0x000fe20000410000 */
[----:B------:R-:W-:Y:S01]  /*1820*/  FMUL.FTZ R26, R20, 1.4426950216293334961 ;  /* 0x3fb8aa3b141a7820 */ /* 0x000fe20000410000 */
[----:B------:R-:W-:Y:S02]  /*1830*/  HADD2.F32 R20, -RZ, R10.H1_H1 ;  /* 0x3000000aff147230 */ /* 0x000fe40000004100 */
[----:B-1----:R-:W-:Y:S01]  /*1840*/  FMUL.FTZ R13, R12, R13 ;  /* 0x0000000d0c0d7220 */ /* 0x002fe20000410000 */
        /* <DEDUP_REMOVED lines=33> */
[----:B------:R-:W-:-:S04]  /*1a60*/  LEA R3, R2, R3, 0x1 ;  /* 0x0000000302037211 */ /* 0x000fc800078e08ff */
[----:B------:R1:W-:Y:S01]  /*1a70*/  STG.E.ENL2.256 desc[UR4][R12.64], R4, R8 ;  /* 0xf80000040c08797f */ /* 0x0003e2000f121804 */
[----:B------:R-:W-:Y:S05]  /*1a80*/  @!P0 BRA `(.L_x_45) ;  /* 0xfffffff000108947 */ /* 0x000fea000383ffff */
[----:B------:R-:W-:Y:S05]  /*1a90*/  EXIT ;  /* 0x000000000000794d */ /* 0x000fea0003800000 */
.L_x_46:
        /* <DEDUP_REMOVED lines=14> */
.L_x_453:


//--------------------- .text._ZN4vllm17activation_kernelIfXadL_ZNS_17gelu_quick_kernelIfEET_RKS2_EELb1ELb1EEEvPS2_PS3_i --------------------------
	.section	.text._ZN4vllm17activation_kernelIfXadL_ZNS_17gelu_quick_kernelIfEET_RKS2_EELb1ELb1EEEvPS2_PS3_i,"ax",@progbits
	.align	128
        .global         _ZN4vllm17activation_kernelIfXadL_ZNS_17gelu_quick_kernelIfEET_RKS2_EELb1ELb1EEEvPS2_PS3_i
        .type           _ZN4vllm17activation_kernelIfXadL_ZNS_17gelu_quick_kernelIfEET_RKS2_EELb1ELb1EEEvPS2_PS3_i,@function
        .size           _ZN4vllm17activation_kernelIfXadL_ZNS_17gelu_quick_kernelIfEET_RKS2_EELb1ELb1EEEvPS2_PS3_i,(.L_x_454 - _ZN4vllm17activation_kernelIfXadL_ZNS_17gelu_quick_kernelIfEET_RKS2_EELb1ELb1EEEvPS2_PS3_i)
        .other          _ZN4vllm17activation_kernelIfXadL_ZNS_17gelu_quick_kernelIfEET_RKS2_EELb1ELb1EEEvPS2_PS3_i,@"STO_CUDA_ENTRY STV_DEFAULT"
_ZN4vllm17activation_kernelIfXadL_ZNS_17gelu_quick_kernelIfEET_RKS2_EELb1ELb1EEEvPS2_PS3_i:
.text._ZN4vllm17activation_kernelIfXadL_ZNS_17gelu_quick_kernelIfEET_RKS2_EELb1ELb1EEEvPS2_PS3_i:
        /* <DEDUP_REMOVED lines=48> */
.L_x_49:
[----:B0-----:R-:W-:-:S04]  /*0300*/  IADD3 R4, P1, PT, R2, UR10, RZ ;  /* 0x0000000a02047c10 */ /* 0x001fc8000ff3e0ff */
[----:B------:R-:W-:-:S06]  /*0310*/  IADD3.X R5, PT, PT, R3, UR11, RZ, P1, !PT ;  /* 0x0000000b03057c10 */ /* 0x000fcc0008ffe4ff */
[----:B------:R-:W2:Y:S01]  /*0320*/  LDG.E.ENL2.256.CONSTANT R4, R8, desc[UR4][R4.64] ;  /* 0xfe0000040408797e */ /* 0x000ea20008129904 */
[----:B------:R-:W-:Y:S01]  /*0330*/  IADD3 R14, PT, PT, R14, 0x1, RZ ;  /* 0x000000010e0e7810 */ /* 0x000fe20007ffe0ff */
[----:B--2---:R-:W-:Y:S01]  /*0340*/  FMUL.FTZ R12, R8, -1.7020000219345092773 ;  /* 0xbfd9db23080c7820 */ /* 0x004fe20000410000 */
[----:B------:R-:W-:Y:S01]  /*0350*/  FMUL.FTZ R13, R11, -1.7020000219345092773 ;  /* 0xbfd9db230b0d7820 */ /* 0x000fe20000410000 */
[----:B------:R-:W-:Y:S02]  /*0360*/  FMUL.FTZ R16, R7, -1.7020000219345092773 ;  /* 0xbfd9db2307107820 */ /* 0x000fe40000410000 */
[----:B------:R-:W-:Y:S01]  /*0370*/  FMUL.FTZ R17, R12, 1.4426950216293334961 ;  /* 0x3fb8aa3b0c117820 */ /* 0x000fe20000410000 */
[----:B------:R-:W-:Y:S01]  /*0380*/  FMUL.FTZ R12, R9, -1.7020000219345092773 ;  /* 0xbfd9db23090c7820 */ /* 0x000fe20000410000 */
[----:B------:R-:W-:Y:S01]  /*0390*/  FMUL.FTZ R23, R13, 1.4426950216293334961 ;  /* 0x3fb8aa3b0d177820 */ /* 0x000fe20000410000 */
[----:B------:R-:W-:Y:S01]  /*03a0*/  FMUL.FTZ R13, R4, -1.7020000219345092773 ;  /* 0xbfd9db23040d7820 */ /* 0x000fe20000410000 */
[----:B------:R-:W-:Y:S01]  /*03b0*/  FMUL.FTZ R16, R16, 1.4426950216293334961 ;  /* 0x3fb8aa3b10107820 */ /* 0x000fe20000410000 */
[----:B------:R-:W-:Y:S01]  /*03c0*/  FMUL.FTZ R19, R12, 1.4426950216293334961 ;  /* 0x3fb8aa3b0c137820 */ /* 0x000fe20000410000 */
[----:B------:R-:W-:Y:S01]  /*03d0*/  FMUL.FTZ R12, R10, -1.7020000219345092773 ;  /* 0xbfd9db230a0c7820 */ /* 0x000fe20000410000 */
[----:B------:R-:W-:Y:S01]  /*03e0*/  FMUL.FTZ R15, R13, 1.4426950216293334961 ;  /* 0x3fb8aa3b0d0f7820 */ /* 0x000fe20000410000 */
[----:B------:R-:W-:Y:S01]  /*03f0*/  FMUL.FTZ R13, R5, -1.7020000219345092773 ;  /* 0xbfd9db23050d7820 */ /* 0x000fe20000410000 */
[----:B------:R-:W-:Y:S01]  /*0400*/  MUFU.EX2 R23, R23 ;  /* 0x0000001700177308 */ /* 0x000fe20000000800 */
[----:B------:R-:W-:-:S02]  /*0410*/  FMUL.FTZ R12, R12, 1.4426950216293334961 ;  /* 0x3fb8aa3b0c0c7820 */ /* 0x000fc40000410000 */
[----:B------:R-:W-:Y:S01]  /*0420*/  FMUL.FTZ R18, R13, 1.4426950216293334961 ;  /* 0x3fb8aa3b0d127820 */ /* 0x000fe20000410000 */
[----:B------:R-:W-:-:S04]  /*0430*/  FMUL.FTZ R13, R6, -1.7020000219345092773 ;  /* 0xbfd9db23060d7820 */ /* 0x000fc80000410000 */
[----:B------:R-:W0:Y:S01]  /*0440*/  MUFU.EX2 R19, R19 ;  /* 0x0000001300137308 */ /* 0x000e220000000800 */
[----:B------:R-:W-:-:S07]  /*0450*/  FMUL.FTZ R13, R13, 1.4426950216293334961 ;  /* 0x3fb8aa3b0d0d7820 */ /* 0x000fce0000410000 */
[----:B------:R-:W1:Y:S08]  /*0460*/  MUFU.EX2 R12, R12 ;  /* 0x0000000c000c7308 */ /* 0x000e700000000800 */
[----:B------:R-:W2:Y:S01]  /*0470*/  MUFU.EX2 R17, R17 ;  /* 0x0000001100117308 */ /* 0x000ea20000000800 */
[----:B0-----:R-:W-:-:S07]  /*0480*/  FADD.FTZ R20, R19, 1 ;  /* 0x3f80000013147421 */ /* 0x001fce0000010000 */
[----:B------:R-:W0:Y:S01]  /*0490*/  MUFU.EX2 R15, R15 ;  /* 0x0000000f000f7308 */ /* 0x000e220000000800 */
[----:B-1----:R-:W-:Y:S01]  /*04a0*/  FADD.FTZ R19, R12, 1 ;  /* 0x3f8000000c137421 */ /* 0x002fe20000010000 */
[----:B------:R-:W-:-:S06]  /*04b0*/  FADD.FTZ R12, R23, 1 ;  /* 0x3f800000170c7421 */ /* 0x000fcc0000010000 */
[----:B------:R-:W1:Y:S01]  /*04c0*/  MUFU.EX2 R18, R18 ;  /* 0x0000001200127308 */ /* 0x000e620000000800 */
[----:B--2---:R-:W-:-:S07]  /*04d0*/  FADD.FTZ R17, R17, 1 ;  /* 0x3f80000011117421 */ /* 0x004fce0000010000 */
[----:B------:R-:W2:Y:S01]  /*04e0*/  MUFU.EX2 R16, R16 ;  /* 0x0000001000107308 */ /* 0x000ea20000000800 */
[----:B0-----:R-:W-:-:S07]  /*04f0*/  FADD.FTZ R15, R15, 1 ;  /* 0x3f8000000f0f7421 */ /* 0x001fce0000010000 */
[----:B------:R-:W0:Y:S01]  /*0500*/  MUFU.EX2 R13, R13 ;  /* 0x0000000d000d7308 */ /* 0x000e220000000800 */
[----:B-1----:R-:W-:-:S07]  /*0510*/  FADD.FTZ R18, R18, 1 ;  /* 0x3f80000012127421 */ /* 0x002fce0000010000 */
[----:B------:R-:W1:Y:S01]  /*0520*/  MUFU.RCP R12, R12 ;  /* 0x0000000c000c7308 */ /* 0x000e620000001000 */
[----:B--2---:R-:W-:-:S07]  /*0530*/  FADD.FTZ R16, R16, 1 ;  /* 0x3f80000010107421 */ /* 0x004fce0000010000 */
[----:B------:R-:W2:Y:S01]  /*0540*/  MUFU.RCP R17, R17 ;  /* 0x0000001100117308 */ /* 0x000ea20000001000 */
[----:B0-----:R-:W-:-:S07]  /*0550*/  FADD.FTZ R23, R13, 1 ;  /* 0x3f8000000d177421 */ /* 0x001fce0000010000 */
[----:B------:R-:W0:Y:S01]  /*0560*/  MUFU.RCP R13, R23 ;  /* 0x00000017000d7308 */ /* 0x000e220000001000 */
[----:B-1----:R-:W-:Y:S01]  /*0570*/  FMUL.FTZ R11, R11, R12 ;  /* 0x0000000c0b0b7220 */ /* 0x002fe20000410000 */
[----:B------:R-:W-:-:S06]  /*0580*/  IADD3 R12, P1, PT, R2, UR8, RZ ;  /* 0x00000008020c7c10 */ /* 0x000fcc000ff3e0ff */
[----:B------:R-:W1:Y:S01]  /*0590*/  MUFU.RCP R20, R20 ;  /* 0x0000001400147308 */ /* 0x000e620000001000 */
[----:B--2---:R-:W-:-:S07]  /*05a0*/  FMUL.FTZ R8, R8, R17 ;  /* 0x0000001108087220 */ /* 0x004fce0000410000 */
[----:B------:R-:W2:Y:S01]  /*05b0*/  MUFU.RCP R19, R19 ;  /* 0x0000001300137308 */ /* 0x000ea20000001000 */
[----:B0-----:R-:W-:Y:S01]  /*05c0*/  FMUL.FTZ R6, R6, R13 ;  /* 0x0000000d06067220 */ /* 0x001fe20000410000 */
[----:B------:R-:W-:Y:S01]  /*05d0*/  IADD3.X R13, PT, PT, R3, UR9, RZ, P1, !PT ;  /* 0x00000009030d7c10 */ /* 0x000fe20008ffe4ff */
[----:B------:R-:W-:Y:S01]  /*05e0*/  IMAD.WIDE.U32 R2, R0, 0x20, R2 ;  /* 0x0000002000027825 */ /* 0x000fe200078e0002 */
[----:B------:R-:W-:-:S04]  /*05f0*/  ISETP.NE.AND P1, PT, R14, RZ, PT ;  /* 0x000000ff0e00720c */ /* 0x000fc80003f25270 */
[----:B------:R-:W0:Y:S01]  /*0600*/  MUFU.RCP R15, R15 ;  /* 0x0000000f000f7308 */ /* 0x000e220000001000 */
[----:B-1----:R-:W-:-:S07]  /*0610*/  FMUL.FTZ R9, R9, R20 ;  /* 0x0000001409097220 */ /* 0x002fce0000410000 */
[----:B------:R-:W1:Y:S01]  /*0620*/  MUFU.RCP R18, R18 ;  /* 0x0000001200127308 */ /* 0x000e620000001000 */
[----:B--2---:R-:W-:-:S07]  /*0630*/  FMUL.FTZ R10, R10, R19 ;  /* 0x000000130a0a7220 */ /* 0x004fce0000410000 */
[----:B------:R-:W2:Y:S01]  /*0640*/  MUFU.RCP R16, R16 ;  /* 0x0000001000107308 */ /* 0x000ea20000001000 */
[----:B0-----:R-:W-:Y:S01]  /*0650*/  FMUL.FTZ R4, R4, R15 ;  /* 0x0000000f04047220 */ /* 0x001fe20000410000 */
[----:B-1----:R-:W-:Y:S01]  /*0660*/  FMUL.FTZ R5, R5, R18 ;  /* 0x0000001205057220 */ /* 0x002fe20000410000 */
[----:B--2---:R-:W-:-:S05]  /*0670*/  FMUL.FTZ R7, R7, R16 ;  /* 0x0000001007077220 */ /* 0x004fca0000410000 */
[----:B------:R0:W-:Y:S01]  /*0680*/  STG.E.ENL2.256 desc[UR4][R12.64], R8, R4 ;  /* 0xf80000080c04797f */ /* 0x0001e2000f121804 */
[----:B------:R-:W-:Y:S05]  /*0690*/  @P1 BRA `(.L_x_49) ;  /* 0xfffffffc00181947 */ /* 0x000fea000383ffff */
.L_x_48:
[----:B------:R-:W-:Y:S05]  /*06a0*/  BSYNC.RECONVERGENT B0 ;  /* 0x0000000000007941 */ /* 0x000fea0003800200 */
.L_x_47:
[----:B------:R-:W-:Y:S05]  /*06b0*/  @!P0 EXIT ;  /* 0x000000000000894d */ /* 0x000fea0003800000 */
[----:B------:R-:W1:Y:S01]  /*06c0*/  LDC.64 R26, c[0x0][0x388] ;  /* 0x0000e200ff1a7b82 */ /* 0x000e620000000a00 */
[----:B------:R-:W-:-:S07]  /*06d0*/  LEA R20, R0, R21, 0x1 ;  /* 0x0000001500147211 */ /* 0x000fce00078e08ff */
[----:B------:R-:W2:Y:S01]  /*06e0*/  LDC.64 R2, c[0x0][0x380] ;  /* 0x0000e000ff027b82 */ /* 0x000ea20000000a00 */
[----:B-1----:R-:W-:-:S04]  /*06f0*/  IMAD.WIDE.U32 R26, R24, 0x4, R26 ;  /* 0x00000004181a7825 */ /* 0x002fc800078e001a */
[----:B--2---:R-:W-:Y:S01]  /*0700*/  IMAD.WIDE.U32 R24, R24, 0x4, R2 ;  /* 0x0000000418187825 */ /* 0x004fe200078e0002 */
[----:B------:R-:W-:-:S03]  /*0710*/  IADD3 R2, PT, PT, R21, R0, RZ ;  /* 0x0000000015027210 */ /* 0x000fc60007ffe0ff */
[----:B------:R-:W-:-:S07]  /*0720*/  IMAD R3, R0, 0x3, R21 ;  /* 0x0000000300037824 */ /* 0x000fce00078e0215 */
.L_x_50:
[----:B01----:R-:W-:-:S06]  /*0730*/  IMAD.WIDE.U32 R4, R21, 0x20, R26 ;  /* 0x0000002015047825 */ /* 0x003fcc00078e001a */
[----:B------:R-:W2:Y:S02]  /*0740*/  LDG.E.ENL2.256.CONSTANT R4, R8, desc[UR4][R4.64] ;  /* 0xfe0000040408797e */ /* 0x000ea40008129904 */
[----:B--2---:R-:W-:-:S04]  /*0750*/  FMUL.FTZ R12, R8, -1.7020000219345092773 ;  /* 0xbfd9db23080c7820 */ /* 0x004fc80000410000 */
[----:B------:R-:W-:Y:S01]  /*0760*/  FMUL.FTZ R23, R12, 1.4426950216293334961 ;  /* 0x3fb8aa3b0c177820 */ /* 0x000fe20000410000 */
[----:B------:R-:W-:-:S04]  /*0770*/  FMUL.FTZ R12, R9, -1.7020000219345092773 ;  /* 0xbfd9db23090c7820 */ /* 0x000fc80000410000 */
[----:B------:R-:W-:Y:S01]  /*0780*/  FMUL.FTZ R29, R12, 1.4426950216293334961 ;  /* 0x3fb8aa3b0c1d7820 */ /* 0x000fe20000410000 */
[----:B------:R-:W0:Y:S01]  /*0790*/  MUFU.EX2 R23, R23 ;  /* 0x0000001700177308 */ /* 0x000e220000000800 */
[----:B------:R-:W-:-:S07]  /*07a0*/  IMAD.WIDE.U32 R12, R2, 0x20, R26 ;  /* 0x00000020020c7825 */ /* 0x000fce00078e001a */
[----:B------:R-:W1:Y:S01]  /*07b0*/  MUFU.EX2 R29, R29 ;  /* 0x0000001d001d7308 */ /* 0x000e620000000800 */
[----:B0-----:R-:W-:-:S07]  /*07c0*/  FADD.FTZ R28, R23, 1 ;  /* 0x3f800000171c7421 */ /* 0x001fce0000010000 */
[----:B------:R-:W0:Y:S01]  /*07d0*/  MUFU.RCP R15, R28 ;  /* 0x0000001c000f7308 */ /* 0x000e220000001000 */
[----:B-1----:R-:W-:-:S07]  /*07e0*/  FADD.FTZ R29, R29, 1 ;  /* 0x3f8000001d1d7421 */ /* 0x002fce0000010000 */
[----:B------:R-:W1:Y:S01]  /*07f0*/  MUFU.RCP R14, R29 ;  /* 0x0000001d000e7308 */ /* 0x000e620000001000 */
[----:B0-----:R-:W-:Y:S01]  /*0800*/  FMUL.FTZ R8, R8, R15 ;  /* 0x0000000f08087220 */ /* 0x001fe20000410000 */
[----:B-1----:R-:W-:Y:S02]  /*0810*/  FMUL.FTZ R9, R9, R14 ;  /* 0x0000000e09097220 */ /* 0x002fe40000410000 */
[----:B------:R-:W2:Y:S01]  /*0820*/  LDG.E.ENL2.256.CONSTANT R16, R12, desc[UR4][R12.64] ;  /* 0xfe0000040c0c797e */ /* 0x000ea20008129910 */
[----:B------:R-:W-:-:S04]  /*0830*/  FMUL.FTZ R23, R10, -1.7020000219345092773 ;  /* 0xbfd9db230a177820 */ /* 0x000fc80000410000 */
[----:B------:R-:W-:-:S06]  /*0840*/  FMUL.FTZ R23, R23, 1.4426950216293334961 ;  /* 0x3fb8aa3b17177820 */ /* 0x000fcc0000410000 */
[----:B------:R-:W0:Y:S02]  /*0850*/  MUFU.EX2 R23, R23 ;  /* 0x0000001700177308 */ /* 0x000e240000000800 */
[----:B0-----:R-:W-:-:S06]  /*0860*/  FADD.FTZ R23, R23, 1 ;  /* 0x3f80000017177421 */ /* 0x001fcc0000010000 */
[----:B------:R-:W0:Y:S02]  /*0870*/  MUFU.RCP R28, R23 ;  /* 0x00000017001c7308 */ /* 0x000e240000001000 */
[----:B0-----:R-:W-:Y:S01]  /*0880*/  FMUL.FTZ R10, R10, R28 ;  /* 0x0000001c0a0a7220 */ /* 0x001fe20000410000 */
[----:B------:R-:W-:-:S04]  /*0890*/  FMUL.FTZ R28, R11, -1.7020000219345092773 ;  /* 0xbfd9db230b1c7820 */ /* 0x000fc80000410000 */
[----:B------:R-:W-:-:S06]  /*08a0*/  FMUL.FTZ R28, R28, 1.4426950216293334961 ;  /* 0x3fb8aa3b1c1c7820 */ /* 0x000fcc0000410000 */
[----:B------:R-:W0:Y:S02]  /*08b0*/  MUFU.EX2 R28, R28 ;  /* 0x0000001c001c7308 */ /* 0x000e240000000800 */
[----:B0-----:R-:W-:Y:S01]  /*08c0*/  FADD.FTZ R29, R28, 1 ;  /* 0x3f8000001c1d7421 */ /* 0x001fe20000010000 */
[----:B------:R-:W-:-:S04]  /*08d0*/  FMUL.FTZ R28, R4, -1.7020000219345092773 ;  /* 0xbfd9db23041c7820 */ /* 0x000fc80000410000 */
[----:B------:R-:W-:Y:S01]  /*08e0*/  FMUL.FTZ R28, R28, 1.4426950216293334961 ;  /* 0x3fb8aa3b1c1c7820 */ /* 0x000fe20000410000 */
[----:B------:R-:W0:Y:S08]  /*08f0*/  MUFU.RCP R29, R29 ;  /* 0x0000001d001d7308 */ /* 0x000e300000001000 */
[----:B------:R-:W1:Y:S01]  /*0900*/  MUFU.EX2 R28, R28 ;  /* 0x0000001c001c7308 */ /* 0x000e620000000800 */
[----:B0-----:R-:W-:Y:S01]  /*0910*/  FMUL.FTZ R11, R11, R29 ;  /* 0x0000001d0b0b7220 */ /* 0x001fe20000410000 */
[----:B-1----:R-:W-:Y:S01]  /*0920*/  FADD.FTZ R23, R28, 1 ;  /* 0x3f8000001c177421 */ /* 0x002fe20000010000 */
[----:B------:R-:W-:-:S04]  /*0930*/  FMUL.FTZ R28, R6, -1.7020000219345092773 ;  /* 0xbfd9db23061c7820 */ /* 0x000fc80000410000 */
[----:B------:R-:W-:Y:S01]  /*0940*/  FMUL.FTZ R28, R28, 1.4426950216293334961 ;  /* 0x3fb8aa3b1c1c7820 */ /* 0x000fe20000410000 */
[----:B------:R-:W0:Y:S08]  /*0950*/  MUFU.RCP R23, R23 ;  /* 0x0000001700177308 */ /* 0x000e300000001000 */
[----:B------:R-:W-:Y:S01]  /*0960*/  MUFU.EX2 R28, R28 ;  /* 0x0000001c001c7308 */ /* 0x000fe20000000800 */
[----:B0-----:R-:W-:Y:S01]  /*0970*/  FMUL.FTZ R4, R4, R23 ;  /* 0x0000001704047220 */ /* 0x001fe20000410000 */
[----:B------:R-:W-:-:S04]  /*0980*/  FMUL.FTZ R23, R5, -1.7020000219345092773 ;  /* 0xbfd9db2305177820 */ /* 0x000fc80000410000 */
[----:B------:R-:W-:-:S06]  /*0990*/  FMUL.FTZ R23, R23, 1.4426950216293334961 ;  /* 0x3fb8aa3b17177820 */ /* 0x000fcc0000410000 */
[----:B------:R-:W0:Y:S02]  /*09a0*/  MUFU.EX2 R23, R23 ;  /* 0x0000001700177308 */ /* 0x000e240000000800 */
[----:B0-----:R-:W-:Y:S01]  /*09b0*/  FADD.FTZ R29, R23, 1 ;  /* 0x3f800000171d7421 */ /* 0x001fe20000010000 */
[----:B------:R-:W-:Y:S01]  /*09c0*/  FADD.FTZ R23, R28, 1 ;  /* 0x3f8000001c177421 */ /* 0x000fe20000010000 */
[----:B------:R-:W-:-:S04]  /*09d0*/  FMUL.FTZ R28, R7, -1.7020000219345092773 ;  /* 0xbfd9db23071c7820 */ /* 0x000fc80000410000 */
[----:B------:R-:W0:Y:S08]  /*09e0*/  MUFU.RCP R29, R29 ;  /* 0x0000001d001d7308 */ /* 0x000e300000001000 */
[----:B------:R-:W1:Y:S01]  /*09f0*/  MUFU.RCP R23, R23 ;  /* 0x0000001700177308 */ /* 0x000e620000001000 */
[----:B0-----:R-:W-:Y:S01]  /*0a00*/  FMUL.FTZ R5, R5, R29 ;  /* 0x0000001d05057220 */ /* 0x001fe20000410000 */
[----:B-1----:R-:W-:Y:S01]  /*0a10*/  FMUL.FTZ R6, R6, R23 ;  /* 0x0000001706067220 */ /* 0x002fe20000410000 */
[----:B------:R-:W-:-:S06]  /*0a20*/  FMUL.FTZ R23, R28, 1.4426950216293334961 ;  /* 0x3fb8aa3b1c177820 */ /* 0x000fcc0000410000 */
[----:B------:R-:W0:Y:S02]  /*0a30*/  MUFU.EX2 R23, R23 ;  /* 0x0000001700177308 */ /* 0x000e240000000800 */
[----:B0-----:R-:W-:-:S06]  /*0a40*/  FADD.FTZ R29, R23, 1 ;  /* 0x3f800000171d7421 */ /* 0x001fcc0000010000 */
[----:B------:R-:W0:Y:S02]  /*0a50*/  MUFU.RCP R29, R29 ;  /* 0x0000001d001d7308 */ /* 0x000e240000001000 */
[----:B0-----:R-:W-:Y:S01]  /*0a60*/  FMUL.FTZ R7, R7, R29 ;  /* 0x0000001d07077220 */ /* 0x001fe20000410000 */
[----:B------:R-:W-:-:S05]  /*0a70*/  IMAD.WIDE.U32 R28, R21, 0x20, R24 ;  /* 0x00000020151c7825 */ /* 0x000fca00078e0018 */
[----:B------:R2:W-:Y:S02]  /*0a80*/  STG.E.ENL2.256 desc[UR4][R28.64], R8, R4 ;  /* 0xf80000081c04797f */ /* 0x0005e4000f121804 */
[----:B--2---:R-:W-:-:S04]  /*0a90*/  FMUL.FTZ R4, R12, -1.7020000219345092773 ;  /* 0xbfd9db230c047820 */ /* 0x004fc80000410000 */
[----:B------:R-:W-:Y:S01]  /*0aa0*/  FMUL.FTZ R23, R4, 1.4426950216293334961 ;  /* 0x3fb8aa3b04177820 */ /* 0x000fe20000410000 */
[----:B------:R-:W-:-:S04]  /*0ab0*/  FMUL.FTZ R4, R13, -1.7020000219345092773 ;  /* 0xbfd9db230d047820 */ /* 0x000fc80000410000 */
[----:B------:R-:W-:Y:S01]  /*0ac0*/  FMUL.FTZ R28, R4, 1.4426950216293334961 ;  /* 0x3fb8aa3b041c7820 */ /* 0x000fe20000410000 */
[----:B------:R-:W-:Y:S01]  /*0ad0*/  IMAD.WIDE.U32 R4, R20, 0x20, R26 ;  /* 0x0000002014047825 */ /* 0x000fe200078e001a */
[----:B------:R-:W0:Y:S08]  /*0ae0*/  MUFU.EX2 R23, R23 ;  /* 0x0000001700177308 */ /* 0x000e300000000800 */
        /* <DEDUP_REMOVED lines=8> */
[----:B------:R-:W-:Y:S01]  /*0b70*/  FMUL.FTZ R23, R14, -1.7020000219345092773 ;  /* 0xbfd9db230e177820 */ /* 0x000fe20000410000 */
[----:B------:R-:W-:-:S03]  /*0b80*/  FMUL.FTZ R29, R15, -1.7020000219345092773 ;  /* 0xbfd9db230f1d7820 */ /* 0x000fc60000410000 */
[----:B------:R-:W-:Y:S01]  /*0b90*/  FMUL.FTZ R23, R23, 1.4426950216293334961 ;  /* 0x3fb8aa3b17177820 */ /* 0x000fe20000410000 */
[----:B------:R-:W-:-:S03]  /*0ba0*/  FMUL.FTZ R29, R29, 1.4426950216293334961 ;  /* 0x3fb8aa3b1d1d7820 */ /* 0x000fc60000410000 */
[----:B------:R0:W1:Y:S08]  /*0bb0*/  MUFU.EX2 R28, R23 ;  /* 0x00000017001c7308 */ /* 0x0000700000000800 */
[----:B------:R-:W3:Y:S01]  /*0bc0*/  MUFU.EX2 R29, R29 ;  /* 0x0000001d001d7308 */ /* 0x000ee20000000800 */
[----:B0-----:R-:W-:-:S04]  /*0bd0*/  FMUL.FTZ R23, R16, -1.7020000219345092773 ;  /* 0xbfd9db2310177820 */ /* 0x001fc80000410000 */
[----:B------:R-:W-:Y:S01]  /*0be0*/  FMUL.FTZ R23, R23, 1.4426950216293334961 ;  /* 0x3fb8aa3b17177820 */ /* 0x000fe20000410000 */
[----:B-1----:R-:W-:-:S05]  /*0bf0*/  FADD.FTZ R28, R28, 1 ;  /* 0x3f8000001c1c7421 */ /* 0x002fca0000010000 */
[----:B------:R-:W-:Y:S01]  /*0c00*/  MUFU.EX2 R23, R23 ;  /* 0x0000001700177308 */ /* 0x000fe20000000800 */
[----:B---3--:R-:W-:-:S07]  /*0c10*/  FADD.FTZ R29, R29, 1 ;  /* 0x3f8000001d1d7421 */ /* 0x008fce0000010000 */
[----:B------:R-:W0:Y:S02]  /*0c20*/  MUFU.RCP R28, R28 ;  /* 0x0000001c001c7308 */ /* 0x000e240000001000 */
[----:B0-----:R-:W-:-:S06]  /*0c30*/  FMUL.FTZ R14, R14, R28 ;  /* 0x0000001c0e0e7220 */ /* 0x001fcc0000410000 */
[----:B------:R-:W0:Y:S02]  /*0c40*/  MUFU.RCP R28, R29 ;  /* 0x0000001d001c7308 */ /* 0x000e240000001000 */
[----:B0-----:R-:W-:Y:S01]  /*0c50*/  FMUL.FTZ R15, R15, R28 ;  /* 0x0000001c0f0f7220 */ /* 0x001fe20000410000 */
[----:B------:R-:W-:Y:S01]  /*0c60*/  FADD.FTZ R28, R23, 1 ;  /* 0x3f800000171c7421 */ /* 0x000fe20000010000 */
[----:B------:R-:W-:-:S04]  /*0c70*/  FMUL.FTZ R23, R17, -1.7020000219345092773 ;  /* 0xbfd9db2311177820 */ /* 0x000fc80000410000 */
[----:B------:R-:W-:Y:S01]  /*0c80*/  FMUL.FTZ R23, R23, 1.4426950216293334961 ;  /* 0x3fb8aa3b17177820 */ /* 0x000fe20000410000 */
[----:B------:R-:W0:Y:S08]  /*0c90*/  MUFU.RCP R28, R28 ;  /* 0x0000001c001c7308 */ /* 0x000e300000001000 */
[----:B------:R-:W1:Y:S01]  /*0ca0*/  MUFU.EX2 R23, R23 ;  /* 0x0000001700177308 */ /* 0x000e620000000800 */
[----:B0-----:R-:W-:Y:S01]  /*0cb0*/  FMUL.FTZ R16, R16, R28 ;  /* 0x0000001c10107220 */ /* 0x001fe20000410000 */
[----:B------:R-:W-:Y:S01]  /*0cc0*/  FMUL.FTZ R28, R18, -1.7020000219345092773 ;  /* 0xbfd9db23121c7820 */ /* 0x000fe20000410000 */
[----:B-1----:R-:W-:-:S03]  /*0cd0*/  FADD.FTZ R29, R23, 1 ;  /* 0x3f800000171d7421 */ /* 0x002fc60000010000 */
[----:B------:R-:W-:-:S03]  /*0ce0*/  FMUL.FTZ R23, R28, 1.4426950216293334961 ;  /* 0x3fb8aa3b1c177820 */ /* 0x000fc60000410000 */
[----:B------:R-:W0:Y:S08]  /*0cf0*/  MUFU.RCP R29, R29 ;  /* 0x0000001d001d7308 */ /* 0x000e300000001000 */
[----:B------:R-:W1:Y:S01]  /*0d00*/  MUFU.EX2 R23, R23 ;  /* 0x0000001700177308 */ /* 0x000e620000000800 */
[----:B0-----:R-:W-:Y:S01]  /*0d10*/  FMUL.FTZ R17, R17, R29 ;  /* 0x0000001d11117220 */ /* 0x001fe20000410000 */
[----:B-1----:R-:W-:-:S06]  /*0d20*/  FADD.FTZ R28, R23, 1 ;  /* 0x3f800000171c7421 */ /* 0x002fcc0000010000 */
[----:B------:R-:W0:Y:S02]  /*0d30*/  MUFU.RCP R28, R28 ;  /* 0x0000001c001c7308 */ /* 0x000e240000001000 */
[----:B0-----:R-:W-:Y:S01]  /*0d40*/  FMUL.FTZ R18, R18, R28 ;  /* 0x0000001c12127220 */ /* 0x001fe20000410000 */
[----:B------:R-:W-:-:S04]  /*0d50*/  FMUL.FTZ R28, R19, -1.7020000219345092773 ;  /* 0xbfd9db23131c7820 */ /* 0x000fc80000410000 */
[----:B------:R-:W-:-:S06]  /*0d60*/  FMUL.FTZ R23, R28, 1.4426950216293334961 ;  /* 0x3fb8aa3b1c177820 */ /* 0x000fcc0000410000 */
[----:B------:R-:W0:Y:S02]  /*0d70*/  MUFU.EX2 R23, R23 ;  /* 0x0000001700177308 */ /* 0x000e240000000800 */
[----:B0-----:R-:W-:-:S06]  /*0d80*/  FADD.FTZ R29, R23, 1 ;  /* 0x3f800000171d7421 */ /* 0x001fcc0000010000 */
[----:B------:R-:W0:Y:S02]  /*0d90*/  MUFU.RCP R29, R29 ;  /* 0x0000001d001d7308 */ /* 0x000e240000001000 */
[----:B0-----:R-:W-:Y:S01]  /*0da0*/  FMUL.FTZ R19, R19, R29 ;  /* 0x0000001d13137220 */ /* 0x001fe20000410000 */
[----:B------:R-:W-:-:S05]  /*0db0*/  IMAD.WIDE.U32 R28, R2, 0x20, R24 ;  /* 0x00000020021c7825 */ /* 0x000fca00078e0018 */
[----:B------:R2:W-:Y:S02]  /*0dc0*/  STG.E.ENL2.256 desc[UR4][R28.64], R12, R16 ;  /* 0xf800000c1c10797f */ /* 0x0005e4000f121804 */
[----:B--2---:R-:W-:Y:S01]  /*0dd0*/  FMUL.FTZ R12, R5, -1.7020000219345092773 ;  /* 0xbfd9db23050c7820 */ /* 0x004fe20000410000 */
[----:B------:R-:W-:-:S03]  /*0de0*/  FMUL.FTZ R23, R4, -1.7020000219345092773 ;  /* 0xbfd9db2304177820 */ /* 0x000fc60000410000 */
[----:B------:R-:W-:Y:S01]  /*0df0*/  FMUL.FTZ R28, R12, 1.4426950216293334961 ;  /* 0x3fb8aa3b0c1c7820 */ /* 0x000fe20000410000 */
[----:B------:R-:W-:-:S04]  /*0e00*/  IMAD.WIDE.U32 R12, R3, 0x20, R26 ;  /* 0x00000020030c7825 */ /* 0x000fc800078e001a */
[----:B------:R-:W-:Y:S01]  /*0e10*/  FMUL.FTZ R23, R23, 1.4426950216293334961 ;  /* 0x3fb8aa3b17177820 */ /* 0x000fe20000410000 */
[----:B------:R-:W0:Y:S08]  /*0e20*/  MUFU.EX2 R28, R28 ;  /* 0x0000001c001c7308 */ /* 0x000e300000000800 */
[----:B------:R-:W1:Y:S01]  /*0e30*/  MUFU.EX2 R23, R23 ;  /* 0x0000001700177308 */ /* 0x000e620000000800 */
[----:B0-----:R-:W-:-:S07]  /*0e40*/  FADD.FTZ R29, R28, 1 ;  /* 0x3f8000001c1d7421 */ /* 0x001fce0000010000 */
[----:B------:R-:W0:Y:S01]  /*0e50*/  MUFU.RCP R14, R29 ;  /* 0x0000001d000e7308 */ /* 0x000e220000001000 */
[----:B-1----:R-:W-:-:S07]  /*0e60*/  FADD.FTZ R23, R23, 1 ;  /* 0x3f80000017177421 */ /* 0x002fce0000010000 */
[----:B------:R-:W1:Y:S01]  /*0e70*/  MUFU.RCP R23, R23 ;  /* 0x0000001700177308 */ /* 0x000e620000001000 */
[----:B0-----:R-:W-:Y:S02]  /*0e80*/  FMUL.FTZ R5, R5, R14 ;  /* 0x0000000e05057220 */ /* 0x001fe40000410000 */
[----:B------:R-:W2:Y:S01]  /*0e90*/  LDG.E.ENL2.256.CONSTANT R16, R12, desc[UR4][R12.64] ;  /* 0xfe0000040c0c797e */ /* 0x000ea20008129910 */
[----:B-1----:R-:W-:Y:S01]  /*0ea0*/  FMUL.FTZ R4, R4, R23 ;  /* 0x0000001704047220 */ /* 0x002fe20000410000 */
[----:B------:R-:W-:-:S04]  /*0eb0*/  FMUL.FTZ R23, R6, -1.7020000219345092773 ;  /* 0xbfd9db2306177820 */ /* 0x000fc80000410000 */
[----:B------:R-:W-:-:S04]  /*0ec0*/  FMUL.FTZ R23, R23, 1.4426950216293334961 ;  /* 0x3fb8aa3b17177820 */ /* 0x000fc80000410000 */
[----:B------:R-:W0:Y:S01]  /*0ed0*/  MUFU.EX2 R28, R23 ;  /* 0x00000017001c7308 */ /* 0x000e220000000800 */
[----:B------:R-:W-:-:S04]  /*0ee0*/  FMUL.FTZ R29, R7, -1.7020000219345092773 ;  /* 0xbfd9db23071d7820 */ /* 0x000fc80000410000 */
[----:B------:R-:W-:-:S06]  /*0ef0*/  FMUL.FTZ R29, R29, 1.4426950216293334961 ;  /* 0x3fb8aa3b1d1d7820 */ /* 0x000fcc0000410000 */
[----:B------:R-:W1:Y:S01]  /*0f00*/  MUFU.EX2 R29, R29 ;  /* 0x0000001d001d7308 */ /* 0x000e620000000800 */
[----:B0-----:R-:W-:-:S07]  /*0f10*/  FADD.FTZ R28, R28, 1 ;  /* 0x3f8000001c1c7421 */ /* 0x001fce0000010000 */
[----:B------:R-:W0:Y:S01]  /*0f20*/  MUFU.RCP R28, R28 ;  /* 0x0000001c001c7308 */ /* 0x000e220000001000 */
[----:B------:R-:W-:-:S04]  /*0f30*/  FMUL.FTZ R23, R8, -1.7020000219345092773 ;  /* 0xbfd9db2308177820 */ /* 0x000fc80000410000 */
[----:B------:R-:W-:Y:S01]  /*0f40*/  FMUL.FTZ R23, R23, 1.4426950216293334961 ;  /* 0x3fb8aa3b17177820 */ /* 0x000fe20000410000 */
[----:B-1----:R-:W-:-:S05]  /*0f50*/  FADD.FTZ R29, R29, 1 ;  /* 0x3f8000001d1d7421 */ /* 0x002fca0000010000 */
[----:B------:R-:W-:Y:S01]  /*0f60*/  MUFU.EX2 R23, R23 ;  /* 0x0000001700177308 */ /* 0x000fe20000000800 */
[----:B0-----:R-:W-:-:S07]  /*0f70*/  FMUL.FTZ R6, R6, R28 ;  /* 0x0000001c06067220 */ /* 0x001fce0000410000 */
        /* <DEDUP_REMOVED lines=10> */
[----:B------:R-:W-:-:S06]  /*1020*/  FMUL.FTZ R23, R28, 1.4426950216293334961 ;  /* 0x3fb8aa3b1c177820 */ /* 0x000fcc0000410000 */
[----:B------:R-:W0:Y:S02]  /*1030*/  MUFU.EX2 R23, R23 ;  /* 0x0000001700177308 */ /* 0x000e240000000800 */
[----:B0-----:R-:W-:-:S06]  /*1040*/  FADD.FTZ R28, R23, 1 ;  /* 0x3f800000171c7421 */ /* 0x001fcc0000010000 */
[----:B------:R-:W0:Y:S02]  /*1050*/  MUFU.RCP R28, R28 ;  /* 0x0000001c001c7308 */ /* 0x000e240000001000 */
[----:B0-----:R-:W-:Y:S01]  /*1060*/  FMUL.FTZ R10, R10, R28 ;  /* 0x0000001c0a0a7220 */ /* 0x001fe20000410000 */
[----:B------:R-:W-:-:S04]  /*1070*/  FMUL.FTZ R28, R11, -1.7020000219345092773 ;  /* 0xbfd9db230b1c7820 */ /* 0x000fc80000410000 */
[----:B------:R-:W-:Y:S01]  /*1080*/  FMUL.FTZ R23, R28, 1.4426950216293334961 ;  /* 0x3fb8aa3b1c177820 */ /* 0x000fe20000410000 */
[----:B------:R-:W0:Y:S08]  /*1090*/  MUFU.RCP R29, R29 ;  /* 0x0000001d001d7308 */ /* 0x000e300000001000 */
[----:B------:R-:W1:Y:S01]  /*10a0*/  MUFU.EX2 R23, R23 ;  /* 0x0000001700177308 */ /* 0x000e620000000800 */
[----:B0-----:R-:W-:Y:S01]  /*10b0*/  FMUL.FTZ R9, R9, R29 ;  /* 0x0000001d09097220 */ /* 0x001fe20000410000 */
[----:B-1----:R-:W-:-:S06]  /*10c0*/  FADD.FTZ R29, R23, 1 ;  /* 0x3f800000171d7421 */ /* 0x002fcc0000010000 */
[----:B------:R-:W0:Y:S02]  /*10d0*/  MUFU.RCP R29, R29 ;  /* 0x0000001d001d7308 */ /* 0x000e240000001000 */
[----:B0-----:R-:W-:Y:S01]  /*10e0*/  FMUL.FTZ R11, R11, R29 ;  /* 0x0000001d0b0b7220 */ /* 0x001fe20000410000 */
[----:B------:R-:W-:-:S05]  /*10f0*/  IMAD.WIDE.U32 R28, R20, 0x20, R24 ;  /* 0x00000020141c7825 */ /* 0x000fca00078e0018 */
[----:B------:R2:W-:Y:S01]  /*1100*/  STG.E.ENL2.256 desc[UR4][R28.64], R4, R8 ;  /* 0xf80000041c08797f */ /* 0x0005e2000f121804 */
[----:B------:R-:W-:-:S04]  /*1110*/  IADD3 R21, PT, PT, R0, R21, R0 ;  /* 0x0000001500157210 */ /* 0x000fc80007ffe000 */
[----:B------:R-:W-:-:S04]  /*1120*/  IADD3 R21, PT, PT, R0, R21, R0 ;  /* 0x0000001500157210 */ /* 0x000fc80007ffe000 */
[----:B------:R-:W-:Y:S01]  /*1130*/  ISETP.GE.AND P0, PT, R21, R22, PT ;  /* 0x000000161500720c */ /* 0x000fe20003f06270 */
[----:B--2---:R-:W-:Y:S01]  /*1140*/  FMUL.FTZ R5, R16, -1.7020000219345092773 ;  /* 0xbfd9db2310057820 */ /* 0x004fe20000410000 */
[----:B------:R-:W-:-:S03]  /*1150*/  FMUL.FTZ R23, R12, -1.7020000219345092773 ;  /* 0xbfd9db230c177820 */ /* 0x000fc60000410000 */
[----:B------:R-:W-:Y:S01]  /*1160*/  FMUL.FTZ R7, R5, 1.4426950216293334961 ;  /* 0x3fb8aa3b05077820 */ /* 0x000fe20000410000 */
[----:B------:R-:W-:Y:S01]  /*1170*/  FMUL.FTZ R9, R23, 1.4426950216293334961 ;  /* 0x3fb8aa3b17097820 */ /* 0x000fe20000410000 */
[----:B------:R-:W-:Y:S01]  /*1180*/  FMUL.FTZ R5, R17, -1.7020000219345092773 ;  /* 0xbfd9db2311057820 */ /* 0x000fe20000410000 */
[----:B------:R-:W-:-:S03]  /*1190*/  FMUL.FTZ R23, R13, -1.7020000219345092773 ;  /* 0xbfd9db230d177820 */ /* 0x000fc60000410000 */
[----:B------:R-:W-:Y:S01]  /*11a0*/  FMUL.FTZ R6, R5, 1.4426950216293334961 ;  /* 0x3fb8aa3b05067820 */ /* 0x000fe20000410000 */
[----:B------:R-:W-:Y:S01]  /*11b0*/  FMUL.FTZ R10, R23, 1.4426950216293334961 ;  /* 0x3fb8aa3b170a7820 */ /* 0x000fe20000410000 */
[----:B------:R-:W-:Y:S01]  /*11c0*/  FMUL.FTZ R5, R18, -1.7020000219345092773 ;  /* 0xbfd9db2312057820 */ /* 0x000fe20000410000 */
[----:B------:R-:W-:Y:S01]  /*11d0*/  FMUL.FTZ R23, R14, -1.7020000219345092773 ;  /* 0xbfd9db230e177820 */ /* 0x000fe20000410000 */
        /* <DEDUP_REMOVED lines=8> */
[----:B------:R-:W2:Y:S08]  /*1260*/  MUFU.EX2 R10, R10 ;  /* 0x0000000a000a7308 */ /* 0x000eb00000000800 */
        /* <DEDUP_REMOVED lines=29> */
[----:B------:R-:W-:-:S05]  /*1440*/  FMUL.FTZ R17, R17, R6 ;  /* 0x0000000611117220 */ /* 0x000fca0000410000 */
[----:B------:R1:W-:Y:S01]  /*1450*/  STG.E.ENL2.256 desc[UR4][R4.64], R12, R16 ;  /* 0xf800000c0410797f */ /* 0x0003e2000f121804 */
[C---:B------:R-:W-:Y:S02]  /*1460*/  LEA R20, R0.reuse, R20, 0x2 ;  /* 0x0000001400147211 */ /* 0x040fe400078e10ff */
[C---:B------:R-:W-:Y:S02]  /*1470*/  LEA R3, R0.reuse, R3, 0x2 ;  /* 0x0000000300037211 */ /* 0x040fe400078e10ff */
[----:B------:R-:W-:Y:S01]  /*1480*/  LEA R2, R0, R2, 0x2 ;  /* 0x0000000200027211 */ /* 0x000fe200078e10ff */
[----:B------:R-:W-:Y:S06]  /*1490*/  @!P0 BRA `(.L_x_50) ;  /* 0xfffffff000a48947 */ /* 0x000fec000383ffff */
[----:B------:R-:W-:Y:S05]  /*14a0*/  EXIT ;  /* 0x000000000000794d */ /* 0x000fea0003800000 */
.L_x_51:
        /* <DEDUP_REMOVED lines=13> */
.L_x_454:


//--------------------- .text._ZN4vllm17activation_kernelIN3c108BFloat16EXadL_ZNS_16gelu_fast_kernelIS2_EET_RKS4_EELb0ELb0EEEvPS4_PS5_i --------------------------
	.section	.text._ZN4vllm17activation_kernelIN3c108BFloat16EXadL_ZNS_16gelu_fast_kernelIS2_EET_RKS4_EELb0ELb0EEEvPS4_PS5_i,"ax",@progbits
	.align	128
        .global         _ZN4vllm17activation_kernelIN3c108BFloat16EXadL_ZNS_16gelu_fast_kernelIS2_EET_RKS4_EELb0ELb0EEEvPS4_PS5_i
        .type           _ZN4vllm17activation_kernelIN3c108BFloat16EXadL_ZNS_16gelu_fast_kernelIS2_EET_RKS4_EELb0ELb0EEEvPS4_PS5_i,@function
        .size           _ZN4vllm17activation_kernelIN3c108BFloat16EXadL_ZNS_16gelu_fast_kernelIS2_EET_RKS4_EELb0ELb0EEEvPS4_PS5_i,(.L_x_422 - _ZN4vllm17activation_kernelIN3c108BFloat16EXadL_ZNS_16gelu_fast_kernelIS2_EET_RKS4_EELb0ELb0EEEvPS4_PS5_i)
        .other          _ZN4vllm17activation_kernelIN3c108BFloat16EXadL_ZNS_16gelu_fast_kernelIS2_EET_RKS4_EELb0ELb0EEEvPS4_PS5_i,@"STO_CUDA_ENTRY STV_DEFAULT"
_ZN4vllm17activation_kernelIN3c108BFloat16EXadL_ZNS_16gelu_fast_kernelIS2_EET_RKS4_EELb0ELb0EEEvPS4_PS5_i:
.text._ZN4vllm17activation_kernelIN3c108BFloat16EXadL_ZNS_16gelu_fast_kernelIS2_EET_RKS4_EELb0ELb0EEEvPS4_PS5_i:
        /* <DEDUP_REMOVED lines=27> */
[----:B0-----:R-:W-:-:S06]  /*01b0*/  IADD3 R6, PT, PT, R4, 0xffffffe, RZ ;  /* 0x0ffffffe04067810 */ /* 0x001fcc0007ffe0ff */
[----:B------:R0:W1:Y:S02]  /*01c0*/  F2I.FTZ.U32.TRUNC.NTZ R7, R6 ;  /* 0x0000000600077305 */ /* 0x000064000021f000 */
[----:B0-----:R-:W-:Y:S02]  /*01d0*/  IMAD.MOV.U32 R6, RZ, RZ, RZ ;  /* 0x000000ffff067224 */ /* 0x001fe400078e00ff */
[----:B-1----:R-:W-:-:S04]  /*01e0*/  IMAD.MOV R9, RZ, RZ, -R7 ;  /* 0x000000ffff097224 */ /* 0x002fc800078e0a07 */
[----:B------:R-:W-:-:S04]  /*01f0*/  IMAD R9, R9, R0, RZ ;  /* 0x0000000009097224 */ /* 0x000fc800078e02ff */
[----:B------:R-:W-:-:S06]  /*0200*/  IMAD.HI.U32 R8, R7, R9, R6 ;  /* 0x0000000907087227 */ /* 0x000fcc00078e0006 */
[----:B------:R-:W-:-:S05]  /*0210*/  IMAD.HI.U32 R4, R8, R5, RZ ;  /* 0x0000000508047227 */ /* 0x000fca00078e00ff */
[----:B------:R-:W-:-:S05]  /*0220*/  IADD3 R7, PT, PT, -R4, RZ, RZ ;  /* 0x000000ff04077210 */ /* 0x000fca0007ffe1ff */
[----:B------:R-:W-:-:S05]  /*0230*/  IMAD R5, R0, R7, R5 ;  /* 0x0000000700057224 */ /* 0x000fca00078e0205 */
[----:B------:R-:W-:-:S13]  /*0240*/  ISETP.GE.U32.AND P0, PT, R5, R0, PT ;  /* 0x000000000500720c */ /* 0x000fda0003f06070 */
[----:B------:R-:W-:Y:S02]  /*0250*/  @P0 IMAD.IADD R5, R5, 0x1, -R0 ;  /* 0x0000000105050824 */ /* 0x000fe400078e0a00 */
[----:B------:R-:W-:-:S03]  /*0260*/  @P0 VIADD R4, R4, 0x1 ;  /* 0x0000000104040836 */ /* 0x000fc60000000000 */
[----:B------:R-:W-:Y:S01]  /*0270*/  ISETP.GE.U32.AND P1, PT, R5, R0, PT ;  /* 0x000000000500720c */ /* 0x000fe20003f26070 */
[----:B------:R-:W-:-:S12]  /*0280*/  IMAD.MOV.U32 R5, RZ, RZ, RZ ;  /* 0x000000ffff057224 */ /* 0x000fd800078e00ff */
[----:B------:R-:W-:Y:S02]  /*0290*/  @P1 IADD3 R4, PT, PT, R4, 0x1, RZ ;  /* 0x0000000104041810 */ /* 0x000fe40007ffe0ff */
[----:B------:R-:W-:Y:S01]  /*02a0*/  @!P2 LOP3.LUT R4, RZ, R0, RZ, 0x33, !PT ;  /* 0x00000000ff04a212 */ /* 0x000fe200078e33ff */
[----:B------:R-:W-:Y:S06]  /*02b0*/  BRA `(.L_x_54) ;  /* 0x0000000000107947 */ /* 0x000fec0003800000 */
.L_x_53:
[----:B------:R-:W-:-:S07]  /*02c0*/  MOV R4, 0x2e0 ;  /* 0x000002e000047802 */ /* 0x000fce0000000f00 */
[----:B------:R-:W-:Y:S05]  /*02d0*/  CALL.REL.NOINC `($__internal_3_$__cuda_sm20_div_u64) ;  /* 0x0000000c00a47944 */ /* 0x000fea0003c00000 */
[----:B------:R-:W-:Y:S01]  /*02e0*/  IMAD.MOV.U32 R4, RZ, RZ, R6 ;  /* 0x000000ffff047224 */ /* 0x000fe200078e0006 */
[----:B------:R-:W-:-:S07]  /*02f0*/  MOV R5, R7 ;  /* 0x0000000700057202 */ /* 0x000fce0000000f00 */
.L_x_54:
[----:B------:R-:W-:Y:S05]  /*0300*/  BSYNC.RECONVERGENT B0 ;  /* 0x0000000000007941 */ /* 0x000fea0003800200 */
.L_x_52:
        /* <DEDUP_REMOVED lines=12> */
[----:B------:R-:W-:Y:S01]  /*03d0*/  IMAD.MOV.U32 R4, RZ, RZ, RZ ;  /* 0x000000ffff047224 */ /* 0x000fe200078e00ff */
[----:B------:R-:W-:-:S03]  /*03e0*/  IADD3 R6, PT, PT, R6, 0x1, RZ ;  /* 0x0000000106067810 */ /* 0x000fc60007ffe0ff */
[----:B------:R-:W-:Y:S01]  /*03f0*/  IMAD.X R8, RZ, RZ, R2, P1 ;  /* 0x000000ffff087224 */ /* 0x000fe200008e0602 */
[----:B------:R-:W-:-:S04]  /*0400*/  LOP3.LUT R6, R6, 0x3, RZ, 0xc0, !PT ;  /* 0x0000000306067812 */ /* 0x000fc800078ec0ff */
[C---:B------:R-:W-:Y:S01]  /*0410*/  SHF.L.U64.HI R5, R3.reuse, 0x1, R8 ;  /* 0x0000000103057819 */ /* 0x040fe20000010208 */
[----:B------:R-:W-:-:S07]  /*0420*/  IMAD.SHL.U32 R3, R3, 0x2, RZ ;  /* 0x0000000203037824 */ /* 0x000fce00078e00ff */
.L_x_57:
[----:B------:R-:W-:-:S04]  /*0430*/  IADD3 R8, P1, PT, R3, UR14, RZ ;  /* 0x0000000e03087c10 */ /* 0x000fc8000ff3e0ff */
[----:B------:R-:W-:-:S05]  /*0440*/  IADD3.X R9, PT, PT, R5, UR15, RZ, P1, !PT ;  /* 0x0000000f05097c10 */ /* 0x000fca0008ffe4ff */
[----:B------:R-:W2:Y:S01]  /*0450*/  LDG.E.U16.CONSTANT R8, desc[UR6][R8.64] ;  /* 0x0000000608087981 */ /* 0x000ea2000c1e9500 */
[----:B------:R-:W-:-:S04]  /*0460*/  IADD3 R11, P2, PT, R0, R11, RZ ;  /* 0x0000000b000b7210 */ /* 0x000fc80007f5e0ff */
[----:B------:R-:W-:Y:S02]  /*0470*/  IADD3.X R2, PT, PT, RZ, R2, RZ, P2, !PT ;  /* 0x00000002ff027210 */ /* 0x000fe400017fe4ff */
[----:B--2---:R-:W-:-:S05]  /*0480*/  SHF.L.U32 R7, R8, 0x10, RZ ;  /* 0x0000001008077819 */ /* 0x004fca00000006ff */
[----:B------:R-:W-:-:S06]  /*0490*/  FMUL.FTZ R12, R7, 0.044714998453855514526 ;  /* 0x3d372713070c7820 */ /* 0x000fcc0000410000 */
[----:B------:R-:W0:Y:S02]  /*04a0*/  F2F.BF16.F32 R12, R12 ;  /* 0x0000000c000c7304 */ /* 0x000e240000202000 */
[----:B0-----:R-:W-:-:S04]  /*04b0*/  IMAD.U32 R10, R12, 0x10000, RZ ;  /* 0x000100000c0a7824 */ /* 0x001fc800078e00ff */
[C---:B------:R-:W-:Y:S01]  /*04c0*/  FMUL.FTZ R13, R7.reuse, R10 ;  /* 0x0000000a070d7220 */ /* 0x040fe20000410000 */
[C---:B------:R-:W-:Y:S01]  /*04d0*/  FMUL.FTZ R10, R7.reuse, 0.79788458347320556641 ;  /* 0x3f4c422a070a7820 */ /* 0x040fe20000410000 */
[----:B------:R-:W-:-:S04]  /*04e0*/  FMUL.FTZ R7, R7, 0.5 ;  /* 0x3f00000007077820 */ /* 0x000fc80000410000 */
[----:B------:R-:W0:Y:S08]  /*04f0*/  F2F.BF16.F32 R13, R13 ;  /* 0x0000000d000d7304 */ /* 0x000e300000202000 */
[----:B------:R-:W1:Y:S01]  /*0500*/  F2F.BF16.F32 R10, R10 ;  /* 0x0000000a000a7304 */ /* 0x000e620000202000 */
[----:B0-----:R-:W-:-:S07]  /*0510*/  IMAD.U32 R14, R13, 0x10000, RZ ;  /* 0x000100000d0e7824 */ /* 0x001fce00078e00ff */
[----:B------:R-:W-:Y:S01]  /*0520*/  F2F.BF16.F32 R7, R7 ;  /* 0x0000000700077304 */ /* 0x000fe20000202000 */
[----:B------:R-:W-:Y:S01]  /*0530*/  FADD.FTZ R14, R14, 1 ;  /* 0x3f8000000e0e7421 */ /* 0x000fe20000010000 */
[----:B-1----:R-:W-:-:S06]  /*0540*/  SHF.L.U32 R8, R10, 0x10, RZ ;  /* 0x000000100a087819 */ /* 0x002fcc00000006ff */
[----:B------:R-:W0:Y:S02]  /*0550*/  F2F.BF16.F32 R14, R14 ;  /* 0x0000000e000e7304 */ /* 0x000e240000202000 */
[----:B0-----:R-:W-:-:S04]  /*0560*/  IMAD.U32 R9, R14, 0x10000, RZ ;  /* 0x000100000e097824 */ /* 0x001fc800078e00ff */
[----:B------:R-:W-:-:S06]  /*0570*/  FMUL.FTZ R8, R8, R9 ;  /* 0x0000000908087220 */ /* 0x000fcc0000410000 */
[----:B------:R-:W0:Y:S02]  /*0580*/  F2F.BF16.F32 R8, R8 ;  /* 0x0000000800087304 */ /* 0x000e240000202000 */
[----:B0-----:R-:W-:Y:S01]  /*0590*/  IMAD.U32 R12, R8, 0x10000, RZ ;  /* 0x00010000080c7824 */ /* 0x001fe200078e00ff */
[----:B------:R-:W-:Y:S02]  /*05a0*/  IADD3 R8, P1, PT, R3, UR12, RZ ;  /* 0x0000000c03087c10 */ /* 0x000fe4000ff3e0ff */
[----:B------:R-:W-:-:S03]  /*05b0*/  LEA R3, P3, R0, R3, 0x1 ;  /* 0x0000000300037211 */ /* 0x000fc600078608ff */
[----:B------:R-:W0:Y:S08]  /*05c0*/  MUFU.TANH R12, R12 ;  /* 0x0000000c000c7308 */ /* 0x000e300000002400 */
[----:B0-----:R-:W0:Y:S02]  /*05d0*/  F2F.BF16.F32 R9, R12 ;  /* 0x0000000c00097304 */ /* 0x001e240000202000 */
[----:B0-----:R-:W-:-:S05]  /*05e0*/  SHF.L.U32 R9, R9, 0x10, RZ ;  /* 0x0000001009097819 */ /* 0x001fca00000006ff */
[----:B------:R-:W-:Y:S01]  /*05f0*/  FADD.FTZ R10, R9, 1 ;  /* 0x3f800000090a7421 */ /* 0x000fe20000010000 */
[----:B------:R-:W-:-:S05]  /*0600*/  IMAD.U32 R9, R7, 0x10000, RZ ;  /* 0x0001000007097824 */ /* 0x000fca00078e00ff */
[----:B------:R-:W0:Y:S02]  /*0610*/  F2F.BF16.F32 R10, R10 ;  /* 0x0000000a000a7304 */ /* 0x000e240000202000 */
[----:B0-----:R-:W-:-:S04]  /*0620*/  IMAD.U32 R14, R10, 0x10000, RZ ;  /* 0x000100000a0e7824 */ /* 0x001fc800078e00ff */
[----:B------:R-:W-:-:S05]  /*0630*/  FMUL.FTZ R9, R9, R14 ;  /* 0x0000000e09097220 */ /* 0x000fca0000410000 */
[----:B------:R-:W-:Y:S02]  /*0640*/  F2FP.BF16.F32.PACK_AB R13, RZ, R9 ;  /* 0x00000009ff0d723e */ /* 0x000fe400000010ff */
[----:B------:R-:W-:Y:S02]  /*0650*/  IADD3.X R9, PT, PT, R5, UR13, RZ, P1, !PT ;  /* 0x0000000d05097c10 */ /* 0x000fe40008ffe4ff */
[----:B------:R-:W-:Y:S02]  /*0660*/  IADD3 R6, P1, PT, R6, -0x1, RZ ;  /* 0xffffffff06067810 */ /* 0x000fe40007f3e0ff */
[----:B------:R-:W-:Y:S01]  /*0670*/  LEA.HI.X R5, R0, R5, RZ, 0x1, P3 ;  /* 0x0000000500057211 */ /* 0x000fe200018f0cff */
[----:B------:R0:W-:Y:S01]  /*0680*/  STG.E.U16 desc[UR6][R8.64], R13 ;  /* 0x0000000d08007986 */ /* 0x0001e2000c101506 */
[----:B------:R-:W-:Y:S02]  /*0690*/  IADD3.X R4, PT, PT, R4, -0x1, RZ, P1, !PT ;  /* 0xffffffff04047810 */ /* 0x000fe40000ffe4ff */
[----:B------:R-:W-:-:S04]  /*06a0*/  ISETP.NE.U32.AND P1, PT, R6, RZ, PT ;  /* 0x000000ff0600720c */ /* 0x000fc80003f25070 */
[----:B------:R-:W-:-:S13]  /*06b0*/  ISETP.NE.AND.EX P1, PT, R4, RZ, PT, P1 ;  /* 0x000000ff0400720c */ /* 0x000fda0003f25310 */
[----:B0-----:R-:W-:Y:S05]  /*06c0*/  @P1 BRA `(.L_x_57) ;  /* 0xfffffffc00581947 */ /* 0x001fea000383ffff */
.L_x_56:
[----:B------:R-:W-:Y:S05]  /*06d0*/  BSYNC.RECONVERGENT B0 ;  /* 0x0000000000007941 */ /* 0x000fea0003800200 */
.L_x_55:
[----:B------:R-:W-:Y:S05]  /*06e0*/  @!P0 EXIT ;  /* 0x000000000000894d */ /* 0x000fea0003800000 */
[----:B------:R-:W0:Y:S01]  /*06f0*/  LDC.64 R16, c[0x0][0x388] ;  /* 0x0000e200ff107b82 */ /* 0x000e220000000a00 */
[----:B------:R-:W1:Y:S01]  /*0700*/  LDCU.128 UR12, c[0x0][0x380] ;  /* 0x00007000ff0c77ac */ /* 0x000e620008000c00 */
[----:B------:R-:W-:Y:S01]  /*0710*/  IADD3 R3, P0, PT, R11, UR5, RZ ;  /* 0x000000050b037c10 */ /* 0x000fe2000ff1e0ff */
[C---:B------:R-:W-:Y:S01]  /*0720*/  IMAD.SHL.U32 R8, R0.reuse, 0x2, RZ ;  /* 0x0000000200087824 */ /* 0x040fe200078e00ff */
[--C-:B------:R-:W-:Y:S01]  /*0730*/  SHF.R.U32.HI R22, RZ, 0x1f, R0.reuse ;  /* 0x0000001fff167819 */ /* 0x100fe20000011600 */
[----:B------:R-:W-:Y:S01]  /*0740*/  IMAD.SHL.U32 R4, R0, 0x4, RZ ;  /* 0x0000000400047824 */ /* 0x000fe200078e00ff */
[----:B------:R-:W-:Y:S01]  /*0750*/  IADD3.X R10, PT, PT, RZ, R2, RZ, P0, !PT ;  /* 0x00000002ff0a7210 */ /* 0x000fe200007fe4ff */
[----:B------:R-:W-:Y:S01]  /*0760*/  UMOV UR4, URZ ;  /* 0x000000ff00047c82 */ /* 0x000fe20008000000 */
[----:B------:R-:W2:Y:S01]  /*0770*/  LDC.64 R14, c[0x0][0x380] ;  /* 0x0000e000ff0e7b82 */ /* 0x000ea20000000a00 */
[----:B------:R-:W-:Y:S01]  /*0780*/  SHF.R.U32.HI R5, RZ, 0x1e, R0 ;  /* 0x0000001eff057819 */ /* 0x000fe20000011600 */
[----:B------:R-:W3:Y:S01]  /*0790*/  LDCU UR9, c[0x0][0x390] ;  /* 0x00007200ff0977ac */ /* 0x000ee20008000800 */
        /* <DEDUP_REMOVED lines=14> */
.L_x_58:
[----:B------:R-:W-:-:S04]  /*0880*/  IADD3 R18, P0, PT, R3, UR14, RZ ;  /* 0x0000000e03127c10 */ /* 0x000fc8000ff1e0ff */
[----:B------:R-:W-:-:S05]  /*0890*/  IADD3.X R19, PT, PT, R9, UR15, RZ, P0, !PT ;  /* 0x0000000f09137c10 */ /* 0x000fca00087fe4ff */
[----:B------:R0:W2:Y:S02]  /*08a0*/  LDG.E.U16.CONSTANT R21, desc[UR6][R18.64] ;  /* 0x0000000612157981 */ /* 0x0000a4000c1e9500 */
[----:B0-----:R-:W-:-:S05]  /*08b0*/  IADD3 R18, P0, PT, R3, R8, RZ ;  /* 0x0000000803127210 */ /* 0x001fca0007f1e0ff */
[----:B------:R-:W-:-:S05]  /*08c0*/  IMAD.X R19, R9, 0x1, R22, P0 ;  /* 0x0000000109137824 */ /* 0x000fca00000e0616 */
[----:B------:R-:W3:Y:S01]  /*08d0*/  LDG.E.U16.CONSTANT R13, desc[UR6][R18.64] ;  /* 0x00000006120d7981 */ /* 0x000ee2000c1e9500 */
[----:B--2---:R-:W-:-:S04]  /*08e0*/  IMAD.U32 R21, R21, 0x10000, RZ ;  /* 0x0001000015157824 */ /* 0x004fc800078e00ff */
[----:B------:R-:W-:-:S06]  /*08f0*/  FMUL.FTZ R25, R21, 0.044714998453855514526 ;  /* 0x3d37271315197820 */ /* 0x000fcc0000410000 */
[----:B------:R-:W0:Y:S01]  /*0900*/  F2F.BF16.F32 R25, R25 ;  /* 0x0000001900197304 */ /* 0x000e220000202000 */
[----:B---3--:R-:W-:Y:S02]  /*0910*/  SHF.L.U32 R13, R13, 0x10, RZ ;  /* 0x000000100d0d7819 */ /* 0x008fe400000006ff */
[----:B0-----:R-:W-:-:S05]  /*0920*/  SHF.L.U32 R23, R25, 0x10, RZ ;  /* 0x0000001019177819 */ /* 0x001fca00000006ff */
[C---:B------:R-:W-:Y:S01]  /*0930*/  FMUL.FTZ R27, R21.reuse, R23 ;  /* 0x00000017151b7220 */ /* 0x040fe20000410000 */
[----:B------:R-:W-:-:S05]  /*0940*/  FMUL.FTZ R23, R21, 0.79788458347320556641 ;  /* 0x3f4c422a15177820 */ /* 0x000fca0000410000 */
[----:B------:R-:W0:Y:S08]  /*0950*/  F2F.BF16.F32 R27, R27 ;  /* 0x0000001b001b7304 */ /* 0x000e300000202000 */
[----:B------:R-:W1:Y:S01]  /*0960*/  F2F.BF16.F32 R23, R23 ;  /* 0x0000001700177304 */ /* 0x000e620000202000 */
[----:B0-----:R-:W-:Y:S02]  /*0970*/  IMAD.U32 R29, R27, 0x10000, RZ ;  /* 0x000100001b1d7824 */ /* 0x001fe400078e00ff */
[----:B------:R-:W-:Y:S01]  /*0980*/  FMUL.FTZ R27, R21, 0.5 ;  /* 0x3f000000151b7820 */ /* 0x000fe20000410000 */
[----:B------:R-:W-:Y:S01]  /*0990*/  FMUL.FTZ R21, R13, 0.044714998453855514526 ;  /* 0x3d3727130d157820 */ /* 0x000fe20000410000 */
[----:B------:R-:W-:-:S04]  /*09a0*/  FADD.FTZ R29, R29, 1 ;  /* 0x3f8000001d1d7421 */ /* 0x000fc80000010000 */
[----:B------:R-:W-:Y:S01]  /*09b0*/  F2F.BF16.F32 R27, R27 ;  /* 0x0000001b001b7304 */ /* 0x000fe20000202000 */
[----:B-1----:R-:W-:-:S07]  /*09c0*/  IMAD.U32 R18, R23, 0x10000, RZ ;  /* 0x0001000017127824 */ /* 0x002fce00078e00ff */
[----:B------:R-:W0:Y:S08]  /*09d0*/  F2F.BF16.F32 R29, R29 ;  /* 0x0000001d001d7304 */ /* 0x000e300000202000 */
[----:B------:R-:W-:Y:S01]  /*09e0*/  F2F.BF16.F32 R21, R21 ;  /* 0x0000001500157304 */ /* 0x000fe20000202000 */
[----:B0-----:R-:W-:-:S05]  /*09f0*/  SHF.L.U32 R19, R29, 0x10, RZ ;  /* 0x000000101d137819 */ /* 0x001fca00000006ff */
[----:B------:R-:W-:-:S06]  /*0a00*/  FMUL.FTZ R18, R18, R19 ;  /* 0x0000001312127220 */ /* 0x000fcc0000410000 */
[----:B------:R-:W0:Y:S02]  /*0a10*/  F2F.BF16.F32 R18, R18 ;  /* 0x0000001200127304 */ /* 0x000e240000202000 */
[----:B0-----:R-:W-:Y:S02]  /*0a20*/  IMAD.U32 R19, R18, 0x10000, RZ ;  /* 0x0001000012137824 */ /* 0x001fe400078e00ff */
[----:B------:R-:W-:-:S04]  /*0a30*/  IMAD.U32 R18, R27, 0x10000, RZ ;  /* 0x000100001b127824 */ /* 0x000fc800078e00ff */
[----:B------:R-:W0:Y:S08]  /*0a40*/  MUFU.TANH R19, R19 ;  /* 0x0000001300137308 */ /* 0x000e300000002400 */
[----:B0-----:R-:W0:Y:S02]  /*0a50*/  F2F.BF16.F32 R25, R19 ;  /* 0x0000001300197304 */ /* 0x001e240000202000 */
[----:B0-----:R-:W-:-:S04]  /*0a60*/  IMAD.U32 R25, R25, 0x10000, RZ ;  /* 0x0001000019197824 */ /* 0x001fc800078e00ff */
[----:B------:R-:W-:-:S06]  /*0a70*/  FADD.FTZ R25, R25, 1 ;  /* 0x3f80000019197421 */ /* 0x000fcc0000010000 */
[----:B------:R-:W0:Y:S02]  /*0a80*/  F2F.BF16.F32 R25, R25 ;  /* 0x0000001900197304 */ /* 0x000e240000202000 */
[----:B0-----:R-:W-:-:S04]  /*0a90*/  IMAD.U32 R23, R25, 0x10000, RZ ;  /* 0x0001000019177824 */ /* 0x001fc800078e00ff */
[----:B------:R-:W-:Y:S01]  /*0aa0*/  FMUL.FTZ R18, R18, R23 ;  /* 0x0000001712127220 */ /* 0x000fe20000410000 */
[----:B------:R-:W-:-:S04]  /*0ab0*/  SHF.L.U32 R23, R21, 0x10, RZ ;  /* 0x0000001015177819 */ /* 0x000fc800000006ff */
[----:B------:R-:W-:Y:S01]  /*0ac0*/  F2FP.BF16.F32.PACK_AB R19, RZ, R18 ;  /* 0x00000012ff13723e */ /* 0x000fe200000010ff */
[----:B------:R-:W-:Y:S01]  /*0ad0*/  FMUL.FTZ R25, R13, R23 ;  /* 0x000000170d197220 */ /* 0x000fe20000410000 */
[----:B------:R-:W-:Y:S02]  /*0ae0*/  IADD3 R18, P0, PT, R3, UR12, RZ ;  /* 0x0000000c03127c10 */ /* 0x000fe4000ff1e0ff */
[----:B------:R-:W-:Y:S02]  /*0af0*/  PRMT R29, R19, 0x7610, R29 ;  /* 0x00007610131d7816 */ /* 0x000fe4000000001d */
[----:B------:R-:W-:Y:S01]  /*0b00*/  IADD3.X R19, PT, PT, R9, UR13, RZ, P0, !PT ;  /* 0x0000000d09137c10 */ /* 0x000fe200087fe4ff */
[----:B------:R-:W0:Y:S04]  /*0b10*/  F2F.BF16.F32 R25, R25 ;  /* 0x0000001900197304 */ /* 0x000e280000202000 */
[----:B------:R1:W-:Y:S01]  /*0b20*/  STG.E.U16 desc[UR6][R18.64], R29 ;  /* 0x0000001d12007986 */ /* 0x0003e2000c101506 */
[----:B------:R-:W-:Y:S01]  /*0b30*/  FMUL.FTZ R23, R13, 0.79788458347320556641 ;  /* 0x3f4c422a0d177820 */ /* 0x000fe20000410000 */
[----:B-1----:R-:W-:Y:S01]  /*0b40*/  IADD3 R18, P0, PT, R3, R12, RZ ;  /* 0x0000000c03127210 */ /* 0x002fe20007f1e0ff */
[----:B0-----:R-:W-:-:S04]  /*0b50*/  IMAD.U32 R27, R25, 0x10000, RZ ;  /* 0x00010000191b7824 */ /* 0x001fc800078e00ff */
[----:B------:R-:W-:Y:S02]  /*0b60*/  IMAD.X R19, R9, 0x1, R26, P0 ;  /* 0x0000000109137824 */ /* 0x000fe400000e061a */
[----:B------:R-:W-:-:S03]  /*0b70*/  FADD.FTZ R27, R27, 1 ;  /* 0x3f8000001b1b7421 */ /* 0x000fc60000010000 */
[----:B------:R0:W2:Y:S01]  /*0b80*/  LDG.E.U16.CONSTANT R21, desc[UR6][R18.64] ;  /* 0x0000000612157981 */ /* 0x0000a2000c1e9500 */
[----:B------:R-:W1:Y:S01]  /*0b90*/  F2F.BF16.F32 R23, R23 ;  /* 0x0000001700177304 */ /* 0x000e620000202000 */
[----:B------:R-:W-:-:S07]  /*0ba0*/  FMUL.FTZ R13, R13, 0.5 ;  /* 0x3f0000000d0d7820 */ /* 0x000fce0000410000 */
[----:B------:R-:W0:Y:S01]  /*0bb0*/  F2F.BF16.F32 R27, R27 ;  /* 0x0000001b001b7304 */ /* 0x000e220000202000 */
[----:B-1----:R-:W-:-:S07]  /*0bc0*/  SHF.L.U32 R29, R23, 0x10, RZ ;  /* 0x00000010171d7819 */ /* 0x002fce00000006ff */
[----:B------:R-:W-:Y:S01]  /*0bd0*/  F2F.BF16.F32 R13, R13 ;  /* 0x0000000d000d7304 */ /* 0x000fe20000202000 */
[----:B0-----:R-:W-:-:S04]  /*0be0*/  IMAD.U32 R18, R27, 0x10000, RZ ;  /* 0x000100001b127824 */ /* 0x001fc800078e00ff */
[----:B------:R-:W-:-:S06]  /*0bf0*/  FMUL.FTZ R29, R29, R18 ;  /* 0x000000121d1d7220 */ /* 0x000fcc0000410000 */
[----:B------:R-:W0:Y:S02]  /*0c00*/  F2F.BF16.F32 R29, R29 ;  /* 0x0000001d001d7304 */ /* 0x000e240000202000 */
[----:B0-----:R-:W-:-:S06]  /*0c10*/  IMAD.U32 R25, R29, 0x10000, RZ ;  /* 0x000100001d197824 */ /* 0x001fcc00078e00ff */
[----:B------:R-:W0:Y:S08]  /*0c20*/  MUFU.TANH R25, R25 ;  /* 0x0000001900197308 */ /* 0x000e300000002400 */
[----:B0-----:R-:W0:Y:S02]  /*0c30*/  F2F.BF16.F32 R18, R25 ;  /* 0x0000001900127304 */ /* 0x001e240000202000 */
[----:B0-----:R-:W-:-:S05]  /*0c40*/  SHF.L.U32 R18, R18, 0x10, RZ ;  /* 0x0000001012127819 */ /* 0x001fca00000006ff */
[----:B------:R-:W-:Y:S01]  /*0c50*/  FADD.FTZ R23, R18, 1 ;  /* 0x3f80000012177421 */ /* 0x000fe20000010000 */
[----:B------:R-:W-:-:S05]  /*0c60*/  IMAD.U32 R18, R13, 0x10000, RZ ;  /* 0x000100000d127824 */ /* 0x000fca00078e00ff */
[----:B------:R-:W0:Y:S02]  /*0c70*/  F2F.BF16.F32 R23, R23 ;  /* 0x0000001700177304 */ /* 0x000e240000202000 */
[----:B0-----:R-:W-:-:S04]  /*0c80*/  IMAD.U32 R19, R23, 0x10000, RZ ;  /* 0x0001000017137824 */ /* 0x001fc800078e00ff */
[----:B------:R-:W-:Y:S01]  /*0c90*/  FMUL.FTZ R19, R18, R19 ;  /* 0x0000001312137220 */ /* 0x000fe20000410000 */
[----:B------:R-:W-:-:S04]  /*0ca0*/  IADD3 R18, P0, PT, R3, R6, RZ ;  /* 0x0000000603127210 */ /* 0x000fc80007f1e0ff */
[----:B------:R-:W-:Y:S02]  /*0cb0*/  F2FP.BF16.F32.PACK_AB R27, RZ, R19 ;  /* 0x00000013ff1b723e */ /* 0x000fe400000010ff */
[----:B------:R-:W-:Y:S02]  /*0cc0*/  IADD3.X R19, PT, PT, R9, R20, RZ, P0, !PT ;  /* 0x0000001409137210 */ /* 0x000fe400007fe4ff */
[----:B------:R-:W-:-:S05]  /*0cd0*/  PRMT R29, R27, 0x7610, R29 ;  /* 0x000076101b1d7816 */ /* 0x000fca000000001d */
[----:B------:R0:W-:Y:S02]  /*0ce0*/  STG.E.U16 desc[UR6][R18.64], R29 ;  /* 0x0000001d12007986 */ /* 0x0001e4000c101506 */
[----:B0-----:R-:W-:-:S05]  /*0cf0*/  IADD3 R18, P0, PT, R3, R16, RZ ;  /* 0x0000001003127210 */ /* 0x001fca0007f1e0ff */
[----:B------:R-:W-:-:S05]  /*0d00*/  IMAD.X R19, R9, 0x1, R7, P0 ;  /* 0x0000000109137824 */ /* 0x000fca00000e0607 */
[----:B------:R0:W3:Y:S01]  /*0d10*/  LDG.E.U16.CONSTANT R13, desc[UR6][R18.64] ;  /* 0x00000006120d7981 */ /* 0x0000e2000c1e9500 */
[----:B--2---:R-:W-:-:S04]  /*0d20*/  IMAD.U32 R21, R21, 0x10000, RZ ;  /* 0x0001000015157824 */ /* 0x004fc800078e00ff */
[----:B------:R-:W-:-:S06]  /*0d30*/  FMUL.FTZ R25, R21, 0.044714998453855514526 ;  /* 0x3d37271315197820 */ /* 0x000fcc0000410000 */
[----:B------:R-:W1:Y:S02]  /*0d40*/  F2F.BF16.F32 R25, R25 ;  /* 0x0000001900197304 */ /* 0x000e640000202000 */
[----:B-1----:R-:W-:-:S05]  /*0d50*/  SHF.L.U32 R23, R25, 0x10, RZ ;  /* 0x0000001019177819 */ /* 0x002fca00000006ff */
[C---:B------:R-:W-:Y:S01]  /*0d60*/  FMUL.FTZ R27, R21.reuse, R23 ;  /* 0x00000017151b7220 */ /* 0x040fe20000410000 */
[C---:B------:R-:W-:Y:S01]  /*0d70*/  FMUL.FTZ R23, R21.reuse, 0.79788458347320556641 ;  /* 0x3f4c422a15177820 */ /* 0x040fe20000410000 */
[----:B------:R-:W-:-:S04]  /*0d80*/  FMUL.FTZ R21, R21, 0.5 ;  /* 0x3f00000015157820 */ /* 0x000fc80000410000 */
[----:B------:R-:W1:Y:S08]  /*0d90*/  F2F.BF16.F32 R27, R27 ;  /* 0x0000001b001b7304 */ /* 0x000e700000202000 */
[----:B------:R-:W0:Y:S01]  /*0da0*/  F2F.BF16.F32 R23, R23 ;  /* 0x0000001700177304 */ /* 0x000e220000202000 */
[----:B-1----:R-:W-:-:S07]  /*0db0*/  IMAD.U32 R29, R27, 0x10000, RZ ;  /* 0x000100001b1d7824 */ /* 0x002fce00078e00ff */
[----:B------:R-:W-:Y:S01]  /*0dc0*/  F2F.BF16.F32 R21, R21 ;  /* 0x0000001500157304 */ /* 0x000fe20000202000 */
[----:B------:R-:W-:Y:S01]  /*0dd0*/  FADD.FTZ R29, R29, 1 ;  /* 0x3f8000001d1d7421 */ /* 0x000fe20000010000 */
[----:B0-----:R-:W-:-:S06]  /*0de0*/  IMAD.U32 R18, R23, 0x10000, RZ ;  /* 0x0001000017127824 */ /* 0x001fcc00078e00ff */
[----:B------:R-:W0:Y:S02]  /*0df0*/  F2F.BF16.F32 R29, R29 ;  /* 0x0000001d001d7304 */ /* 0x000e240000202000 */
        /* <DEDUP_REMOVED lines=9> */
[----:B------:R-:W0:Y:S01]  /*0e90*/  F2F.BF16.F32 R25, R25 ;  /* 0x0000001900197304 */ /* 0x000e220000202000 */
[----:B---3--:R-:W-:-:S05]  /*0ea0*/  SHF.L.U32 R13, R13, 0x10, RZ ;  /* 0x000000100d0d7819 */ /* 0x008fca00000006ff */
[C---:B------:R-:W-:Y:S01]  /*0eb0*/  FMUL.FTZ R27, R13.reuse, 0.044714998453855514526 ;  /* 0x3d3727130d1b7820 */ /* 0x040fe20000410000 */
[----:B------:R-:W-:-:S05]  /*0ec0*/  FMUL.FTZ R21, R13, 0.79788458347320556641 ;  /* 0x3f4c422a0d157820 */ /* 0x000fca0000410000 */
[----:B------:R-:W1:Y:S01]  /*0ed0*/  F2F.BF16.F32 R27, R27 ;  /* 0x0000001b001b7304 */ /* 0x000e620000202000 */
[----:B0-----:R-:W-:-:S04]  /*0ee0*/  IMAD.U32 R23, R25, 0x10000, RZ ;  /* 0x0001000019177824 */ /* 0x001fc800078e00ff */
[----:B------:R-:W-:-:S03]  /*0ef0*/  FMUL.FTZ R18, R18, R23 ;  /* 0x0000001712127220 */ /* 0x000fc60000410000 */
[----:B------:R-:W-:Y:S01]  /*0f00*/  F2F.BF16.F32 R21, R21 ;  /* 0x0000001500157304 */ /* 0x000fe20000202000 */
[----:B-1----:R-:W-:-:S05]  /*0f10*/  SHF.L.U32 R19, R27, 0x10, RZ ;  /* 0x000000101b137819 */ /* 0x002fca00000006ff */
[C---:B------:R-:W-:Y:S01]  /*0f20*/  FMUL.FTZ R23, R13.reuse, R19 ;  /* 0x000000130d177220 */ /* 0x040fe20000410000 */
[----:B------:R-:W-:Y:S01]  /*0f30*/  F2FP.BF16.F32.PACK_AB R19, RZ, R18 ;  /* 0x00000012ff13723e */ /* 0x000fe200000010ff */
[----:B------:R-:W-:Y:S01]  /*0f40*/  FMUL.FTZ R13, R13, 0.5 ;  /* 0x3f0000000d0d7820 */ /* 0x000fe20000410000 */
[----:B------:R-:W-:Y:S02]  /*0f50*/  IADD3 R18, P0, PT, R3, R10, RZ ;  /* 0x0000000a03127210 */ /* 0x000fe40007f1e0ff */
[----:B------:R-:W-:Y:S01]  /*0f60*/  PRMT R29, R19, 0x7610, R29 ;  /* 0x00007610131d7816 */ /* 0x000fe2000000001d */
[----:B------:R-:W0:Y:S02]  /*0f70*/  F2F.BF16.F32 R23, R23 ;  /* 0x0000001700177304 */ /* 0x000e240000202000 */
[----:B------:R-:W-:-:S05]  /*0f80*/  IMAD.X R19, R9, 0x1, R24, P0 ;  /* 0x0000000109137824 */ /* 0x000fca00000e0618 */
[----:B------:R1:W-:Y:S01]  /*0f90*/  STG.E.U16 desc[UR6][R18.64], R29 ;  /* 0x0000001d12007986 */ /* 0x0003e2000c101506 */
[----:B------:R-:W-:Y:S01]  /*0fa0*/  F2F.BF16.F32 R13, R13 ;  /* 0x0000000d000d7304 */ /* 0x000fe20000202000 */
[----:B0-----:R-:W-:Y:S01]  /*0fb0*/  IMAD.U32 R25, R23, 0x10000, RZ ;  /* 0x0001000017197824 */ /* 0x001fe200078e00ff */
[----:B------:R-:W-:-:S03]  /*0fc0*/  SHF.L.U32 R23, R21, 0x10, RZ ;  /* 0x0000001015177819 */ /* 0x000fc600000006ff */
[----:B------:R-:W-:-:S06]  /*0fd0*/  FADD.FTZ R25, R25, 1 ;  /* 0x3f80000019197421 */ /* 0x000fcc0000010000 */
[----:B------:R-:W0:Y:S02]  /*0fe0*/  F2F.BF16.F32 R25, R25 ;  /* 0x0000001900197304 */ /* 0x000e240000202000 */
[----:B0-----:R-:W-:-:S04]  /*0ff0*/  IMAD.U32 R27, R25, 0x10000, RZ ;  /* 0x00010000191b7824 */ /* 0x001fc800078e00ff */
[----:B------:R-:W-:-:S06]  /*1000*/  FMUL.FTZ R23, R23, R27 ;  /* 0x0000001b17177220 */ /* 0x000fcc0000410000 */
[----:B------:R-:W0:Y:S02]  /*1010*/  F2F.BF16.F32 R23, R23 ;  /* 0x0000001700177304 */ /* 0x000e240000202000 */
[----:B0-----:R-:W-:-:S06]  /*1020*/  IMAD.U32 R27, R23, 0x10000, RZ ;  /* 0x00010000171b7824 */ /* 0x001fcc00078e00ff */
[----:B------:R-:W1:Y:S08]  /*1030*/  MUFU.TANH R27, R27 ;  /* 0x0000001b001b7308 */ /* 0x000e700000002400 */
[----:B-1----:R-:W0:Y:S02]  /*1040*/  F2F.BF16.F32 R18, R27 ;  /* 0x0000001b00127304 */ /* 0x002e240000202000 */
[----:B0-----:R-:W-:-:S05]  /*1050*/  SHF.L.U32 R18, R18, 0x10, RZ ;  /* 0x0000001012127819 */ /* 0x001fca00000006ff */
[----:B------:R-:W-:Y:S01]  /*1060*/  FADD.FTZ R21, R18, 1 ;  /* 0x3f80000012157421 */ /* 0x000fe20000010000 */
[----:B------:R-:W-:-:S05]  /*1070*/  IMAD.U32 R18, R13, 0x10000, RZ ;  /* 0x000100000d127824 */ /* 0x000fca00078e00ff */
[----:B------:R-:W0:Y:S02]  /*1080*/  F2F.BF16.F32 R21, R21 ;  /* 0x0000001500157304 */ /* 0x000e240000202000 */
[----:B0-----:R-:W-:-:S04]  /*1090*/  IMAD.U32 R19, R21, 0x10000, RZ ;  /* 0x0001000015137824 */ /* 0x001fc800078e00ff */
[----:B------:R-:W-:Y:S01]  /*10a0*/  FMUL.FTZ R19, R18, R19 ;  /* 0x0000001312137220 */ /* 0x000fe20000410000 */
[----:B------:R-:W-:Y:S02]  /*10b0*/  IADD3 R18, P0, PT, R3, R14, RZ ;  /* 0x0000000e03127210 */ /* 0x000fe40007f1e0ff */
[----:B------:R-:W-:Y:S02]  /*10c0*/  LEA R3, P1, R0, R3, 0x3 ;  /* 0x0000000300037211 */ /* 0x000fe400078218ff */
[----:B------:R-:W-:Y:S02]  /*10d0*/  F2FP.BF16.F32.PACK_AB R23, RZ, R19 ;  /* 0x00000013ff17723e */ /* 0x000fe400000010ff */
[----:B------:R-:W-:Y:S02]  /*10e0*/  IADD3.X R19, PT, PT, R9, R28, RZ, P0, !PT ;  /* 0x0000001c09137210 */ /* 0x000fe400007fe4ff */
[----:B------:R-:W-:Y:S02]  /*10f0*/  IADD3 R11, P0, PT, R4, R11, RZ ;  /* 0x0000000b040b7210 */ /* 0x000fe40007f1e0ff */
[----:B------:R-:W-:Y:S01]  /*1100*/  LEA.HI.X R9, R0, R9, RZ, 0x3, P1 ;  /* 0x0000000900097211 */ /* 0x000fe200008f1cff */
[----:B------:R0:W-:Y:S02]  /*1110*/  STG.E.U16 desc[UR6][R18.64], R23 ;  /* 0x0000001712007986 */ /* 0x0001e4000c101506 */
[----:B------:R-:W-:Y:S01]  /*1120*/  IMAD.X R2, R5, 0x1, R2, P0 ;  /* 0x0000000105027824 */ /* 0x000fe200000e0602 */
[----:B------:R-:W-:-:S04]  /*1130*/  ISETP.GE.U32.AND P0, PT, R11, UR9, PT ;  /* 0x000000090b007c0c */ /* 0x000fc8000bf06070 */
[----:B------:R-:W-:-:S13]  /*1140*/  ISETP.GE.AND.EX P0, PT, R2, UR8, PT, P0 ;  /* 0x0000000802007c0c */ /* 0x000fda000bf06300 */
[----:B0-----:R-:W-:Y:S05]  /*1150*/  @!P0 BRA `(.L_x_58) ;  /* 0xfffffff400c88947 */ /* 0x001fea000383ffff */
[----:B------:R-:W-:Y:S05]  /*1160*/  EXIT ;  /* 0x000000000000794d */ /* 0x000fea0003800000 */
        .weak           $__internal_3_$__cuda_sm20_div_u64
        .type           $__internal_3_$__cuda_sm20_div_u64,@function
        .size           $__internal_3_$__cuda_sm20_div_u64,(.L_x_422 - $__internal_3_$__cuda_sm20_div_u64)
$__internal_3_$__cuda_sm20_div_u64:
[----:B------:R-:W-:Y:S02]  /*1170*/  HFMA2 R15, -RZ, RZ, 0, 0 ;  /* 0x00000000ff0f7431 */ /* 0x000fe400000001ff */
[----:B------:R-:W-:-:S04]  /*1180*/  IMAD.MOV.U32 R14, RZ, RZ, R0 ;  /* 0x000000ffff0e7224 */ /* 0x000fc800078e0000 */
        /* <DEDUP_REMOVED lines=27> */
[----:B------:R-:W-:-:S04]  /*1340*/  IADD3 R13, P2, PT, R10, R13, RZ ;  /* 0x0000000d0a0d7210 */ /* 0x000fc80007f5e0ff */
[----:B------:R-:W-:Y:S01]  /*1350*/  IADD3.X R7, PT, PT, R8, R7, RZ, P0, !PT ;  /* 0x0000000708077210 */ /* 0x000fe200007fe4ff */
        /* <DEDUP_REMOVED lines=8> */
[----:B------:R-:W-:-:S03]  /*13e0*/  IMAD.WIDE.U32 R8, R13, R0, RZ ;  /* 0x000000000d087225 */ /* 0x000fc600078e00ff */
[----:B------:R-:W-:Y:S02]  /*13f0*/  IADD3.X R7, PT, PT, RZ, R7, RZ, P1, !PT ;  /* 0x00000007ff077210 */ /* 0x000fe40000ffe4ff */
[----:B------:R-:W-:-:S03]  /*1400*/  IADD3 R15, P0, PT, -R8, R5, RZ ;  /* 0x00000005080f7210 */ /* 0x000fc60007f1e1ff */
[----:B------:R-:W-:Y:S01]  /*1410*/  IMAD R9, R7, R0, R9 ;  /* 0x0000000007097224 */ /* 0x000fe200078e0209 */
[----:B------:R-:W-:-:S03]  /*1420*/  IADD3 R5, P1, PT, -R0, R15, RZ ;  /* 0x0000000f00057210 */ /* 0x000fc60007f3e1ff */
[----:B------:R-:W-:Y:S01]  /*1430*/  IMAD.X R10, R6, 0x1, ~R9, P0 ;  /* 0x00000001060a7824 */ /* 0x000fe200000e0e09 */
[----:B------:R-:W-:Y:S02]  /*1440*/  ISETP.GE.U32.AND P0, PT, R15, R0, PT ;  /* 0x000000000f00720c */ /* 0x000fe40003f06070 */
[----:B------:R-:W-:Y:S02]  /*1450*/  IADD3 R6, P2, PT, R13, 0x1, RZ ;  /* 0x000000010d067810 */ /* 0x000fe40007f5e0ff */
[----:B------:R-:W-:Y:S02]  /*1460*/  ISETP.GE.U32.AND.EX P0, PT, R10, RZ, PT, P0 ;  /* 0x000000ff0a00720c */ /* 0x000fe40003f06100 */
[----:B------:R-:W-:Y:S02]  /*1470*/  IADD3.X R8, PT, PT, RZ, R7, RZ, P2, !PT ;  /* 0x00000007ff087210 */ /* 0x000fe400017fe4ff */
[----:B------:R-:W-:Y:S02]  /*1480*/  SEL R13, R6, R13, P0 ;  /* 0x0000000d060d7207 */ /* 0x000fe40000000000 */
[----:B------:R-:W-:-:S02]  /*1490*/  IADD3.X R9, PT, PT, R10, -0x1, RZ, P1, !PT ;  /* 0xffffffff0a097810 */ /* 0x000fc40000ffe4ff */
[----:B------:R-:W-:Y:S02]  /*14a0*/  SEL R5, R5, R15, P0 ;  /* 0x0000000f05057207 */ /* 0x000fe40000000000 */
[----:B------:R-:W-:Y:S02]  /*14b0*/  SEL R8, R8, R7, P0 ;  /* 0x0000000708087207 */ /* 0x000fe40000000000 */
[----:B------:R-:W-:Y:S02]  /*14c0*/  IADD3 R6, P2, PT, R13, 0x1, RZ ;  /* 0x000000010d067810 */ /* 0x000fe40007f5e0ff */
[----:B------:R-:W-:Y:S02]  /*14d0*/  SEL R9, R9, R10, P0 ;  /* 0x0000000a09097207 */ /* 0x000fe40000000000 */
[----:B------:R-:W-:Y:S01]  /*14e0*/  ISETP.GE.U32.AND P0, PT, R5, R0, PT ;  /* 0x000000000500720c */ /* 0x000fe20003f06070 */
[----:B------:R-:W-:Y:S01]  /*14f0*/  IMAD.X R7, RZ, RZ, R8, P2 ;  /* 0x000000ffff077224 */ /* 0x000fe200010e0608 */
[----:B------:R-:W-:Y:S01]  /*1500*/  ISETP.NE.U32.AND P1, PT, R0, RZ, PT ;  /* 0x000000ff0000720c */ /* 0x000fe20003f25070 */
[----:B------:R-:W-:Y:S01]  /*1510*/  HFMA2 R5, -RZ, RZ, 0, 0 ;  /* 0x00000000ff057431 */ /* 0x000fe200000001ff */
[----:B------:R-:W-:-:S02]  /*1520*/  ISETP.GE.U32.AND.EX P0, PT, R9, RZ, PT, P0 ;  /* 0x000000ff0900720c */ /* 0x000fc40003f06100 */
[----:B------:R-:W-:Y:S02]  /*1530*/  ISETP.NE.AND.EX P1, PT, RZ, RZ, PT, P1 ;  /* 0x000000ffff00720c */ /* 0x000fe40003f25310 */
[----:B------:R-:W-:Y:S02]  /*1540*/  SEL R6, R6, R13, P0 ;  /* 0x0000000d06067207 */ /* 0x000fe40000000000 */
[----:B------:R-:W-:Y:S02]  /*1550*/  SEL R7, R7, R8, P0 ;  /* 0x0000000807077207 */ /* 0x000fe40000000000 */
[----:B------:R-:W-:Y:S02]  /*1560*/  SEL R6, R6, 0xffffffff, P1 ;  /* 0xffffffff06067807 */ /* 0x000fe40000800000 */
[----:B------:R-:W-:Y:S01]  /*1570*/  SEL R7, R7, 0xffffffff, P1 ;  /* 0xffffffff07077807 */ /* 0x000fe20000800000 */
[----:B------:R-:W-:Y:S06]  /*1580*/  RET.REL.NODEC R4 `(_ZN4vllm17activation_kernelIN3c108BFloat16EXadL_ZNS_16gelu_fast_kernelIS2_EET_RKS4_EELb0ELb0EEEvPS4_PS5_i) ;  /* 0xffffffe8049c7950 */ /* 0x000fec0003c3ffff */
.L_x_59:
        /* <DEDUP_REMOVED lines=15> */
.L_x_422:


//--------------------- .text._ZN4vllm17activation_kernelIN3c104HalfEXadL_ZNS_16gelu_fast_kernelIS2_EET_RKS4_EELb0ELb0EEEvPS4_PS5_i --------------------------
	.section	.text._ZN4vllm17activation_kernelIN3c104HalfEXadL_ZNS_16gelu_fast_kernelIS2_EET_RKS4_EELb0ELb0EEEvPS4_PS5_i,"ax",@progbits
	.align	128
        .global         _ZN4vllm17activation_kernelIN3c104HalfEXadL_ZNS_16gelu_fast_kernelIS2_EET_RKS4_EELb0ELb0EEEvPS4_PS5_i
        .type           _ZN4vllm17activation_kernelIN3c104HalfEXadL_ZNS_16gelu_fast_kernelIS2_EET_RKS4_EELb0ELb0EEEvPS4_PS5_i,@function
        .size           _ZN4vllm17activation_kernelIN3c104HalfEXadL_ZNS_16gelu_fast_kernelIS2_EET_RKS4_EELb0ELb0EEEvPS4_PS5_i,(.L_x_423 - _ZN4vllm17activation_kernelIN3c104HalfEXadL_ZNS_16gelu_fast_kernelIS2_EET_RKS4_EELb0ELb0EEEvPS4_PS5_i)
        .other          _ZN4vllm17activation_kernelIN3c104HalfEXadL_ZNS_16gelu_fast_kernelIS2_EET_RKS4_EELb0ELb0EEEvPS4_PS5_i,@"STO_CUDA_ENTRY STV_DEFAULT"
_ZN4vllm17activation_kernelIN3c104HalfEXadL_ZNS_16gelu_fast_kernelIS2_EET_RKS4_EELb0ELb0EEEvPS4_PS5_i:
.text._ZN4vllm17activation_kernelIN3c104HalfEXadL_ZNS_16gelu_fast_kernelIS2_EET_RKS4_EELb0ELb0EEEvPS4_PS5_i:
        /* <DEDUP_REMOVED lines=44> */
.L_x_61:
[----:B------:R-:W-:-:S07]  /*02c0*/  MOV R4, 0x2e0 ;  /* 0x000002e000047802 */ /* 0x000fce0000000f00 */
[----:B------:R-:W-:Y:S05]  /*02d0*/  CALL.REL.NOINC `($__internal_4_$__cuda_sm20_div_u64) ;  /* 0x0000000c007c7944 */ /* 0x000fea0003c00000 */
[----:B------:R-:W-:Y:S01]  /*02e0*/  IMAD.MOV.U32 R4, RZ, RZ, R6 ;  /* 0x000000ffff047224 */ /* 0x000fe200078e0006 */
[----:B------:R-:W-:-:S07]  /*02f0*/  MOV R5, R7 ;  /* 0x0000000700057202 */ /* 0x000fce0000000f00 */
.L_x_62:
[----:B------:R-:W-:Y:S05]  /*0300*/  BSYNC.RECONVERGENT B0 ;  /* 0x0000000000007941 */ /* 0x000fea0003800200 */
.L_x_60:
        /* <DEDUP_REMOVED lines=18> */
.L_x_65:
[----:B------:R-:W-:-:S04]  /*0430*/  IADD3 R8, P1, PT, R3, UR14, RZ ;  /* 0x0000000e03087c10 */ /* 0x000fc8000ff3e0ff */
[----:B------:R-:W-:-:S05]  /*0440*/  IADD3.X R9, PT, PT, R5, UR15, RZ, P1, !PT ;  /* 0x0000000f05097c10 */ /* 0x000fca0008ffe4ff */
[----:B------:R-:W2:Y:S01]  /*0450*/  LDG.E.U16.CONSTANT R8, desc[UR6][R8.64] ;  /* 0x0000000608087981 */ /* 0x000ea2000c1e9500 */
[----:B------:R-:W-:-:S04]  /*0460*/  IADD3 R11, P2, PT, R0, R11, RZ ;  /* 0x0000000b000b7210 */ /* 0x000fc80007f5e0ff */
[----:B------:R-:W-:Y:S01]  /*0470*/  IADD3.X R2, PT, PT, RZ, R2, RZ, P2, !PT ;  /* 0x00000002ff027210 */ /* 0x000fe200017fe4ff */
[----:B--2---:R-:W-:-:S05]  /*0480*/  HADD2.F32 R7, -RZ, R8.H0_H0 ;  /* 0x20000008ff077230 */ /* 0x004fca0000004100 */
[C---:B------:R-:W-:Y:S01]  /*0490*/  FMUL.FTZ R10, R7.reuse, 0.79788458347320556641 ;  /* 0x3f4c422a070a7820 */ /* 0x040fe20000410000 */
[----:B------:R-:W-:-:S05]  /*04a0*/  FMUL.FTZ R13, R7, 0.044714998453855514526 ;  /* 0x3d372713070d7820 */ /* 0x000fca0000410000 */
[----:B------:R-:W-:-:S05]  /*04b0*/  F2FP.F16.F32.PACK_AB R10, R13, R10 ;  /* 0x0000000a0d0a723e */ /* 0x000fca00000000ff */
[--C-:B------:R-:W-:Y:S02]  /*04c0*/  HADD2.F32 R12, -RZ, R10.reuse.H1_H1 ;  /* 0x3000000aff0c7230 */ /* 0x100fe40000004100 */
[----:B------:R-:W-:-:S03]  /*04d0*/  HADD2.F32 R10, -RZ, R10.H0_H0 ;  /* 0x2000000aff0a7230 */ /* 0x000fc60000004100 */
[C---:B------:R-:W-:Y:S01]  /*04e0*/  FMUL.FTZ R12, R7.reuse, R12 ;  /* 0x0000000c070c7220 */ /* 0x040fe20000410000 */
[----:B------:R-:W-:-:S04]  /*04f0*/  FMUL.FTZ R7, R7, 0.5 ;  /* 0x3f00000007077820 */ /* 0x000fc80000410000 */
[----:B------:R-:W-:-:S05]  /*0500*/  F2FP.F16.F32.PACK_AB R12, RZ, R12 ;  /* 0x0000000cff0c723e */ /* 0x000fca00000000ff */
[----:B------:R-:W-:-:S05]  /*0510*/  HADD2.F32 R12, -RZ, R12.H0_H0 ;  /* 0x2000000cff0c7230 */ /* 0x000fca0000004100 */
[----:B------:R-:W-:-:S05]  /*0520*/  FADD.FTZ R12, R12, 1 ;  /* 0x3f8000000c0c7421 */ /* 0x000fca0000010000 */
[----:B------:R-:W-:-:S05]  /*0530*/  F2FP.F16.F32.PACK_AB R12, RZ, R12 ;  /* 0x0000000cff0c723e */ /* 0x000fca00000000ff */
[----:B------:R-:W-:-:S05]  /*0540*/  HADD2.F32 R9, -RZ, R12.H0_H0 ;  /* 0x2000000cff097230 */ /* 0x000fca0000004100 */
[----:B------:R-:W-:-:S05]  /*0550*/  FMUL.FTZ R9, R10, R9 ;  /* 0x000000090a097220 */ /* 0x000fca0000410000 */
[----:B------:R-:W-:-:S05]  /*0560*/  F2FP.F16.F32.PACK_AB R9, RZ, R9 ;  /* 0x00000009ff09723e */ /* 0x000fca00000000ff */
[----:B------:R-:W-:-:S06]  /*0570*/  HADD2.F32 R10, -RZ, R9.H0_H0 ;  /* 0x20000009ff0a7230 */ /* 0x000fcc0000004100 */
[----:B------:R-:W0:Y:S02]  /*0580*/  MUFU.TANH R10, R10 ;  /* 0x0000000a000a7308 */ /* 0x000e240000002400 */
[----:B0-----:R-:W-:-:S05]  /*0590*/  F2FP.F16.F32.PACK_AB R7, R7, R10 ;  /* 0x0000000a0707723e */ /* 0x001fca00000000ff */
[--C-:B------:R-:W-:Y:S02]  /*05a0*/  HADD2.F32 R8, -RZ, R7.reuse.H0_H0 ;  /* 0x20000007ff087230 */ /* 0x100fe40000004100 */
[----:B------:R-:W-:-:S03]  /*05b0*/  HADD2.F32 R7, -RZ, R7.H1_H1 ;  /* 0x30000007ff077230 */ /* 0x000fc60000004100 */
[----:B------:R-:W-:-:S05]  /*05c0*/  FADD.FTZ R8, R8, 1 ;  /* 0x3f80000008087421 */ /* 0x000fca0000010000 */
[----:B------:R-:W-:-:S05]  /*05d0*/  F2FP.F16.F32.PACK_AB R8, RZ, R8 ;  /* 0x00000008ff08723e */ /* 0x000fca00000000ff */
[----:B------:R-:W-:-:S05]  /*05e0*/  HADD2.F32 R8, -RZ, R8.H0_H0 ;  /* 0x20000008ff087230 */ /* 0x000fca0000004100 */
[----:B------:R-:W-:Y:S01]  /*05f0*/  FMUL.FTZ R7, R7, R8 ;  /* 0x0000000807077220 */ /* 0x000fe20000410000 */
[----:B------:R-:W-:Y:S02]  /*0600*/  IADD3 R8, P1, PT, R3, UR12, RZ ;  /* 0x0000000c03087c10 */ /* 0x000fe4000ff3e0ff */
[----:B------:R-:W-:Y:S02]  /*0610*/  LEA R3, P3, R0, R3, 0x1 ;  /* 0x0000000300037211 */ /* 0x000fe400078608ff */
[----:B------:R-:W-:Y:S02]  /*0620*/  F2FP.F16.F32.PACK_AB R7, RZ, R7 ;  /* 0x00000007ff07723e */ /* 0x000fe400000000ff */
[----:B------:R-:W-:Y:S02]  /*0630*/  IADD3.X R9, PT, PT, R5, UR13, RZ, P1, !PT ;  /* 0x0000000d05097c10 */ /* 0x000fe40008ffe4ff */
[----:B------:R-:W-:Y:S02]  /*0640*/  IADD3 R6, P1, PT, R6, -0x1, RZ ;  /* 0xffffffff06067810 */ /* 0x000fe40007f3e0ff */
[----:B------:R-:W-:Y:S01]  /*0650*/  LEA.HI.X R5, R0, R5, RZ, 0x1, P3 ;  /* 0x0000000500057211 */ /* 0x000fe200018f0cff */
[----:B------:R0:W-:Y:S01]  /*0660*/  STG.E.U16 desc[UR6][R8.64], R7 ;  /* 0x0000000708007986 */ /* 0x0001e2000c101506 */
[----:B------:R-:W-:-:S02]  /*0670*/  IADD3.X R4, PT, PT, R4, -0x1, RZ, P1, !PT ;  /* 0xffffffff04047810 */ /* 0x000fc40000ffe4ff */
[----:B------:R-:W-:-:S04]  /*0680*/  ISETP.NE.U32.AND P1, PT, R6, RZ, PT ;  /* 0x000000ff0600720c */ /* 0x000fc80003f25070 */
[----:B------:R-:W-:-:S13]  /*0690*/  ISETP.NE.AND.EX P1, PT, R4, RZ, PT, P1 ;  /* 0x000000ff0400720c */ /* 0x000fda0003f25310 */
[----:B0-----:R-:W-:Y:S05]  /*06a0*/  @P1 BRA `(.L_x_65) ;  /* 0xfffffffc00601947 */ /* 0x001fea000383ffff */
.L_x_64:
[----:B------:R-:W-:Y:S05]  /*06b0*/  BSYNC.RECONVERGENT B0 ;  /* 0x0000000000007941 */ /* 0x000fea0003800200 */
.L_x_63:
        /* <DEDUP_REMOVED lines=26> */
.L_x_66:
[----:B------:R-:W-:-:S04]  /*0860*/  IADD3 R18, P0, PT, R3, UR14, RZ ;  /* 0x0000000e03127c10 */ /* 0x000fc8000ff1e0ff */
[----:B------:R-:W-:-:S05]  /*0870*/  IADD3.X R19, PT, PT, R9, UR15, RZ, P0, !PT ;  /* 0x0000000f09137c10 */ /* 0x000fca00087fe4ff */
[----:B------:R0:W2:Y:S02]  /*0880*/  LDG.E.U16.CONSTANT R21, desc[UR6][R18.64] ;  /* 0x0000000612157981 */ /* 0x0000a4000c1e9500 */
[----:B0-----:R-:W-:-:S05]  /*0890*/  IADD3 R18, P0, PT, R3, R8, RZ ;  /* 0x0000000803127210 */ /* 0x001fca0007f1e0ff */
[----:B------:R-:W-:-:S05]  /*08a0*/  IMAD.X R19, R9, 0x1, R22, P0 ;  /* 0x0000000109137824 */ /* 0x000fca00000e0616 */
[----:B------:R0:W3:Y:S01]  /*08b0*/  LDG.E.U16.CONSTANT R13, desc[UR6][R18.64] ;  /* 0x00000006120d7981 */ /* 0x0000e2000c1e9500 */
[----:B--2---:R-:W-:-:S05]  /*08c0*/  HADD2.F32 R21, -RZ, R21.H0_H0 ;  /* 0x20000015ff157230 */ /* 0x004fca0000004100 */
[C---:B------:R-:W-:Y:S01]  /*08d0*/  FMUL.FTZ R23, R21.reuse, 0.79788458347320556641 ;  /* 0x3f4c422a15177820 */ /* 0x040fe20000410000 */
[----:B------:R-:W-:-:S05]  /*08e0*/  FMUL.FTZ R25, R21, 0.044714998453855514526 ;  /* 0x3d37271315197820 */ /* 0x000fca0000410000 */
[----:B0-----:R-:W-:-:S05]  /*08f0*/  F2FP.F16.F32.PACK_AB R19, R25, R23 ;  /* 0x000000171913723e */ /* 0x001fca00000000ff */
[--C-:B------:R-:W-:Y:S02]  /*0900*/  HADD2.F32 R23, -RZ, R19.reuse.H1_H1 ;  /* 0x30000013ff177230 */ /* 0x100fe40000004100 */
[----:B------:R-:W-:Y:S02]  /*0910*/  HADD2.F32 R19, -RZ, R19.H0_H0 ;  /* 0x20000013ff137230 */ /* 0x000fe40000004100 */
[----:B---3--:R-:W-:Y:S02]  /*0920*/  HADD2.F32 R13, -RZ, R13.H0_H0 ;  /* 0x2000000dff0d7230 */ /* 0x008fe40000004100 */
[----:B------:R-:W-:-:S05]  /*0930*/  FMUL.FTZ R23, R21, R23 ;  /* 0x0000001715177220 */ /* 0x000fca0000410000 */
[----:B------:R-:W-:-:S05]  /*0940*/  F2FP.F16.F32.PACK_AB R23, RZ, R23 ;  /* 0x00000017ff17723e */ /* 0x000fca00000000ff */
[----:B------:R-:W-:-:S05]  /*0950*/  HADD2.F32 R23, -RZ, R23.H0_H0 ;  /* 0x20000017ff177230 */ /* 0x000fca0000004100 */
[----:B------:R-:W-:-:S05]  /*0960*/  FADD.FTZ R23, R23, 1 ;  /* 0x3f80000017177421 */ /* 0x000fca0000010000 */
[----:B------:R-:W-:-:S05]  /*0970*/  F2FP.F16.F32.PACK_AB R23, RZ, R23 ;  /* 0x00000017ff17723e */ /* 0x000fca00000000ff */
[----:B------:R-:W-:-:S05]  /*0980*/  HADD2.F32 R18, -RZ, R23.H0_H0 ;  /* 0x20000017ff127230 */ /* 0x000fca0000004100 */
[----:B------:R-:W-:-:S05]  /*0990*/  FMUL.FTZ R18, R19, R18 ;  /* 0x0000001213127220 */ /* 0x000fca0000410000 */
[----:B------:R-:W-:-:S05]  /*09a0*/  F2FP.F16.F32.PACK_AB R18, RZ, R18 ;  /* 0x00000012ff12723e */ /* 0x000fca00000000ff */
[----:B------:R-:W-:Y:S02]  /*09b0*/  HADD2.F32 R23, -RZ, R18.H0_H0 ;  /* 0x20000012ff177230 */ /* 0x000fe40000004100 */
[----:B------:R-:W-:-:S04]  /*09c0*/  FMUL.FTZ R18, R21, 0.5 ;  /* 0x3f00000015127820 */ /* 0x000fc80000410000 */
[----:B------:R-:W0:Y:S02]  /*09d0*/  MUFU.TANH R23, R23 ;  /* 0x0000001700177308 */ /* 0x000e240000002400 */
[----:B0-----:R-:W-:Y:S01]  /*09e0*/  F2FP.F16.F32.PACK_AB R18, R18, R23 ;  /* 0x000000171212723e */ /* 0x001fe200000000ff */
[----:B------:R-:W-:-:S04]  /*09f0*/  FMUL.FTZ R23, R13, 0.79788458347320556641 ;  /* 0x3f4c422a0d177820 */ /* 0x000fc80000410000 */
[--C-:B------:R-:W-:Y:S02]  /*0a00*/  HADD2.F32 R19, -RZ, R18.reuse.H0_H0 ;  /* 0x20000012ff137230 */ /* 0x100fe40000004100 */
[----:B------:R-:W-:-:S03]  /*0a10*/  HADD2.F32 R18, -RZ, R18.H1_H1 ;  /* 0x30000012ff127230 */ /* 0x000fc60000004100 */
[----:B------:R-:W-:-:S05]  /*0a20*/  FADD.FTZ R19, R19, 1 ;  /* 0x3f80000013137421 */ /* 0x000fca0000010000 */
[----:B------:R-:W-:-:S05]  /*0a30*/  F2FP.F16.F32.PACK_AB R19, RZ, R19 ;  /* 0x00000013ff13723e */ /* 0x000fca00000000ff */
[----:B------:R-:W-:-:S05]  /*0a40*/  HADD2.F32 R19, -RZ, R19.H0_H0 ;  /* 0x20000013ff137230 */ /* 0x000fca0000004100 */
[----:B------:R-:W-:Y:S01]  /*0a50*/  FMUL.FTZ R19, R18, R19 ;  /* 0x0000001312137220 */ /* 0x000fe20000410000 */
[----:B------:R-:W-:-:S04]  /*0a60*/  IADD3 R18, P0, PT, R3, UR12, RZ ;  /* 0x0000000c03127c10 */ /* 0x000fc8000ff1e0ff */
[----:B------:R-:W-:Y:S02]  /*0a70*/  F2FP.F16.F32.PACK_AB R21, RZ, R19 ;  /* 0x00000013ff15723e */ /* 0x000fe400000000ff */
[----:B------:R-:W-:Y:S02]  /*0a80*/  IADD3.X R19, PT, PT, R9, UR13, RZ, P0, !PT ;  /* 0x0000000d09137c10 */ /* 0x000fe400087fe4ff */
[----:B------:R-:W-:Y:S01]  /*0a90*/  PRMT R27, R21, 0x7610, R27 ;  /* 0x00007610151b7816 */ /* 0x000fe2000000001b */
[----:B------:R-:W-:-:S04]  /*0aa0*/  FMUL.FTZ R21, R13, 0.044714998453855514526 ;  /* 0x3d3727130d157820 */ /* 0x000fc80000410000 */
[----:B------:R0:W-:Y:S01]  /*0ab0*/  STG.E.U16 desc[UR6][R18.64], R27 ;  /* 0x0000001b12007986 */ /* 0x0001e2000c101506 */
[----:B------:R-:W-:-:S05]  /*0ac0*/  F2FP.F16.F32.PACK_AB R23, R21, R23 ;  /* 0x000000171517723e */ /* 0x000fca00000000ff */
[----:B------:R-:W-:Y:S01]  /*0ad0*/  HADD2.F32 R25, -RZ, R23.H1_H1 ;  /* 0x30000017ff197230 */ /* 0x000fe20000004100 */
[----:B0-----:R-:W-:-:S05]  /*0ae0*/  IADD3 R18, P0, PT, R3, R12, RZ ;  /* 0x0000000c03127210 */ /* 0x001fca0007f1e0ff */
[----:B------:R-:W-:Y:S02]  /*0af0*/  IMAD.X R19, R9, 0x1, R26, P0 ;  /* 0x0000000109137824 */ /* 0x000fe400000e061a */
[----:B------:R-:W-:-:S03]  /*0b00*/  FMUL.FTZ R25, R13, R25 ;  /* 0x000000190d197220 */ /* 0x000fc60000410000 */
[----:B------:R0:W2:Y:S02]  /*0b10*/  LDG.E.U16.CONSTANT R21, desc[UR6][R18.64] ;  /* 0x0000000612157981 */ /* 0x0000a4000c1e9500 */
[----:B------:R-:W-:Y:S01]  /*0b20*/  F2FP.F16.F32.PACK_AB R25, RZ, R25 ;  /* 0x00000019ff19723e */ /* 0x000fe200000000ff */
[----:B------:R-:W-:-:S04]  /*0b30*/  HADD2.F32 R23, -RZ, R23.H0_H0 ;  /* 0x20000017ff177230 */ /* 0x000fc80000004100 */
[----:B------:R-:W-:Y:S02]  /*0b40*/  HADD2.F32 R25, -RZ, R25.H0_H0 ;  /* 0x20000019ff197230 */ /* 0x000fe40000004100 */
[----:B0-----:R-:W-:-:S03]  /*0b50*/  FMUL.FTZ R18, R13, 0.5 ;  /* 0x3f0000000d127820 */ /* 0x001fc60000410000 */
        /* <DEDUP_REMOVED lines=14> */
[----:B------:R-:W-:-:S04]  /*0c40*/  IADD3 R18, P0, PT, R3, R6, RZ ;  /* 0x0000000603127210 */ /* 0x000fc80007f1e0ff */
[----:B------:R-:W-:Y:S02]  /*0c50*/  F2FP.F16.F32.PACK_AB R13, RZ, R13 ;  /* 0x0000000dff0d723e */ /* 0x000fe400000000ff */
[----:B------:R-:W-:Y:S02]  /*0c60*/  IADD3.X R19, PT, PT, R9, R20, RZ, P0, !PT ;  /* 0x0000001409137210 */ /* 0x000fe400007fe4ff */
[----:B------:R-:W-:-:S05]  /*0c70*/  PRMT R27, R13, 0x7610, R27 ;  /* 0x000076100d1b7816 */ /* 0x000fca000000001b */
[----:B------:R0:W-:Y:S02]  /*0c80*/  STG.E.U16 desc[UR6][R18.64], R27 ;  /* 0x0000001b12007986 */ /* 0x0001e4000c101506 */
        /* <DEDUP_REMOVED lines=8> */
[----:B------:R-:W-:-:S03]  /*0d10*/  HADD2.F32 R19, -RZ, R19.H0_H0 ;  /* 0x20000013ff137230 */ /* 0x000fc60000004100 */
        /* <DEDUP_REMOVED lines=19> */
[----:B------:R-:W-:Y:S01]  /*0e50*/  F2FP.F16.F32.PACK_AB R21, RZ, R19 ;  /* 0x00000013ff15723e */ /* 0x000fe200000000ff */
[----:B------:R-:W-:-:S03]  /*0e60*/  IMAD.X R19, R9, 0x1, R24, P0 ;  /* 0x0000000109137824 */ /* 0x000fc600000e0618 */
[----:B------:R-:W-:Y:S01]  /*0e70*/  PRMT R25, R21, 0x7610, R25 ;  /* 0x0000761015197816 */ /* 0x000fe20000000019 */
[----:B---3--:R-:W-:-:S04]  /*0e80*/  HADD2.F32 R13, -RZ, R13.H0_H0 ;  /* 0x2000000dff0d7230 */ /* 0x008fc80000004100 */
[----:B------:R0:W-:Y:S01]  /*0e90*/  STG.E.U16 desc[UR6][R18.64], R25 ;  /* 0x0000001912007986 */ /* 0x0001e2000c101506 */
[C---:B------:R-:W-:Y:S01]  /*0ea0*/  FMUL.FTZ R21, R13.reuse, 0.79788458347320556641 ;  /* 0x3f4c422a0d157820 */ /* 0x040fe20000410000 */
[----:B------:R-:W-:-:S05]  /*0eb0*/  FMUL.FTZ R23, R13, 0.044714998453855514526 ;  /* 0x3d3727130d177820 */ /* 0x000fca0000410000 */
[----:B------:R-:W-:-:S05]  /*0ec0*/  F2FP.F16.F32.PACK_AB R21, R23, R21 ;  /* 0x000000151715723e */ /* 0x000fca00000000ff */
[--C-:B------:R-:W-:Y:S02]  /*0ed0*/  HADD2.F32 R23, -RZ, R21.reuse.H1_H1 ;  /* 0x30000015ff177230 */ /* 0x100fe40000004100 */
[----:B------:R-:W-:-:S03]  /*0ee0*/  HADD2.F32 R21, -RZ, R21.H0_H0 ;  /* 0x20000015ff157230 */ /* 0x000fc60000004100 */
[----:B------:R-:W-:-:S05]  /*0ef0*/  FMUL.FTZ R23, R13, R23 ;  /* 0x000000170d177220 */ /* 0x000fca0000410000 */
[----:B------:R-:W-:-:S05]  /*0f00*/  F2FP.F16.F32.PACK_AB R23, RZ, R23 ;  /* 0x00000017ff17723e */ /* 0x000fca00000000ff */
[----:B------:R-:W-:-:S05]  /*0f10*/  HADD2.F32 R23, -RZ, R23.H0_H0 ;  /* 0x20000017ff177230 */ /* 0x000fca0000004100 */
[----:B------:R-:W-:-:S05]  /*0f20*/  FADD.FTZ R23, R23, 1 ;  /* 0x3f80000017177421 */ /* 0x000fca0000010000 */
[----:B------:R-:W-:-:S05]  /*0f30*/  F2FP.F16.F32.PACK_AB R23, RZ, R23 ;  /* 0x00000017ff17723e */ /* 0x000fca00000000ff */
[----:B0-----:R-:W-:-:S05]  /*0f40*/  HADD2.F32 R18, -RZ, R23.H0_H0 ;  /* 0x20000017ff127230 */ /* 0x001fca0000004100 */
        /* <DEDUP_REMOVED lines=12> */
[----:B------:R-:W-:Y:S02]  /*1010*/  IADD3 R18, P0, PT, R3, R14, RZ ;  /* 0x0000000e03127210 */ /* 0x000fe40007f1e0ff */
[----:B------:R-:W-:Y:S02]  /*1020*/  LEA R3, P1, R0, R3, 0x3 ;  /* 0x0000000300037211 */ /* 0x000fe400078218ff */
[----:B------:R-:W-:Y:S02]  /*1030*/  IADD3.X R19, PT, PT, R9, R28, RZ, P0, !PT ;  /* 0x0000001c09137210 */ /* 0x000fe400007fe4ff */
[----:B------:R-:W-:Y:S02]  /*1040*/  F2FP.F16.F32.PACK_AB R13, RZ, R13 ;  /* 0x0000000dff0d723e */ /* 0x000fe400000000ff */
        /* <DEDUP_REMOVED lines=8> */
        .weak           $__internal_4_$__cuda_sm20_div_u64
        .type           $__internal_4_$__cuda_sm20_div_u64,@function
        .size           $__internal_4_$__cuda_sm20_div_u64,(.L_x_423 - $__internal_4_$__cuda_sm20_div_u64)
$__internal_4_$__cuda_sm20_div_u64:
        /* <DEDUP_REMOVED lines=65> */
[----:B------:R-:W-:Y:S06]  /*14e0*/  RET.REL.NODEC R4 `(_ZN4vllm17activation_kernelIN3c104HalfEXadL_ZNS_16gelu_fast_kernelIS2_EET_RKS4_EELb0ELb0EEEvPS4_PS5_i) ;  /* 0xffffffe804c47950 */ /* 0x000fec0003c3ffff */
.L_x_67:
        /* <DEDUP_REMOVED lines=9> */
.L_x_423:


//--------------------- .text._ZN4vllm17activation_kernelIfXadL_ZNS_16gelu_fast_kernelIfEET_RKS2_EELb0ELb0EEEvPS2_PS3_i --------------------------
	.section	.text._ZN4vllm17activation_kernelIfXadL_ZNS_16gelu_fast_kernelIfEET_RKS2_EELb0ELb0EEEvPS2_PS3_i,"ax",@progbits
	.align	128
        .global         _ZN4vllm17activation_kernelIfXadL_ZNS_16gelu_fast_kernelIfEET_RKS2_EELb0ELb0EEEvPS2_PS3_i
        .type           _ZN4vllm17activation_kernelIfXadL_ZNS_16gelu_fast_kernelIfEET_RKS2_EELb0ELb0EEEvPS2_PS3_i,@function
        .size           _ZN4vllm17activation_kernelIfXadL_ZNS_16gelu_fast_kernelIfEET_RKS2_EELb0ELb0EEEvPS2_PS3_i,(.L_x_424 - _ZN4vllm17activation_kernelIfXadL_ZNS_16gelu_fast_kernelIfEET_RKS2_EELb0ELb0EEEvPS2_PS3_i)
        .other          _ZN4vllm17activation_kernelIfXadL_ZNS_16gelu_fast_kernelIfEET_RKS2_EELb0ELb0EEEvPS2_PS3_i,@"STO_CUDA_ENTRY STV_DEFAULT"
_ZN4vllm17activation_kernelIfXadL_ZNS_16gelu_fast_kernelIfEET_RKS2_EELb0ELb0EEEvPS2_PS3_i:
.text._ZN4vllm17activation_kernelIfXadL_ZNS_16gelu_fast_kernelIfEET_RKS2_EELb0ELb0EEEvPS2_PS3_i:
        /* <DEDUP_REMOVED lines=29> */
[----:B0-----:R-:W-:Y:S02]  /*01d0*/  HFMA2 R6, -RZ, RZ, 0, 0 ;  /* 0x00000000ff067431 */ /* 0x001fe400000001ff */
        /* <DEDUP_REMOVED lines=9> */
[----:B------:R-:W-:Y:S02]  /*0270*/  ISETP.GE.U32.AND P1, PT, R5, R0, PT ;  /* 0x000000000500720c */ /* 0x000fe40003f26070 */
[----:B------:R-:W-:-:S11]  /*0280*/  MOV R5, RZ ;  /* 0x000000ff00057202 */ /* 0x000fd60000000f00 */
[----:B------:R-:W-:Y:S01]  /*0290*/  @P1 VIADD R4, R4, 0x1 ;  /* 0x0000000104041836 */ /* 0x000fe20000000000 */
[----:B------:R-:W-:Y:S01]  /*02a0*/  @!P2 LOP3.LUT R4, RZ, R0, RZ, 0x33, !PT ;  /* 0x00000000ff04a212 */ /* 0x000fe200078e33ff */
[----:B------:R-:W-:Y:S06]  /*02b0*/  BRA `(.L_x_70) ;  /* 0x0000000000107947 */ /* 0x000fec0003800000 */
.L_x_69:
[----:B------:R-:W-:-:S07]  /*02c0*/  MOV R4, 0x2e0 ;  /* 0x000002e000047802 */ /* 0x000fce0000000f00 */
[----:B------:R-:W-:Y:S05]  /*02d0*/  CALL.REL.NOINC `($__internal_5_$__cuda_sm20_div_u64) ;  /* 0x00000008001c7944 */ /* 0x000fea0003c00000 */
[----:B------:R-:W-:Y:S02]  /*02e0*/  IMAD.MOV.U32 R4, RZ, RZ, R6 ;  /* 0x000000ffff047224 */ /* 0x000fe400078e0006 */
[----:B------:R-:W-:-:S07]  /*02f0*/  IMAD.MOV.U32 R5, RZ, RZ, R7 ;  /* 0x000000ffff057224 */ /* 0x000fce00078e0007 */
.L_x_70:
[----:B------:R-:W-:Y:S05]  /*0300*/  BSYNC.RECONVERGENT B0 ;  /* 0x0000000000007941 */ /* 0x000fea0003800200 */
.L_x_68:
        /* <DEDUP_REMOVED lines=18> */
.L_x_73:
[----:B------:R-:W-:-:S04]  /*0430*/  IADD3 R4, P1, PT, R15, UR14, RZ ;  /* 0x0000000e0f047c10 */ /* 0x000fc8000ff3e0ff */
[----:B------:R-:W-:-:S05]  /*0440*/  IADD3.X R5, PT, PT, R17, UR15, RZ, P1, !PT ;  /* 0x0000000f11057c10 */ /* 0x000fca0008ffe4ff */
[----:B------:R-:W2:Y:S01]  /*0450*/  LDG.E.CONSTANT R4, desc[UR6][R4.64] ;  /* 0x0000000604047981 */ /* 0x000ea2000c1e9900 */
[----:B------:R-:W-:-:S05]  /*0460*/  IADD3 R13, P2, PT, R0, R13, RZ ;  /* 0x0000000d000d7210 */ /* 0x000fca0007f5e0ff */
[----:B------:R-:W-:Y:S02]  /*0470*/  IMAD.X R2, RZ, RZ, R2, P2 ;  /* 0x000000ffff027224 */ /* 0x000fe400010e0602 */
[C---:B0-2---:R-:W-:Y:S01]  /*0480*/  FMUL.FTZ R7, R4.reuse, 0.044714998453855514526 ;  /* 0x3d37271304077820 */ /* 0x045fe20000410000 */
[C---:B------:R-:W-:Y:S01]  /*0490*/  FMUL.FTZ R3, R4.reuse, 0.79788458347320556641 ;  /* 0x3f4c422a04037820 */ /* 0x040fe20000410000 */
[C---:B------:R-:W-:Y:S02]  /*04a0*/  FMUL.FTZ R8, R4.reuse, 0.5 ;  /* 0x3f00000004087820 */ /* 0x040fe40000410000 */
[----:B------:R-:W-:-:S04]  /*04b0*/  FFMA.FTZ R6, R4, R7, 1 ;  /* 0x3f80000004067423 */ /* 0x000fc80000010007 */
[----:B------:R-:W-:Y:S01]  /*04c0*/  FMUL.FTZ R3, R3, R6 ;  /* 0x0000000603037220 */ /* 0x000fe20000410000 */
[----:B------:R-:W-:Y:S02]  /*04d0*/  IADD3 R6, P1, PT, R15, UR12, RZ ;  /* 0x0000000c0f067c10 */ /* 0x000fe4000ff3e0ff */
[----:B------:R-:W-:Y:S02]  /*04e0*/  LEA R15, P3, R0, R15, 0x2 ;  /* 0x0000000f000f7211 */ /* 0x000fe400078610ff */
[----:B------:R-:W-:Y:S01]  /*04f0*/  IADD3.X R7, PT, PT, R17, UR13, RZ, P1, !PT ;  /* 0x0000000d11077c10 */ /* 0x000fe20008ffe4ff */
[----:B------:R-:W0:Y:S01]  /*0500*/  MUFU.TANH R3, R3 ;  /* 0x0000000300037308 */ /* 0x000e220000002400 */
[----:B------:R-:W-:Y:S02]  /*0510*/  IADD3 R10, P1, PT, R10, -0x1, RZ ;  /* 0xffffffff0a0a7810 */ /* 0x000fe40007f3e0ff */
[----:B------:R-:W-:Y:S02]  /*0520*/  LEA.HI.X R17, R0, R17, RZ, 0x2, P3 ;  /* 0x0000001100117211 */ /* 0x000fe400018f14ff */
[----:B------:R-:W-:-:S02]  /*0530*/  IADD3.X R11, PT, PT, R11, -0x1, RZ, P1, !PT ;  /* 0xffffffff0b0b7810 */ /* 0x000fc40000ffe4ff */
[----:B------:R-:W-:-:S04]  /*0540*/  ISETP.NE.U32.AND P1, PT, R10, RZ, PT ;  /* 0x000000ff0a00720c */ /* 0x000fc80003f25070 */
[----:B------:R-:W-:Y:S01]  /*0550*/  ISETP.NE.AND.EX P1, PT, R11, RZ, PT, P1 ;  /* 0x000000ff0b00720c */ /* 0x000fe20003f25310 */
[----:B0-----:R-:W-:-:S04]  /*0560*/  FADD.FTZ R9, R3, 1 ;  /* 0x3f80000003097421 */ /* 0x001fc80000010000 */
[----:B------:R-:W-:-:S05]  /*0570*/  FMUL.FTZ R9, R8, R9 ;  /* 0x0000000908097220 */ /* 0x000fca0000410000 */
[----:B------:R0:W-:Y:S03]  /*0580*/  STG.E desc[UR6][R6.64], R9 ;  /* 0x0000000906007986 */ /* 0x0001e6000c101906 */
[----:B------:R-:W-:Y:S05]  /*0590*/  @P1 BRA `(.L_x_73) ;  /* 0xfffffffc00a41947 */ /* 0x000fea000383ffff */
.L_x_72:
[----:B------:R-:W-:Y:S05]  /*05a0*/  BSYNC.RECONVERGENT B0 ;  /* 0x0000000000007941 */ /* 0x000fea0003800200 */
.L_x_71:
[----:B------:R-:W-:Y:S05]  /*05b0*/  @!P0 EXIT ;  /* 0x000000000000894d */ /* 0x000fea0003800000 */
[----:B------:R-:W1:Y:S01]  /*05c0*/  LDC.64 R18, c[0x0][0x388] ;  /* 0x0000e200ff127b82 */ /* 0x000e620000000a00 */
[----:B------:R-:W2:Y:S01]  /*05d0*/  LDCU.128 UR12, c[0x0][0x380] ;  /* 0x00007000ff0c77ac */ /* 0x000ea20008000c00 */
[C---:B------:R-:W-:Y:S01]  /*05e0*/  IMAD.SHL.U32 R10, R0.reuse, 0x8, RZ ;  /* 0x00000008000a7824 */ /* 0x040fe200078e00ff */
[----:B------:R-:W-:Y:S01]  /*05f0*/  IADD3 R3, P0, PT, R13, UR5, RZ ;  /* 0x000000050d037c10 */ /* 0x000fe2000ff1e0ff */
[----:B------:R-:W-:Y:S01]  /*0600*/  IMAD.SHL.U32 R4, R0, 0x4, RZ ;  /* 0x0000000400047824 */ /* 0x000fe200078e00ff */
[--C-:B------:R-:W-:Y:S01]  /*0610*/  SHF.R.U32.HI R26, RZ, 0x1d, R0.reuse ;  /* 0x0000001dff1a7819 */ /* 0x100fe20000011600 */
[----:B------:R-:W-:Y:S01]  /*0620*/  UMOV UR4, URZ ;  /* 0x000000ff00047c82 */ /* 0x000fe20008000000 */
[----:B0-----:R-:W-:Y:S01]  /*0630*/  IADD3.X R6, PT, PT, RZ, R2, RZ, P0, !PT ;  /* 0x00000002ff067210 */ /* 0x001fe200007fe4ff */
[----:B------:R-:W0:Y:S01]  /*0640*/  LDC.64 R16, c[0x0][0x380] ;  /* 0x0000e000ff107b82 */ /* 0x000e220000000a00 */
[----:B------:R-:W-:Y:S01]  /*0650*/  SHF.R.U32.HI R5, RZ, 0x1e, R0 ;  /* 0x0000001eff057819 */ /* 0x000fe20000011600 */
[----:B------:R-:W3:Y:S01]  /*0660*/  LDCU UR5, c[0x0][0x390] ;  /* 0x00007200ff0577ac */ /* 0x000ee20008000800 */
[C---:B------:R-:W-:Y:S01]  /*0670*/  SHF.L.U64.HI R7, R3.reuse, 0x2, R6 ;  /* 0x0000000203077819 */ /* 0x040fe20000010206 */
[----:B------:R-:W-:Y:S01]  /*0680*/  IMAD.SHL.U32 R3, R3, 0x4, RZ ;  /* 0x0000000403037824 */ /* 0x000fe200078e00ff */
[----:B--2---:R-:W-:-:S02]  /*0690*/  IADD3 R8, P1, PT, R10, UR12, RZ ;  /* 0x0000000c0a087c10 */ /* 0x004fc4000ff3e0ff */
[----:B------:R-:W-:Y:S02]  /*06a0*/  IADD3 R10, P3, PT, R10, UR14, RZ ;  /* 0x0000000e0a0a7c10 */ /* 0x000fe4000ff7e0ff */
[----:B------:R-:W-:Y:S01]  /*06b0*/  IADD3 R12, P0, PT, R4, UR12, RZ ;  /* 0x0000000c040c7c10 */ /* 0x000fe2000ff1e0ff */
[----:B-1----:R-:W-:Y:S01]  /*06c0*/  IMAD.WIDE.U32 R18, R0, 0xc, R18 ;  /* 0x0000000c00127825 */ /* 0x002fe200078e0012 */
[----:B------:R-:W-:Y:S02]  /*06d0*/  IADD3 R14, P2, PT, R4, UR14, RZ ;  /* 0x0000000e040e7c10 */ /* 0x000fe4000ff5e0ff */
[C---:B------:R-:W-:Y:S02]  /*06e0*/  IADD3.X R24, PT, PT, R26.reuse, UR13, RZ, P1, !PT ;  /* 0x0000000d1a187c10 */ /* 0x040fe40008ffe4ff */
[----:B------:R-:W-:Y:S02]  /*06f0*/  IADD3.X R26, PT, PT, R26, UR15, RZ, P3, !PT ;  /* 0x0000000f1a1a7c10 */ /* 0x000fe40009ffe4ff */
[C---:B------:R-:W-:Y:S01]  /*0700*/  IADD3.X R28, PT, PT, R5.reuse, UR13, RZ, P0, !PT ;  /* 0x0000000d051c7c10 */ /* 0x040fe200087fe4ff */
[----:B0-----:R-:W-:Y:S01]  /*0710*/  IMAD.WIDE.U32 R16, R0, 0xc, R16 ;  /* 0x0000000c00107825 */ /* 0x001fe200078e0010 */
[----:B------:R-:W-:-:S02]  /*0720*/  IADD3.X R9, PT, PT, R5, UR15, RZ, P2, !PT ;  /* 0x0000000f05097c10 */ /* 0x000fc400097fe4ff */
[----:B------:R-:W-:Y:S01]  /*0730*/  IADD3 R6, PT, PT, R19, UR4, RZ ;  /* 0x0000000413067c10 */ /* 0x000fe2000fffe0ff */
[----:B---3--:R-:W-:-:S07]  /*0740*/  VIADD R11, R17, UR4 ;  /* 0x00000004110b7c36 */ /* 0x008fce0008000000 */
.L_x_74:
[----:B------:R-:W-:-:S04]  /*0750*/  IADD3 R22, P0, PT, R3, UR14, RZ ;  /* 0x0000000e03167c10 */ /* 0x000fc8000ff1e0ff */
[----:B------:R-:W-:-:S05]  /*0760*/  IADD3.X R23, PT, PT, R7, UR15, RZ, P0, !PT ;  /* 0x0000000f07177c10 */ /* 0x000fca00087fe4ff */
[----:B------:R-:W2:Y:S01]  /*0770*/  LDG.E.CONSTANT R22, desc[UR6][R22.64] ;  /* 0x0000000616167981 */ /* 0x000ea2000c1e9900 */
[----:B------:R-:W-:-:S05]  /*0780*/  IADD3 R20, P0, PT, R3, R14, RZ ;  /* 0x0000000e03147210 */ /* 0x000fca0007f1e0ff */
[----:B------:R-:W-:-:S05]  /*0790*/  IMAD.X R21, R7, 0x1, R9, P0 ;  /* 0x0000000107157824 */ /* 0x000fca00000e0609 */
[----:B------:R-:W3:Y:S01]  /*07a0*/  LDG.E.CONSTANT R15, desc[UR6][R20.64] ;  /* 0x00000006140f7981 */ /* 0x000ee2000c1e9900 */
[----:B--2---:R-:W-:-:S04]  /*07b0*/  FMUL.FTZ R25, R22, 0.044714998453855514526 ;  /* 0x3d37271316197820 */ /* 0x004fc80000410000 */
[C---:B------:R-:W-:Y:S01]  /*07c0*/  FFMA.FTZ R27, R22.reuse, R25, 1 ;  /* 0x3f800000161b7423 */ /* 0x040fe20000010019 */
[----:B------:R-:W-:-:S04]  /*07d0*/  FMUL.FTZ R25, R22, 0.79788458347320556641 ;  /* 0x3f4c422a16197820 */ /* 0x000fc80000410000 */
[----:B------:R-:W-:Y:S01]  /*07e0*/  FMUL.FTZ R25, R25, R27 ;  /* 0x0000001b19197220 */ /* 0x000fe20000410000 */
[----:B------:R-:W-:Y:S01]  /*07f0*/  FMUL.FTZ R27, R22, 0.5 ;  /* 0x3f000000161b7820 */ /* 0x000fe20000410000 */
[----:B------:R-:W-:Y:S01]  /*0800*/  IADD3 R22, P0, PT, R3, UR12, RZ ;  /* 0x0000000c03167c10 */ /* 0x000fe2000ff1e0ff */
[----:B---3--:R-:W-:-:S03]  /*0810*/  FMUL.FTZ R21, R15, 0.044714998453855514526 ;  /* 0x3d3727130f157820 */ /* 0x008fc60000410000 */
[----:B------:R-:W0:Y:S01]  /*0820*/  MUFU.TANH R25, R25 ;  /* 0x0000001900197308 */ /* 0x000e220000002400 */
[----:B------:R-:W-:Y:S02]  /*0830*/  IADD3.X R23, PT, PT, R7, UR13, RZ, P0, !PT ;  /* 0x0000000d07177c10 */ /* 0x000fe400087fe4ff */
[----:B------:R-:W-:Y:S01]  /*0840*/  IADD3 R20, P0, PT, R3, R10, RZ ;  /* 0x0000000a03147210 */ /* 0x000fe20007f1e0ff */
[----:B0-----:R-:W-:Y:S01]  /*0850*/  FADD.FTZ R29, R25, 1 ;  /* 0x3f800000191d7421 */ /* 0x001fe20000010000 */
[----:B------:R-:W-:-:S03]  /*0860*/  FMUL.FTZ R25, R15, 0.79788458347320556641 ;  /* 0x3f4c422a0f197820 */ /* 0x000fc60000410000 */
[----:B------:R-:W-:Y:S01]  /*0870*/  FMUL.FTZ R27, R27, R29 ;  /* 0x0000001d1b1b7220 */ /* 0x000fe20000410000 */
[----:B------:R-:W-:Y:S01]  /*0880*/  FFMA.FTZ R29, R15, R21, 1 ;  /* 0x3f8000000f1d7423 */ /* 0x000fe20000010015 */
[----:B------:R-:W-:-:S03]  /*0890*/  IMAD.X R21, R7, 0x1, R26, P0 ;  /* 0x0000000107157824 */ /* 0x000fc600000e061a */
[----:B------:R-:W-:Y:S01]  /*08a0*/  FMUL.FTZ R29, R25, R29 ;  /* 0x0000001d191d7220 */ /* 0x000fe20000410000 */
[----:B------:R0:W-:Y:S04]  /*08b0*/  STG.E desc[UR6][R22.64], R27 ;  /* 0x0000001b16007986 */ /* 0x0001e8000c101906 */
[----:B------:R1:W2:Y:S01]  /*08c0*/  LDG.E.CONSTANT R25, desc[UR6][R20.64] ;  /* 0x0000000614197981 */ /* 0x0002a2000c1e9900 */
[----:B------:R-:W3:Y:S01]  /*08d0*/  MUFU.TANH R29, R29 ;  /* 0x0000001d001d7308 */ /* 0x000ee20000002400 */
[----:B------:R-:W-:Y:S01]  /*08e0*/  FMUL.FTZ R15, R15, 0.5 ;  /* 0x3f0000000f0f7820 */ /* 0x000fe20000410000 */
[----:B-1----:R-:W-:-:S05]  /*08f0*/  IADD3 R20, P0, PT, R3, R12, RZ ;  /* 0x0000000c03147210 */ /* 0x002fca0007f1e0ff */
[----:B------:R-:W-:Y:S01]  /*0900*/  IMAD.X R21, R7, 0x1, R28, P0 ;  /* 0x0000000107157824 */ /* 0x000fe200000e061c */
[----:B0-----:R-:W-:Y:S01]  /*0910*/  IADD3 R22, P0, PT, R3, R18, RZ ;  /* 0x0000001203167210 */ /* 0x001fe20007f1e0ff */
[----:B---3--:R-:W-:-:S03]  /*0920*/  FADD.FTZ R29, R29, 1 ;  /* 0x3f8000001d1d7421 */ /* 0x008fc60000010000 */
[----:B------:R-:W-:Y:S01]  /*0930*/  IADD3.X R23, PT, PT, R7, R6, RZ, P0, !PT ;  /* 0x0000000607177210 */ /* 0x000fe200007fe4ff */
[----:B------:R-:W-:-:S04]  /*0940*/  FMUL.FTZ R15, R15, R29 ;  /* 0x0000001d0f0f7220 */ /* 0x000fc80000410000 */
[----:B------:R-:W3:Y:S04]  /*0950*/  LDG.E.CONSTANT R22, desc[UR6][R22.64] ;  /* 0x0000000616167981 */ /* 0x000ee8000c1e9900 */
[----:B------:R0:W-:Y:S02]  /*0960*/  STG.E desc[UR6][R20.64], R15 ;  /* 0x0000000f14007986 */ /* 0x0001e4000c101906 */
[----:B0-----:R-:W-:-:S05]  /*0970*/  IADD3 R20, P0, PT, R3, R8, RZ ;  /* 0x0000000803147210 */ /* 0x001fca0007f1e0ff */
[----:B------:R-:W-:Y:S02]  /*0980*/  IMAD.X R21, R7, 0x1, R24, P0 ;  /* 0x0000000107157824 */ /* 0x000fe400000e0618 */
[----:B--2---:R-:W-:-:S04]  /*0990*/  FMUL.FTZ R27, R25, 0.044714998453855514526 ;  /* 0x3d372713191b7820 */ /* 0x004fc80000410000 */
[C---:B------:R-:W-:Y:S01]  /*09a0*/  FFMA.FTZ R29, R25.reuse, R27, 1 ;  /* 0x3f800000191d7423 */ /* 0x040fe2000001001b */
[----:B------:R-:W-:-:S04]  /*09b0*/  FMUL.FTZ R27, R25, 0.79788458347320556641 ;  /* 0x3f4c422a191b7820 */ /* 0x000fc80000410000 */
[----:B------:R-:W-:Y:S01]  /*09c0*/  FMUL.FTZ R27, R27, R29 ;  /* 0x0000001d1b1b7220 */ /* 0x000fe20000410000 */
[C---:B---3--:R-:W-:Y:S01]  /*09d0*/  FMUL.FTZ R23, R22.reuse, 0.044714998453855514526 ;  /* 0x3d37271316177820 */ /* 0x048fe20000410000 */
[----:B------:R-:W-:-:S03]  /*09e0*/  FMUL.FTZ R15, R22, 0.79788458347320556641 ;  /* 0x3f4c422a160f7820 */ /* 0x000fc60000410000 */
[----:B------:R-:W-:-:S04]  /*09f0*/  FFMA.FTZ R23, R22, R23, 1 ;  /* 0x3f80000016177423 */ /* 0x000fc80000010017 */
[----:B------:R-:W-:Y:S01]  /*0a00*/  FMUL.FTZ R15, R15, R23 ;  /* 0x000000170f0f7220 */ /* 0x000fe20000410000 */
[----:B------:R-:W0:Y:S08]  /*0a10*/  MUFU.TANH R27, R27 ;  /* 0x0000001b001b7308 */ /* 0x000e300000002400 */
[----:B------:R-:W1:Y:S01]  /*0a20*/  MUFU.TANH R15, R15 ;  /* 0x0000000f000f7308 */ /* 0x000e620000002400 */
[----:B------:R-:W-:Y:S01]  /*0a30*/  FMUL.FTZ R23, R22, 0.5 ;  /* 0x3f00000016177820 */ /* 0x000fe20000410000 */
[----:B------:R-:W-:Y:S01]  /*0a40*/  IADD3 R22, P0, PT, R3, R16, RZ ;  /* 0x0000001003167210 */ /* 0x000fe20007f1e0ff */
[----:B------:R-:W-:Y:S01]  /*0a50*/  FMUL.FTZ R25, R25, 0.5 ;  /* 0x3f00000019197820 */ /* 0x000fe20000410000 */
[----:B0-----:R-:W-:Y:S01]  /*0a60*/  FADD.FTZ R29, R27, 1 ;  /* 0x3f8000001b1d7421 */ /* 0x001fe20000010000 */
[----:B-1----:R-:W-:-:S03]  /*0a70*/  FADD.FTZ R27, R15, 1 ;  /* 0x3f8000000f1b7421 */ /* 0x002fc60000010000 */
[----:B------:R-:W-:Y:S01]  /*0a80*/  FMUL.FTZ R25, R25, R29 ;  /* 0x0000001d19197220 */ /* 0x000fe20000410000 */
[----:B------:R-:W-:Y:S01]  /*0a90*/  FMUL.FTZ R27, R23, R27 ;  /* 0x0000001b171b7220 */ /* 0x000fe20000410000 */
[----:B------:R-:W-:Y:S01]  /*0aa0*/  IMAD.X R23, R7, 0x1, R11, P0 ;  /* 0x0000000107177824 */ /* 0x000fe200000e060b */
[----:B------:R-:W-:Y:S02]  /*0ab0*/  IADD3 R13, P0, PT, R4, R13, RZ ;  /* 0x0000000d040d7210 */ /* 0x000fe40007f1e0ff */
[----:B------:R0:W-:Y:S04]  /*0ac0*/  STG.E desc[UR6][R20.64], R25 ;  /* 0x0000001914007986 */ /* 0x0001e8000c101906 */
[----:B------:R0:W-:Y:S01]  /*0ad0*/  STG.E desc[UR6][R22.64], R27 ;  /* 0x0000001b16007986 */ /* 0x0001e2000c101906 */
[----:B------:R-:W-:Y:S01]  /*0ae0*/  IMAD.X R2, R5, 0x1, R2, P0 ;  /* 0x0000000105027824 */ /* 0x000fe200000e0602 */
[----:B------:R-:W-:-:S04]  /*0af0*/  ISETP.GE.U32.AND P0, PT, R13, UR5, PT ;  /* 0x000000050d007c0c */ /* 0x000fc8000bf06070 */
[----:B------:R-:W-:Y:S02]  /*0b00*/  ISETP.GE.AND.EX P0, PT, R2, UR8, PT, P0 ;  /* 0x0000000802007c0c */ /* 0x000fe4000bf06300 */
[----:B------:R-:W-:-:S04]  /*0b10*/  LEA R3, P1, R0, R3, 0x4 ;  /* 0x0000000300037211 */ /* 0x000fc800078220ff */
[----:B------:R-:W-:-:S07]  /*0b20*/  LEA.HI.X R7, R0, R7, RZ, 0x4, P1 ;  /* 0x0000000700077211 */ /* 0x000fce00008f24ff */
[----:B0-----:R-:W-:Y:S05]  /*0b30*/  @!P0 BRA `(.L_x_74) ;  /* 0xfffffffc00048947 */ /* 0x001fea000383ffff */
[----:B------:R-:W-:Y:S05]  /*0b40*/  EXIT ;  /* 0x000000000000794d */ /* 0x000fea0003800000 */
        .weak           $__internal_5_$__cuda_sm20_div_u64
        .type           $__internal_5_$__cuda_sm20_div_u64,@function
        .size           $__internal_5_$__cuda_sm20_div_u64,(.L_x_424 - $__internal_5_$__cuda_sm20_div_u64)
$__internal_5_$__cuda_sm20_div_u64:
[----:B------:R-:W-:Y:S01]  /*0b50*/  MOV R14, R0 ;  /* 0x00000000000e7202 */ /* 0x000fe20000000f00 */
        /* <DEDUP_REMOVED lines=21> */
[----:B------:R-:W-:Y:S02]  /*0cb0*/  HFMA2 R9, -RZ, RZ, 0, 0 ;  /* 0x00000000ff097431 */ /* 0x000fe400000001ff */
        /* <DEDUP_REMOVED lines=42> */
[----:B------:R-:W-:Y:S06]  /*0f60*/  RET.REL.NODEC R4 `(_ZN4vllm17activation_kernelIfXadL_ZNS_16gelu_fast_kernelIfEET_RKS2_EELb0ELb0EEEvPS2_PS3_i) ;  /* 0xfffffff004247950 */ /* 0x000fec0003c3ffff */
.L_x_75:
        /* <DEDUP_REMOVED lines=9> */
.L_x_424:


//--------------------- .text._ZN4vllm17activation_kernelIN3c108BFloat16EXadL_ZNS_16gelu_fast_kernelIS2_EET_RKS4_EELb1ELb0EEEvPS4_PS5_i --------------------------
	.section	.text._ZN4vllm17activation_kernelIN3c108BFloat16EXadL_ZNS_16gelu_fast_kernelIS2_EET_RKS4_EELb1ELb0EEEvPS4_PS5_i,"ax",@progbits
	.align	128
        .global         _ZN4vllm17activation_kernelIN3c108BFloat16EXadL_ZNS_16gelu_fast_kernelIS2_EET_RKS4_EELb1ELb0EEEvPS4_PS5_i
        .type           _ZN4vllm17activation_kernelIN3c108BFloat16EXadL_ZNS_16gelu_fast_kernelIS2_EET_RKS4_EELb1ELb0EEEvPS4_PS5_i,@function
        .size           _ZN4vllm17activation_kernelIN3c108BFloat16EXadL_ZNS_16gelu_fast_kernelIS2_EET_RKS4_EELb1ELb0EEEvPS4_PS5_i,(.L_x_458 - _ZN4vllm17activation_kernelIN3c108BFloat16EXadL_ZNS_16gelu_fast_kernelIS2_EET_RKS4_EELb1ELb0EEEvPS4_PS5_i)
        .other          _ZN4vllm17activation_kernelIN3c108BFloat16EXadL_ZNS_16gelu_fast_kernelIS2_EET_RKS4_EELb1ELb0EEEvPS4_PS5_i,@"STO_CUDA_ENTRY STV_DEFAULT"
_ZN4vllm17activation_kernelIN3c108BFloat16EXadL_ZNS_16gelu_fast_kernelIS2_EET_RKS4_EELb1ELb0EEEvPS4_PS5_i:
.text._ZN4vllm17activation_kernelIN3c108BFloat16EXadL_ZNS_16gelu_fast_kernelIS2_EET_RKS4_EELb1ELb0EEEvPS4_PS5_i:
        /* <DEDUP_REMOVED lines=13> */
[----:B------:R-:W2:Y:S01]  /*00d0*/  LDC.64 R12, c[0x0][0x380] ;  /* 0x0000e000ff0c7b82 */ /* 0x000ea20000000a00 */
[----:B0-----:R-:W0:Y:S01]  /*00e0*/  I2F.U32.RP R6, R15 ;  /* 0x0000000f00067306 */ /* 0x001e220000209000 */
[----:B------:R-:W-:-:S02]  /*00f0*/  IADD3 R3, PT, PT, R23, R15, RZ ;  /* 0x0000000f17037210 */ /* 0x000fc40007ffe0ff */
[----:B------:R-:W-:Y:S02]  /*0100*/  ISETP.NE.U32.AND P2, PT, R15, RZ, PT ;  /* 0x000000ff0f00720c */ /* 0x000fe40003f45070 */
[----:B------:R-:W-:Y:S02]  /*0110*/  ISETP.GE.U32.AND P0, PT, R3, R14, PT ;  /* 0x0000000e0300720c */ /* 0x000fe40003f06070 */
[----:B------:R-:W-:Y:S01]  /*0120*/  VIMNMX.U32 R0, PT, PT, R14, R3, !PT ;  /* 0x000000030e007248 */ /* 0x000fe20007fe0000 */
[----:B--2---:R-:W-:Y:S01]  /*0130*/  IMAD.WIDE.U32 R12, R9, 0x2, R12 ;  /* 0x00000002090c7825 */ /* 0x004fe200078e000c */
[----:B0-----:R-:W0:Y:S02]  /*0140*/  MUFU.RCP R6, R6 ;  /* 0x0000000600067308 */ /* 0x001e240000001000 */
[----:B0-----:R-:W-:-:S06]  /*0150*/  IADD3 R4, PT, PT, R6, 0xffffffe, RZ ;  /* 0x0ffffffe06047810 */ /* 0x001fcc0007ffe0ff */
[----:B------:R0:W2:Y:S02]  /*0160*/  F2I.FTZ.U32.TRUNC.NTZ R5, R4 ;  /* 0x0000000400057305 */ /* 0x0000a4000021f000 */
[----:B0-----:R-:W-:Y:S01]  /*0170*/  HFMA2 R4, -RZ, RZ, 0, 0 ;  /* 0x00000000ff047431 */ /* 0x001fe200000001ff */
[----:B--2---:R-:W-:-:S05]  /*0180*/  IADD3 R2, PT, PT, RZ, -R5, RZ ;  /* 0x80000005ff027210 */ /* 0x004fca0007ffe0ff */
[----:B------:R-:W-:Y:S01]  /*0190*/  IMAD R7, R2, R15, RZ ;  /* 0x0000000f02077224 */ /* 0x000fe200078e02ff */
[----:B------:R-:W-:-:S03]  /*01a0*/  SEL R2, RZ, 0x1, P0 ;  /* 0x00000001ff027807 */ /* 0x000fc60000000000 */
[----:B------:R-:W-:Y:S01]  /*01b0*/  IMAD.HI.U32 R5, R5, R7, R4 ;  /* 0x0000000705057227 */ /* 0x000fe200078e0004 */
[----:B------:R-:W-:Y:S01]  /*01c0*/  IADD3 R0, PT, PT, R0, -R3, -R2 ;  /* 0x8000000300007210 */ /* 0x000fe20007ffe802 */
[----:B------:R-:W0:Y:S04]  /*01d0*/  LDC.64 R6, c[0x0][0x388] ;  /* 0x0000e200ff067b82 */ /* 0x000e280000000a00 */
[----:B------:R-:W-:-:S05]  /*01e0*/  IMAD.HI.U32 R5, R5, R0, RZ ;  /* 0x0000000005057227 */ /* 0x000fca00078e00ff */
[----:B------:R-:W-:-:S05]  /*01f0*/  IADD3 R4, PT, PT, -R5, RZ, RZ ;  /* 0x000000ff05047210 */ /* 0x000fca0007ffe1ff */
[----:B------:R-:W-:-:S05]  /*0200*/  IMAD R0, R15, R4, R0 ;  /* 0x000000040f007224 */ /* 0x000fca00078e0200 */
[----:B------:R-:W-:Y:S01]  /*0210*/  ISETP.GE.U32.AND P0, PT, R0, R15, PT ;  /* 0x0000000f0000720c */ /* 0x000fe20003f06070 */
[----:B0-----:R-:W-:-:S12]  /*0220*/  IMAD.WIDE.U32 R6, R9, 0x2, R6 ;  /* 0x0000000209067825 */ /* 0x001fd800078e0006 */
[----:B------:R-:W-:Y:S01]  /*0230*/  @P0 IADD3 R0, PT, PT, R0, -R15, RZ ;  /* 0x8000000f00000210 */ /* 0x000fe20007ffe0ff */
[----:B------:R-:W-:-:S03]  /*0240*/  @P0 VIADD R5, R5, 0x1 ;  /* 0x0000000105050836 */ /* 0x000fc60000000000 */
        /* <DEDUP_REMOVED lines=9> */
[----:B------:R-:W2:Y:S02]  /*02e0*/  LDG.E.128.CONSTANT R8, desc[UR4][R8.64] ;  /* 0x0000000408087981 */ /* 0x000ea4000c1e9d00 */
[----:B--2---:R-:W-:Y:S02]  /*02f0*/  SHF.L.U32 R2, R8, 0x10, RZ ;  /* 0x0000001008027819 */ /* 0x004fe400000006ff */
[----:B------:R-:W-:Y:S02]  /*0300*/  SHF.L.U32 R24, R9, 0x10, RZ ;  /* 0x0000001009187819 */ /* 0x000fe400000006ff */
[----:B------:R-:W-:Y:S01]  /*0310*/  SHF.L.U32 R5, R10, 0x10, RZ ;  /* 0x000000100a057819 */ /* 0x000fe200000006ff */
[----:B------:R-:W-:Y:S01]  /*0320*/  FMUL.FTZ R4, R2, 0.044714998453855514526 ;  /* 0x3d37271302047820 */ /* 0x000fe20000410000 */
[----:B------:R-:W-:Y:S01]  /*0330*/  SHF.L.U32 R22, R11, 0x10, RZ ;  /* 0x000000100b167819 */ /* 0x000fe200000006ff */
[----:B------:R-:W-:Y:S01]  /*0340*/  FMUL.FTZ R17, R24, 0.044714998453855514526 ;  /* 0x3d37271318117820 */ /* 0x000fe20000410000 */
[----:B------:R-:W-:Y:S01]  /*0350*/  FMUL.FTZ R20, R2, 0.79788458347320556641 ;  /* 0x3f4c422a02147820 */ /* 0x000fe20000410000 */
[----:B------:R0:W1:Y:S01]  /*0360*/  F2F.BF16.F32 R16, R4 ;  /* 0x0000000400107304 */ /* 0x0000620000202000 */
[C---:B------:R-:W-:Y:S01]  /*0370*/  FMUL.FTZ R25, R5.reuse, 0.044714998453855514526 ;  /* 0x3d37271305197820 */ /* 0x040fe20000410000 */
[----:B------:R-:W-:Y:S01]  /*0380*/  FMUL.FTZ R26, R5, 0.79788458347320556641 ;  /* 0x3f4c422a051a7820 */ /* 0x000fe20000410000 */
[----:B------:R-:W-:Y:S01]  /*0390*/  FMUL.FTZ R18, R24, 0.79788458347320556641 ;  /* 0x3f4c422a18127820 */ /* 0x000fe20000410000 */
[----:B------:R-:W-:Y:S01]  /*03a0*/  FMUL.FTZ R0, R2, 0.5 ;  /* 0x3f00000002007820 */ /* 0x000fe20000410000 */
[----:B------:R-:W-:-:S03]  /*03b0*/  PRMT R10, R10, 0x7632, R10 ;  /* 0x000076320a0a7816 */ /* 0x000fc6000000000a */
[----:B------:R-:W2:Y:S01]  /*03c0*/  F2F.BF16.F32 R17, R17 ;  /* 0x0000001100117304 */ /* 0x000ea20000202000 */
[----:B0-----:R-:W-:Y:S01]  /*03d0*/  FMUL.FTZ R4, R24, 0.5 ;  /* 0x3f00000018047820 */ /* 0x001fe20000410000 */
[----:B-1----:R-:W-:-:S06]  /*03e0*/  IMAD.U32 R19, R16, 0x10000, RZ ;  /* 0x0001000010137824 */ /* 0x002fcc00078e00ff */
[----:B------:R-:W0:Y:S01]  /*03f0*/  F2F.BF16.F32 R25, R25 ;  /* 0x0000001900197304 */ /* 0x000e220000202000 */
[----:B------:R-:W-:Y:S01]  /*0400*/  FMUL.FTZ R21, R2, R19 ;  /* 0x0000001302157220 */ /* 0x000fe20000410000 */
[----:B------:R-:W-:Y:S01]  /*0410*/  FMUL.FTZ R2, R5, 0.5 ;  /* 0x3f00000005027820 */ /* 0x000fe20000410000 */
[----:B--2---:R-:W-:-:S05]  /*0420*/  SHF.L.U32 R27, R17, 0x10, RZ ;  /* 0x00000010111b7819 */ /* 0x004fca00000006ff */
[----:B------:R1:W2:Y:S01]  /*0430*/  F2F.BF16.F32 R19, R21 ;  /* 0x0000001500137304 */ /* 0x0002a20000202000 */
[----:B------:R-:W-:Y:S01]  /*0440*/  FMUL.FTZ R17, R22, 0.044714998453855514526 ;  /* 0x3d37271316117820 */ /* 0x000fe20000410000 */
[----:B------:R-:W-:Y:S01]  /*0450*/  FMUL.FTZ R24, R24, R27 ;  /* 0x0000001b18187220 */ /* 0x000fe20000410000 */
[----:B------:R-:W-:-:S05]  /*0460*/  FMUL.FTZ R27, R22, 0.79788458347320556641 ;  /* 0x3f4c422a161b7820 */ /* 0x000fca0000410000 */
[----:B------:R2:W3:Y:S01]  /*0470*/  F2F.BF16.F32 R16, R26 ;  /* 0x0000001a00107304 */ /* 0x0004e20000202000 */
[----:B-1----:R-:W-:Y:S02]  /*0480*/  PRMT R21, R8, 0x7632, R21 ;  /* 0x0000763208157816 */ /* 0x002fe40000000015 */
[----:B0-----:R-:W-:Y:S02]  /*0490*/  SHF.L.U32 R8, R25, 0x10, RZ ;  /* 0x0000001019087819 */ /* 0x001fe400000006ff */
[----:B------:R-:W-:-:S03]  /*04a0*/  SHF.L.U32 R21, R21, 0x10, RZ ;  /* 0x0000001015157819 */ /* 0x000fc600000006ff */
[----:B------:R-:W0:Y:S01]  /*04b0*/  F2F.BF16.F32 R17, R17 ;  /* 0x0000001100117304 */ /* 0x000e220000202000 */
[----:B--2---:R-:W-:Y:S01]  /*04c0*/  SHF.L.U32 R26, R19, 0x10, RZ ;  /* 0x00000010131a7819 */ /* 0x004fe200000006ff */
[----:B------:R-:W-:Y:S01]  /*04d0*/  FMUL.FTZ R25, R21, 0.044714998453855514526 ;  /* 0x3d37271315197820 */ /* 0x000fe20000410000 */
[----:B------:R-:W-:Y:S01]  /*04e0*/  FMUL.FTZ R8, R5, R8 ;  /* 0x0000000805087220 */ /* 0x000fe20000410000 */
[----:B------:R-:W-:Y:S02]  /*04f0*/  FMUL.FTZ R5, R22, 0.5 ;  /* 0x3f00000016057820 */ /* 0x000fe40000410000 */
[----:B------:R-:W-:Y:S01]  /*0500*/  FADD.FTZ R26, R26, 1 ;  /* 0x3f8000001a1a7421 */ /* 0x000fe20000010000 */
[----:B---3--:R-:W-:Y:S01]  /*0510*/  SHF.L.U32 R16, R16, 0x10, RZ ;  /* 0x0000001010107819 */ /* 0x008fe200000006ff */
[----:B------:R-:W1:Y:S08]  /*0520*/  F2F.BF16.F32 R20, R20 ;  /* 0x0000001400147304 */ /* 0x000e700000202000 */
[----:B------:R-:W2:Y:S08]  /*0530*/  F2F.BF16.F32 R26, R26 ;  /* 0x0000001a001a7304 */ /* 0x000eb00000202000 */
[----:B------:R-:W3:Y:S08]  /*0540*/  F2F.BF16.F32 R25, R25 ;  /* 0x0000001900197304 */ /* 0x000ef00000202000 */
[----:B------:R-:W4:Y:S08]  /*0550*/  F2F.BF16.F32 R24, R24 ;  /* 0x0000001800187304 */ /* 0x000f300000202000 */
[----:B------:R0:W-:Y:S08]  /*0560*/  F2F.BF16.F32 R19, R27 ;  /* 0x0000001b00137304 */ /* 0x0001f00000202000 */
[----:B------:R-:W5:Y:S01]  /*0570*/  F2F.BF16.F32 R8, R8 ;  /* 0x0000000800087304 */ /* 0x000f620000202000 */
[----:B0-----:R-:W-:Y:S01]  /*0580*/  IMAD.U32 R27, R17, 0x10000, RZ ;  /* 0x00010000111b7824 */ /* 0x001fe200078e00ff */
[----:B-1----:R-:W-:-:S02]  /*0590*/  SHF.L.U32 R17, R20, 0x10, RZ ;  /* 0x0000001014117819 */ /* 0x002fc400000006ff */
[----:B--2---:R-:W-:Y:S01]  /*05a0*/  SHF.L.U32 R20, R26, 0x10, RZ ;  /* 0x000000101a147819 */ /* 0x004fe200000006ff */
[----:B------:R-:W-:Y:S01]  /*05b0*/  FMUL.FTZ R22, R22, R27 ;  /* 0x0000001b16167220 */ /* 0x000fe20000410000 */
[----:B---3--:R-:W-:Y:S02]  /*05c0*/  SHF.L.U32 R26, R25, 0x10, RZ ;  /* 0x00000010191a7819 */ /* 0x008fe400000006ff */
[----:B------:R-:W-:Y:S01]  /*05d0*/  PRMT R25, R9, 0x7632, R25 ;  /* 0x0000763209197816 */ /* 0x000fe20000000019 */
[----:B------:R-:W-:Y:S01]  /*05e0*/  FMUL.FTZ R17, R17, R20 ;  /* 0x0000001411117220 */ /* 0x000fe20000410000 */
[C---:B------:R-:W-:Y:S01]  /*05f0*/  FMUL.FTZ R20, R21.reuse, 0.79788458347320556641 ;  /* 0x3f4c422a15147820 */ /* 0x040fe20000410000 */
[C---:B------:R-:W-:Y:S01]  /*0600*/  FMUL.FTZ R26, R21.reuse, R26 ;  /* 0x0000001a151a7220 */ /* 0x040fe20000410000 */
[----:B------:R-:W-:Y:S01]  /*0610*/  FMUL.FTZ R9, R21, 0.5 ;  /* 0x3f00000015097820 */ /* 0x000fe20000410000 */
[----:B----4-:R-:W-:Y:S01]  /*0620*/  SHF.L.U32 R21, R24, 0x10, RZ ;  /* 0x0000001018157819 */ /* 0x010fe200000006ff */
[----:B------:R-:W-:Y:S01]  /*0630*/  F2F.BF16.F32 R22, R22 ;  /* 0x0000001600167304 */ /* 0x000fe20000202000 */
[----:B------:R-:W-:-:S02]  /*0640*/  SHF.L.U32 R25, R25, 0x10, RZ ;  /* 0x0000001019197819 */ /* 0x000fc400000006ff */
[----:B-----5:R-:W-:Y:S01]  /*0650*/  SHF.L.U32 R28, R8, 0x10, RZ ;  /* 0x00000010081c7819 */ /* 0x020fe200000006ff */
[----:B------:R-:W-:Y:S02]  /*0660*/  FADD.FTZ R27, R21, 1 ;  /* 0x3f800000151b7421 */ /* 0x000fe40000010000 */
[----:B------:R-:W-:Y:S02]  /*0670*/  FMUL.FTZ R24, R25, 0.044714998453855514526 ;  /* 0x3d37271319187820 */ /* 0x000fe40000410000 */
[----:B------:R-:W-:Y:S01]  /*0680*/  F2F.BF16.F32 R26, R26 ;  /* 0x0000001a001a7304 */ /* 0x000fe20000202000 */
[----:B------:R-:W-:-:S07]  /*0690*/  FADD.FTZ R28, R28, 1 ;  /* 0x3f8000001c1c7421 */ /* 0x000fce0000010000 */
[----:B------:R-:W0:Y:S08]  /*06a0*/  F2F.BF16.F32 R27, R27 ;  /* 0x0000001b001b7304 */ /* 0x000e300000202000 */
[----:B------:R-:W1:Y:S01]  /*06b0*/  F2F.BF16.F32 R24, R24 ;  /* 0x0000001800187304 */ /* 0x000e620000202000 */
[----:B0-----:R-:W-:Y:S01]  /*06c0*/  IMAD.U32 R21, R27, 0x10000, RZ ;  /* 0x000100001b157824 */ /* 0x001fe200078e00ff */
[----:B------:R-:W-:-:S06]  /*06d0*/  SHF.L.U32 R27, R22, 0x10, RZ ;  /* 0x00000010161b7819 */ /* 0x000fcc00000006ff */
[----:B------:R-:W0:Y:S01]  /*06e0*/  F2F.BF16.F32 R18, R18 ;  /* 0x0000001200127304 */ /* 0x000e220000202000 */
[----:B------:R-:W-:Y:S01]  /*06f0*/  SHF.L.U32 R22, R26, 0x10, RZ ;  /* 0x000000101a167819 */ /* 0x000fe200000006ff */
[----:B------:R-:W-:-:S04]  /*0700*/  FADD.FTZ R27, R27, 1 ;  /* 0x3f8000001b1b7421 */ /* 0x000fc80000010000 */
[----:B------:R-:W-:Y:S01]  /*0710*/  FADD.FTZ R22, R22, 1 ;  /* 0x3f80000016167421 */ /* 0x000fe20000010000 */
[----:B-1----:R-:W-:Y:S01]  /*0720*/  SHF.L.U32 R24, R24, 0x10, RZ ;  /* 0x0000001018187819 */ /* 0x002fe200000006ff */
[----:B------:R1:W2:Y:S04]  /*0730*/  F2F.BF16.F32 R8, R28 ;  /* 0x0000001c00087304 */ /* 0x0002a80000202000 */
[----:B------:R-:W-:Y:S01]  /*0740*/  FMUL.FTZ R26, R25, R24 ;  /* 0x00000018191a7220 */ /* 0x000fe20000410000 */
[----:B------:R-:W-:Y:S01]  /*0750*/  IMAD.U32 R24, R19, 0x10000, RZ ;  /* 0x0001000013187824 */ /* 0x000fe200078e00ff */
[----:B------:R-:W-:Y:S02]  /*0760*/  SHF.L.U32 R19, R10, 0x10, RZ ;  /* 0x000000100a137819 */ /* 0x000fe400000006ff */
[----:B------:R-:W3:Y:S01]  /*0770*/  F2F.BF16.F32 R27, R27 ;  /* 0x0000001b001b7304 */ /* 0x000ee20000202000 */
[----:B0-----:R-:W-:-:S02]  /*0780*/  SHF.L.U32 R18, R18, 0x10, RZ ;  /* 0x0000001012127819 */ /* 0x001fc400000006ff */
[----:B-1----:R-:W-:-:S03]  /*0790*/  FMUL.FTZ R28, R19, 0.044714998453855514526 ;  /* 0x3d372713131c7820 */ /* 0x002fc60000410000 */
[----:B------:R-:W-:Y:S01]  /*07a0*/  FMUL.FTZ R18, R18, R21 ;  /* 0x0000001512127220 */ /* 0x000fe20000410000 */
[----:B--2---:R-:W-:Y:S01]  /*07b0*/  SHF.L.U32 R29, R8, 0x10, RZ ;  /* 0x00000010081d7819 */ /* 0x004fe200000006ff */
[----:B------:R-:W0:Y:S01]  /*07c0*/  F2F.BF16.F32 R22, R22 ;  /* 0x0000001600167304 */ /* 0x000e220000202000 */
[C---:B------:R-:W-:Y:S01]  /*07d0*/  FMUL.FTZ R21, R25.reuse, 0.79788458347320556641 ;  /* 0x3f4c422a19157820 */ /* 0x040fe20000410000 */
[----:B------:R-:W-:Y:S02]  /*07e0*/  FMUL.FTZ R8, R25, 0.5 ;  /* 0x3f00000019087820 */ /* 0x000fe40000410000 */
[----:B------:R-:W-:Y:S01]  /*07f0*/  FMUL.FTZ R16, R16, R29 ;  /* 0x0000001d10107220 */ /* 0x000fe20000410000 */
[----:B---3--:R-:W-:-:S03]  /*0800*/  SHF.L.U32 R27, R27, 0x10, RZ ;  /* 0x000000101b1b7819 */ /* 0x008fc600000006ff */
[----:B------:R-:W1:Y:S02]  /*0810*/  F2F.BF16.F32 R25, R26 ;  /* 0x0000001a00197304 */ /* 0x000e640000202000 */
[----:B------:R-:W-:Y:S01]  /*0820*/  FMUL.FTZ R10, R24, R27 ;  /* 0x0000001b180a7220 */ /* 0x000fe20000410000 */
[----:B------:R-:W-:Y:S01]  /*0830*/  PRMT R24, R11, 0x7632, R24 ;  /* 0x000076320b187816 */ /* 0x000fe20000000018 */
[----:B------:R-:W-:Y:S01]  /*0840*/  FMUL.FTZ R11, R19, 0.79788458347320556641 ;  /* 0x3f4c422a130b7820 */ /* 0x000fe20000410000 */
[----:B0-----:R-:W-:-:S03]  /*0850*/  SHF.L.U32 R27, R22, 0x10, RZ ;  /* 0x00000010161b7819 */ /* 0x001fc600000006ff */
[----:B------:R-:W0:Y:S01]  /*0860*/  F2F.BF16.F32 R20, R20 ;  /* 0x0000001400147304 */ /* 0x000e220000202000 */
[----:B------:R-:W-:-:S05]  /*0870*/  SHF.L.U32 R24, R24, 0x10, RZ ;  /* 0x0000001018187819 */ /* 0x000fca00000006ff */
[----:B------:R-:W-:Y:S01]  /*0880*/  FMUL.FTZ R29, R24, 0.044714998453855514526 ;  /* 0x3d372713181d7820 */ /* 0x000fe20000410000 */
[----:B-1----:R-:W-:Y:S01]  /*0890*/  SHF.L.U32 R26, R25, 0x10, RZ ;  /* 0x00000010191a7819 */ /* 0x002fe200000006ff */
[----:B------:R-:W1:Y:S01]  /*08a0*/  F2F.BF16.F32 R22, R28 ;  /* 0x0000001c00167304 */ /* 0x000e620000202000 */
[----:B0-----:R-:W-:-:S07]  /*08b0*/  SHF.L.U32 R20, R20, 0x10, RZ ;  /* 0x0000001014147819 */ /* 0x001fce00000006ff */
[----:B------:R-:W0:Y:S01]  /*08c0*/  F2F.BF16.F32 R25, R29 ;  /* 0x0000001d00197304 */ /* 0x000e220000202000 */
[----:B------:R-:W-:Y:S01]  /*08d0*/  FMUL.FTZ R20, R20, R27 ;  /* 0x0000001b14147220 */ /* 0x000fe20000410000 */
[----:B------:R-:W-:Y:S01]  /*08e0*/  FADD.FTZ R27, R26, 1 ;  /* 0x3f8000001a1b7421 */ /* 0x000fe20000010000 */
[----:B-1----:R-:W-:-:S05]  /*08f0*/  IMAD.U32 R26, R22, 0x10000, RZ ;  /* 0x00010000161a7824 */ /* 0x002fca00078e00ff */
[----:B------:R-:W1:Y:S01]  /*0900*/  F2F.BF16.F32 R21, R21 ;  /* 0x0000001500157304 */ /* 0x000e620000202000 */
[C---:B------:R-:W-:Y:S01]  /*0910*/  FMUL.FTZ R28, R19.reuse, R26 ;  /* 0x0000001a131c7220 */ /* 0x040fe20000410000 */
[----:B------:R-:W-:Y:S01]  /*0920*/  FMUL.FTZ R19, R19, 0.5 ;  /* 0x3f00000013137820 */ /* 0x000fe20000410000 */
[----:B0-----:R-:W-:-:S05]  /*0930*/  SHF.L.U32 R26, R25, 0x10, RZ ;  /* 0x00000010191a7819 */ /* 0x001fca00000006ff */
[----:B------:R-:W0:Y:S01]  /*0940*/  F2F.BF16.F32 R22, R27 ;  /* 0x0000001b00167304 */ /* 0x000e220000202000 */
[----:B------:R-:W-:Y:S01]  /*0950*/  FMUL.FTZ R26, R24, R26 ;  /* 0x0000001a181a7220 */ /* 0x000fe20000410000 */
[----:B-1----:R-:W-:-:S06]  /*0960*/  SHF.L.U32 R21, R21, 0x10, RZ ;  /* 0x0000001015157819 */ /* 0x002fcc00000006ff */
[----:B------:R-:W1:Y:S01]  /*0970*/  F2F.BF16.F32 R25, R28 ;  /* 0x0000001c00197304 */ /* 0x000e620000202000 */
[----:B0-----:R-:W-:-:S07]  /*0980*/  SHF.L.U32 R22, R22, 0x10, RZ ;  /* 0x0000001016167819 */ /* 0x001fce00000006ff */
[----:B------:R-:W0:Y:S01]  /*0990*/  F2F.BF16.F32 R26, R26 ;  /* 0x0000001a001a7304 */ /* 0x000e220000202000 */
[----:B------:R-:W-:Y:S01]  /*09a0*/  FMUL.FTZ R22, R21, R22 ;  /* 0x0000001615167220 */ /* 0x000fe20000410000 */
[C---:B------:R-:W-:Y:S01]  /*09b0*/  FMUL.FTZ R21, R24.reuse, 0.79788458347320556641 ;  /* 0x3f4c422a18157820 */ /* 0x040fe20000410000 */
[----:B------:R-:W-:Y:S01]  /*09c0*/  FMUL.FTZ R24, R24, 0.5 ;  /* 0x3f00000018187820 */ /* 0x000fe20000410000 */
[----:B-1----:R-:W-:-:S04]  /*09d0*/  SHF.L.U32 R25, R25, 0x10, RZ ;  /* 0x0000001019197819 */ /* 0x002fc800000006ff */
[----:B------:R-:W1:Y:S01]  /*09e0*/  F2F.BF16.F32 R11, R11 ;  /* 0x0000000b000b7304 */ /* 0x000e620000202000 */
[----:B------:R-:W-:Y:S01]  /*09f0*/  FADD.FTZ R27, R25, 1 ;  /* 0x3f800000191b7421 */ /* 0x000fe20000010000 */
[----:B0-----:R-:W-:-:S06]  /*0a00*/  SHF.L.U32 R25, R26, 0x10, RZ ;  /* 0x000000101a197819 */ /* 0x001fcc00000006ff */
[----:B------:R-:W0:Y:S01]  /*0a10*/  F2F.BF16.F32 R21, R21 ;  /* 0x0000001500157304 */ /* 0x000e220000202000 */
[----:B------:R-:W-:Y:S01]  /*0a20*/  FADD.FTZ R25, R25, 1 ;  /* 0x3f80000019197421 */ /* 0x000fe20000010000 */
[----:B-1----:R-:W-:-:S06]  /*0a30*/  SHF.L.U32 R11, R11, 0x10, RZ ;  /* 0x000000100b0b7819 */ /* 0x002fcc00000006ff */
[----:B------:R-:W1:Y:S01]  /*0a40*/  F2F.BF16.F32 R26, R27 ;  /* 0x0000001b001a7304 */ /* 0x000e620000202000 */
[----:B0-----:R-:W-:-:S07]  /*0a50*/  SHF.L.U32 R21, R21, 0x10, RZ ;  /* 0x0000001015157819 */ /* 0x001fce00000006ff */
[----:B------:R-:W0:Y:S01]  /*0a60*/  F2F.BF16.F32 R25, R25 ;  /* 0x0000001900197304 */ /* 0x000e220000202000 */
[----:B-1----:R-:W-:-:S07]  /*0a70*/  IMAD.U32 R26, R26, 0x10000, RZ ;  /* 0x000100001a1a7824 */ /* 0x002fce00078e00ff */
[----:B------:R-:W1:Y:S01]  /*0a80*/  F2F.BF16.F32 R17, R17 ;  /* 0x0000001100117304 */ /* 0x000e620000202000 */
[----:B------:R-:W-:Y:S01]  /*0a90*/  FMUL.FTZ R29, R11, R26 ;  /* 0x0000001a0b1d7220 */ /* 0x000fe20000410000 */
[----:B0-----:R-:W-:-:S06]  /*0aa0*/  SHF.L.U32 R26, R25, 0x10, RZ ;  /* 0x00000010191a7819 */ /* 0x001fcc00000006ff */
[----:B------:R-:W0:Y:S01]  /*0ab0*/  F2F.BF16.F32 R16, R16 ;  /* 0x0000001000107304 */ /* 0x000e220000202000 */
[----:B------:R-:W-:Y:S01]  /*0ac0*/  FMUL.FTZ R21, R21, R26 ;  /* 0x0000001a15157220 */ /* 0x000fe20000410000 */
[----:B-1----:R-:W-:-:S06]  /*0ad0*/  SHF.L.U32 R28, R17, 0x10, RZ ;  /* 0x00000010111c7819 */ /* 0x002fcc00000006ff */
[----:B------:R-:W1:Y:S01]  /*0ae0*/  F2F.BF16.F32 R18, R18 ;  /* 0x0000001200127304 */ /* 0x000e620000202000 */
[----:B0-----:R-:W-:-:S07]  /*0af0*/  SHF.L.U32 R17, R16, 0x10, RZ ;  /* 0x0000001010117819 */ /* 0x001fce00000006ff */
[----:B------:R-:W0:Y:S01]  /*0b00*/  F2F.BF16.F32 R10, R10 ;  /* 0x0000000a000a7304 */ /* 0x000e220000202000 */
[----:B-1----:R-:W-:-:S07]  /*0b10*/  SHF.L.U32 R26, R18, 0x10, RZ ;  /* 0x00000010121a7819 */ /* 0x002fce00000006ff */
[----:B------:R-:W-:Y:S01]  /*0b20*/  F2F.BF16.F32 R20, R20 ;  /* 0x0000001400147304 */ /* 0x000fe20000202000 */
[----:B0-----:R-:W-:-:S07]  /*0b30*/  SHF.L.U32 R18, R10, 0x10, RZ ;  /* 0x000000100a127819 */ /* 0x001fce00000006ff */
[----:B------:R-:W0:Y:S08]  /*0b40*/  F2F.BF16.F32 R22, R22 ;  /* 0x0000001600167304 */ /* 0x000e300000202000 */
[----:B------:R-:W1:Y:S01]  /*0b50*/  F2F.BF16.F32 R21, R21 ;  /* 0x0000001500157304 */ /* 0x000e620000202000 */
[----:B0-----:R-:W-:-:S07]  /*0b60*/  SHF.L.U32 R22, R22, 0x10, RZ ;  /* 0x0000001016167819 */ /* 0x001fce00000006ff */
[----:B------:R0:W2:Y:S01]  /*0b70*/  F2F.BF16.F32 R25, R29 ;  /* 0x0000001d00197304 */ /* 0x0000a20000202000 */
[----:B-1----:R-:W-:-:S07]  /*0b80*/  SHF.L.U32 R21, R21, 0x10, RZ ;  /* 0x0000001015157819 */ /* 0x002fce00000006ff */
[----:B------:R-:W1:Y:S01]  /*0b90*/  MUFU.TANH R28, R28 ;  /* 0x0000001c001c7308 */ /* 0x000e620000002400 */
[----:B0-----:R-:W-:Y:S01]  /*0ba0*/  IMAD.U32 R29, R20, 0x10000, RZ ;  /* 0x00010000141d7824 */ /* 0x001fe200078e00ff */
[----:B--2---:R-:W-:-:S06]  /*0bb0*/  SHF.L.U32 R25, R25, 0x10, RZ ;  /* 0x0000001019197819 */ /* 0x004fcc00000006ff */
[----:B------:R-:W0:Y:S08]  /*0bc0*/  MUFU.TANH R17, R17 ;  /* 0x0000001100117308 */ /* 0x000e300000002400 */
[----:B------:R-:W-:Y:S08]  /*0bd0*/  MUFU.TANH R11, R26 ;  /* 0x0000001a000b7308 */ /* 0x000ff00000002400 */
[----:B------:R-:W-:Y:S08]  /*0be0*/  MUFU.TANH R18, R18 ;  /* 0x0000001200127308 */ /* 0x000ff00000002400 */
[----:B------:R-:W-:Y:S08]  /*0bf0*/  MUFU.TANH R20, R29 ;  /* 0x0000001d00147308 */ /* 0x000ff00000002400 */
[----:B------:R-:W-:Y:S08]  /*0c00*/  MUFU.TANH R27, R22 ;  /* 0x00000016001b7308 */ /* 0x000ff00000002400 */
[----:B------:R-:W-:Y:S08]  /*0c10*/  MUFU.TANH R26, R21 ;  /* 0x00000015001a7308 */ /* 0x000ff00000002400 */
[----:B------:R-:W-:Y:S08]  /*0c20*/  MUFU.TANH R16, R25 ;  /* 0x0000001900107308 */ /* 0x000ff00000002400 */
[----:B-1----:R-:W1:Y:S08]  /*0c30*/  F2F.BF16.F32 R10, R28 ;  /* 0x0000001c000a7304 */ /* 0x002e700000202000 */
[----:B0-----:R-:W0:Y:S01]  /*0c40*/  F2F.BF16.F32 R17, R17 ;  /* 0x0000001100117304 */ /* 0x001e220000202000 */
[----:B-1----:R-:W-:-:S07]  /*0c50*/  SHF.L.U32 R10, R10, 0x10, RZ ;  /* 0x000000100a0a7819 */ /* 0x002fce00000006ff */
[----:B------:R-:W1:Y:S01]  /*0c60*/  F2F.BF16.F32 R11, R11 ;  /* 0x0000000b000b7304 */ /* 0x000e620000202000 */
[----:B------:R-:W-:Y:S01]  /*0c70*/  FADD.FTZ R22, R10, 1 ;  /* 0x3f8000000a167421 */ /* 0x000fe20000010000 */
[----:B0-----:R-:W-:-:S06]  /*0c80*/  SHF.L.U32 R10, R17, 0x10, RZ ;  /* 0x00000010110a7819 */ /* 0x001fcc00000006ff */
[----:B------:R-:W0:Y:S01]  /*0c90*/  F2F.BF16.F32 R18, R18 ;  /* 0x0000001200127304 */ /* 0x000e220000202000 */
[----:B------:R-:W-:Y:S01]  /*0ca0*/  FADD.FTZ R25, R10, 1 ;  /* 0x3f8000000a197421 */ /* 0x000fe20000010000 */
[----:B-1----:R-:W-:-:S06]  /*0cb0*/  SHF.L.U32 R11, R11, 0x10, RZ ;  /* 0x000000100b0b7819 */ /* 0x002fcc00000006ff */
[----:B------:R-:W1:Y:S01]  /*0cc0*/  F2F.BF16.F32 R20, R20 ;  /* 0x0000001400147304 */ /* 0x000e620000202000 */
[----:B------:R-:W-:Y:S01]  /*0cd0*/  FADD.FTZ R17, R11, 1 ;  /* 0x3f8000000b117421 */ /* 0x000fe20000010000 */
[----:B0-----:R-:W-:-:S06]  /*0ce0*/  IMAD.U32 R18, R18, 0x10000, RZ ;  /* 0x0001000012127824 */ /* 0x001fcc00078e00ff */
[----:B------:R-:W0:Y:S01]  /*0cf0*/  F2F.BF16.F32 R21, R27 ;  /* 0x0000001b00157304 */ /* 0x000e220000202000 */
[----:B------:R-:W-:Y:S01]  /*0d00*/  FADD.FTZ R10, R18, 1 ;  /* 0x3f800000120a7421 */ /* 0x000fe20000010000 */
[----:B-1----:R-:W-:-:S06]  /*0d10*/  SHF.L.U32 R20, R20, 0x10, RZ ;  /* 0x0000001014147819 */ /* 0x002fcc00000006ff */
[----:B------:R-:W1:Y:S01]  /*0d20*/  F2F.BF16.F32 R26, R26 ;  /* 0x0000001a001a7304 */ /* 0x000e620000202000 */
[----:B------:R-:W-:Y:S01]  /*0d30*/  FADD.FTZ R11, R20, 1 ;  /* 0x3f800000140b7421 */ /* 0x000fe20000010000 */
[----:B0-----:R-:W-:-:S06]  /*0d40*/  SHF.L.U32 R21, R21, 0x10, RZ ;  /* 0x0000001015157819 */ /* 0x001fcc00000006ff */
[----:B------:R-:W0:Y:S01]  /*0d50*/  F2F.BF16.F32 R16, R16 ;  /* 0x0000001000107304 */ /* 0x000e220000202000 */
[----:B-1----:R-:W-:-:S07]  /*0d60*/  SHF.L.U32 R26, R26, 0x10, RZ ;  /* 0x000000101a1a7819 */ /* 0x002fce00000006ff */
[----:B------:R-:W1:Y:S01]  /*0d70*/  F2F.BF16.F32 R0, R0 ;  /* 0x0000000000007304 */ /* 0x000e620000202000 */
[----:B0-----:R-:W-:-:S07]  /*0d80*/  SHF.L.U32 R18, R16, 0x10, RZ ;  /* 0x0000001010127819 */ /* 0x001fce00000006ff */
[----:B------:R-:W0:Y:S01]  /*0d90*/  F2F.BF16.F32 R22, R22 ;  /* 0x0000001600167304 */ /* 0x000e220000202000 */
[----:B------:R-:W-:Y:S01]  /*0da0*/  FADD.FTZ R16, R21, 1 ;  /* 0x3f80000015107421 */ /* 0x000fe20000010000 */
[----:B------:R-:W-:Y:S01]  /*0db0*/  FADD.FTZ R18, R18, 1 ;  /* 0x3f80000012127421 */ /* 0x000fe20000010000 */
[----:B-1----:R-:W-:Y:S01]  /*0dc0*/  SHF.L.U32 R20, R0, 0x10, RZ ;  /* 0x0000001000147819 */ /* 0x002fe200000006ff */
[----:B------:R-:W-:-:S04]  /*0dd0*/  FADD.FTZ R0, R26, 1 ;  /* 0x3f8000001a007421 */ /* 0x000fc80000010000 */
[----:B------:R-:W1:Y:S01]  /*0de0*/  F2F.BF16.F32 R17, R17 ;  /* 0x0000001100117304 */ /* 0x000e620000202000 */
[----:B0-----:R-:W-:-:S07]  /*0df0*/  SHF.L.U32 R21, R22, 0x10, RZ ;  /* 0x0000001016157819 */ /* 0x001fce00000006ff */
[----:B------:R-:W0:Y:S01]  /*0e00*/  F2F.BF16.F32 R10, R10 ;  /* 0x0000000a000a7304 */ /* 0x000e220000202000 */
[----:B-1----:R-:W-:-:S07]  /*0e10*/  SHF.L.U32 R27, R17, 0x10, RZ ;  /* 0x00000010111b7819 */ /* 0x002fce00000006ff */
[----:B------:R-:W1:Y:S01]  /*0e20*/  F2F.BF16.F32 R9, R9 ;  /* 0x0000000900097304 */ /* 0x000e620000202000 */
[----:B------:R-:W-:Y:S01]  /*0e30*/  FMUL.FTZ R17, R20, R21 ;  /* 0x0000001514117220 */ /* 0x000fe20000410000 */
[----:B0-----:R-:W-:-:S06]  /*0e40*/  SHF.L.U32 R20, R10, 0x10, RZ ;  /* 0x000000100a147819 */ /* 0x001fcc00000006ff */
[----:B------:R-:W0:Y:S01]  /*0e50*/  F2F.BF16.F32 R11, R11 ;  /* 0x0000000b000b7304 */ /* 0x000e220000202000 */
[----:B-1----:R-:W-:-:S07]  /*0e60*/  SHF.L.U32 R9, R9, 0x10, RZ ;  /* 0x0000001009097819 */ /* 0x002fce00000006ff */
[----:B------:R-:W1:Y:S01]  /*0e70*/  F2F.BF16.F32 R4, R4 ;  /* 0x0000000400047304 */ /* 0x000e620000202000 */
[----:B0-----:R-:W-:-:S07]  /*0e80*/  SHF.L.U32 R10, R11, 0x10, RZ ;  /* 0x000000100b0a7819 */ /* 0x001fce00000006ff */
[----:B------:R-:W0:Y:S01]  /*0e90*/  F2F.BF16.F32 R5, R5 ;  /* 0x0000000500057304 */ /* 0x000e220000202000 */
[----:B------:R-:W-:Y:S01]  /*0ea0*/  FMUL.FTZ R10, R9, R10 ;  /* 0x0000000a090a7220 */ /* 0x000fe20000410000 */
[----:B-1----:R-:W-:-:S06]  /*0eb0*/  SHF.L.U32 R4, R4, 0x10, RZ ;  /* 0x0000001004047819 */ /* 0x002fcc00000006ff */
        /* <DEDUP_REMOVED lines=10> */
[----:B------:R-:W1:Y:S01]  /*0f60*/  F2F.BF16.F32 R25, R25 ;  /* 0x0000001900197304 */ /* 0x000e620000202000 */
[----:B------:R-:W-:Y:S01]  /*0f70*/  FMUL.FTZ R9, R8, R11 ;  /* 0x0000000b08097220 */ /* 0x000fe20000410000 */
[----:B------:R-:W-:Y:S02]  /*0f80*/  F2FP.BF16.F32.PACK_AB R8, R10, R17 ;  /* 0x000000110a08723e */ /* 0x000fe400000010ff */
[----:B0-----:R-:W-:-:S04]  /*0f90*/  SHF.L.U32 R21, R0, 0x10, RZ ;  /* 0x0000001000157819 */ /* 0x001fc800000006ff */
[----:B------:R-:W0:Y:S01]  /*0fa0*/  F2F.BF16.F32 R18, R18 ;  /* 0x0000001200127304 */ /* 0x000e220000202000 */
[----:B------:R-:W-:Y:S01]  /*0fb0*/  F2FP.BF16.F32.PACK_AB R9, R9, R4 ;  /* 0x000000040909723e */ /* 0x000fe200000010ff */
[----:B------:R-:W-:Y:S01]  /*0fc0*/  FMUL.FTZ R24, R24, R21 ;  /* 0x0000001518187220 */ /* 0x000fe20000410000 */
[----:B-1----:R-:W-:-:S05]  /*0fd0*/  SHF.L.U32 R25, R25, 0x10, RZ ;  /* 0x0000001019197819 */ /* 0x002fca00000006ff */
[----:B------:R-:W1:Y:S01]  /*0fe0*/  F2F.BF16.F32 R2, R2 ;  /* 0x0000000200027304 */ /* 0x000e620000202000 */
[----:B------:R-:W-:Y:S01]  /*0ff0*/  F2FP.BF16.F32.PACK_AB R11, R24, R5 ;  /* 0x00000005180b723e */ /* 0x000fe200000010ff */
[----:B------:R-:W-:-:S04]  /*1000*/  IMAD.WIDE.U32 R4, R23, 0x10, R12 ;  /* 0x0000001017047825 */ /* 0x000fc800078e000c */
[----:B------:R-:W-:Y:S01]  /*1010*/  IMAD.MOV.U32 R23, RZ, RZ, R3 ;  /* 0x000000ffff177224 */ /* 0x000fe200078e0003 */
[----:B0-----:R-:W-:Y:S01]  /*1020*/  SHF.L.U32 R18, R18, 0x10, RZ ;  /* 0x0000001012127819 */ /* 0x001fe200000006ff */
[----:B------:R-:W0:Y:S01]  /*1030*/  F2F.BF16.F32 R19, R19 ;  /* 0x0000001300137304 */ /* 0x000e220000202000 */
[----:B-1----:R-:W-:-:S04]  /*1040*/  IMAD.U32 R2, R2, 0x10000, RZ ;  /* 0x0001000002027824 */ /* 0x002fc800078e00ff */
[----:B------:R-:W-:Y:S01]  /*1050*/  FMUL.FTZ R2, R2, R25 ;  /* 0x0000001902027220 */ /* 0x000fe20000410000 */
[----:B0-----:R-:W-:-:S04]  /*1060*/  IMAD.U32 R19, R19, 0x10000, RZ ;  /* 0x0001000013137824 */ /* 0x001fc800078e00ff */
[----:B------:R-:W-:-:S05]  /*1070*/  FMUL.FTZ R19, R19, R18 ;  /* 0x0000001213137220 */ /* 0x000fca0000410000 */
[----:B------:R-:W-:-:S05]  /*1080*/  F2FP.BF16.F32.PACK_AB R10, R19, R2 ;  /* 0x00000002130a723e */ /* 0x000fca00000010ff */
[----:B------:R0:W-:Y:S02]  /*1090*/  STG.E.128 desc[UR4][R4.64], R8 ;  /* 0x0000000804007986 */ /* 0x0001e4000c101d04 */
.L_x_77:
[----:B------:R-:W-:Y:S05]  /*10a0*/  BSYNC.RECONVERGENT B0 ;  /* 0x0000000000007941 */ /* 0x000fea0003800200 */
.L_x_76:
[----:B------:R-:W-:Y:S05]  /*10b0*/  @!P1 EXIT ;  /* 0x000000000000994d */ /* 0x000fea0003800000 */
[----:B------:R-:W-:-:S07]  /*10c0*/  IADD3 R21, PT, PT, R23, R15, RZ ;  /* 0x0000000f17157210 */ /* 0x000fce0007ffe0ff */
.L_x_78:
[----:B01----:R-:W-:-:S06]  /*10d0*/  IMAD.WIDE.U32 R8, R23, 0x10, R6 ;  /* 0x0000001017087825 */ /* 0x003fcc00078e0006 */
[----:B------:R-:W2:Y:S02]  /*10e0*/  LDG.E.128.CONSTANT R8, desc[UR4][R8.64] ;  /* 0x0000000408087981 */ /* 0x000ea4000c1e9d00 */
[----:B--2---:R-:W-:Y:S02]  /*10f0*/  SHF.L.U32 R20, R8, 0x10, RZ ;  /* 0x0000001008147819 */ /* 0x004fe400000006ff */
[----:B------:R-:W-:Y:S02]  /*1100*/  SHF.L.U32 R19, R9, 0x10, RZ ;  /* 0x0000001009137819 */ /* 0x000fe400000006ff */
[----:B------:R-:W-:Y:S01]  /*1110*/  SHF.L.U32 R17, R10, 0x10, RZ ;  /* 0x000000100a117819 */ /* 0x000fe200000006ff */
[----:B------:R-:W-:Y:S01]  /*1120*/  FMUL.FTZ R5, R20, 0.044714998453855514526 ;  /* 0x3d37271314057820 */ /* 0x000fe20000410000 */
[----:B------:R-:W-:Y:S01]  /*1130*/  SHF.L.U32 R18, R11, 0x10, RZ ;  /* 0x000000100b127819 */ /* 0x000fe200000006ff */
[----:B------:R-:W-:Y:S01]  /*1140*/  FMUL.FTZ R3, R19, 0.044714998453855514526 ;  /* 0x3d37271313037820 */ /* 0x000fe20000410000 */
[----:B------:R-:W-:Y:S01]  /*1150*/  PRMT R22, R8, 0x7632, R22 ;  /* 0x0000763208167816 */ /* 0x000fe20000000016 */
[C---:B------:R-:W-:Y:S01]  /*1160*/  FMUL.FTZ R25, R17.reuse, 0.044714998453855514526 ;  /* 0x3d37271311197820 */ /* 0x040fe20000410000 */
[----:B------:R-:W-:Y:S01]  /*1170*/  FMUL.FTZ R16, R20, 0.79788458347320556641 ;  /* 0x3f4c422a14107820 */ /* 0x000fe20000410000 */
[----:B------:R-:W0:Y:S01]  /*1180*/  F2F.BF16.F32 R5, R5 ;  /* 0x0000000500057304 */ /* 0x000e220000202000 */
[----:B------:R-:W-:Y:S01]  /*1190*/  FMUL.FTZ R24, R18, 0.044714998453855514526 ;  /* 0x3d37271312187820 */ /* 0x000fe20000410000 */
[----:B------:R-:W-:Y:S01]  /*11a0*/  SHF.L.U32 R22, R22, 0x10, RZ ;  /* 0x0000001016167819 */ /* 0x000fe200000006ff */
[----:B------:R-:W-:Y:S01]  /*11b0*/  FMUL.FTZ R2, R17, 0.79788458347320556641 ;  /* 0x3f4c422a11027820 */ /* 0x000fe20000410000 */
[----:B------:R-:W-:Y:S01]  /*11c0*/  FMUL.FTZ R0, R18, 0.79788458347320556641 ;  /* 0x3f4c422a12007820 */ /* 0x000fe20000410000 */
[----:B------:R-:W-:Y:S01]  /*11d0*/  FMUL.FTZ R4, R19, 0.79788458347320556641 ;  /* 0x3f4c422a13047820 */ /* 0x000fe20000410000 */
[----:B------:R-:W-:-:S02]  /*11e0*/  PRMT R10, R10, 0x7632, R10 ;  /* 0x000076320a0a7816 */ /* 0x000fc4000000000a */
[----:B------:R-:W1:Y:S01]  /*11f0*/  F2F.BF16.F32 R3, R3 ;  /* 0x0000000300037304 */ /* 0x000e620000202000 */
[----:B0-----:R-:W-:-:S07]  /*1200*/  IMAD.U32 R27, R5, 0x10000, RZ ;  /* 0x00010000051b7824 */ /* 0x001fce00078e00ff */
[----:B------:R-:W0:Y:S01]  /*1210*/  F2F.BF16.F32 R25, R25 ;  /* 0x0000001900197304 */ /* 0x000e220000202000 */
[----:B------:R-:W-:Y:S01]  /*1220*/  FMUL.FTZ R5, R22, 0.044714998453855514526 ;  /* 0x3d37271316057820 */ /* 0x000fe20000410000 */
[----:B------:R-:W-:Y:S01]  /*1230*/  FMUL.FTZ R27, R20, R27 ;  /* 0x0000001b141b7220 */ /* 0x000fe20000410000 */
[----:B-1----:R-:W-:-:S05]  /*1240*/  SHF.L.U32 R26, R3, 0x10, RZ ;  /* 0x00000010031a7819 */ /* 0x002fca00000006ff */
[----:B------:R1:W2:Y:S01]  /*1250*/  F2F.BF16.F32 R8, R27 ;  /* 0x0000001b00087304 */ /* 0x0002a20000202000 */
[----:B------:R-:W-:Y:S01]  /*1260*/  FMUL.FTZ R3, R22, 0.79788458347320556641 ;  /* 0x3f4c422a16037820 */ /* 0x000fe20000410000 */
[----:B------:R-:W-:Y:S01]  /*1270*/  FMUL.FTZ R28, R19, R26 ;  /* 0x0000001a131c7220 */ /* 0x000fe20000410000 */
[----:B0-----:R-:W-:-:S05]  /*1280*/  SHF.L.U32 R26, R25, 0x10, RZ ;  /* 0x00000010191a7819 */ /* 0x001fca00000006ff */
[----:B------:R-:W0:Y:S01]  /*1290*/  F2F.BF16.F32 R24, R24 ;  /* 0x0000001800187304 */ /* 0x000e220000202000 */
[----:B-1----:R-:W-:Y:S01]  /*12a0*/  FMUL.FTZ R27, R17, R26 ;  /* 0x0000001a111b7220 */ /* 0x002fe20000410000 */
[----:B--2---:R-:W-:-:S06]  /*12b0*/  SHF.L.U32 R26, R8, 0x10, RZ ;  /* 0x00000010081a7819 */ /* 0x004fcc00000006ff */
[----:B------:R-:W1:Y:S01]  /*12c0*/  F2F.BF16.F32 R25, R28 ;  /* 0x0000001c00197304 */ /* 0x000e620000202000 */
[----:B0-----:R-:W-:Y:S01]  /*12d0*/  SHF.L.U32 R29, R24, 0x10, RZ ;  /* 0x00000010181d7819 */ /* 0x001fe200000006ff */
[----:B------:R-:W-:-:S06]  /*12e0*/  FADD.FTZ R24, R26, 1 ;  /* 0x3f8000001a187421 */ /* 0x000fcc0000010000 */
[----:B------:R-:W0:Y:S01]  /*12f0*/  F2F.BF16.F32 R8, R27 ;  /* 0x0000001b00087304 */ /* 0x000e220000202000 */
[----:B------:R-:W-:Y:S01]  /*1300*/  FMUL.FTZ R26, R18, R29 ;  /* 0x0000001d121a7220 */ /* 0x000fe20000410000 */
[----:B-1----:R-:W-:-:S06]  /*1310*/  SHF.L.U32 R25, R25, 0x10, RZ ;  /* 0x0000001019197819 */ /* 0x002fcc00000006ff */
[----:B------:R-:W1:Y:S01]  /*1320*/  F2F.BF16.F32 R24, R24 ;  /* 0x0000001800187304 */ /* 0x000e620000202000 */
[----:B------:R-:W-:Y:S01]  /*1330*/  FADD.FTZ R29, R25, 1 ;  /* 0x3f800000191d7421 */ /* 0x000fe20000010000 */
[----:B------:R-:W-:Y:S02]  /*1340*/  PRMT R25, R9, 0x7632, R25 ;  /* 0x0000763209197816 */ /* 0x000fe40000000019 */
[----:B0-----:R-:W-:-:S04]  /*1350*/  SHF.L.U32 R28, R8, 0x10, RZ ;  /* 0x00000010081c7819 */ /* 0x001fc800000006ff */
[----:B------:R-:W0:Y:S01]  /*1360*/  F2F.BF16.F32 R16, R16 ;  /* 0x0000001000107304 */ /* 0x000e220000202000 */
[----:B------:R-:W-:Y:S01]  /*1370*/  SHF.L.U32 R25, R25, 0x10, RZ ;  /* 0x0000001019197819 */ /* 0x000fe200000006ff */
[----:B------:R-:W-:Y:S01]  /*1380*/  FADD.FTZ R9, R28, 1 ;  /* 0x3f8000001c097421 */ /* 0x000fe20000010000 */
[----:B-1----:R-:W-:-:S05]  /*1390*/  SHF.L.U32 R27, R24, 0x10, RZ ;  /* 0x00000010181b7819 */ /* 0x002fca00000006ff */
[----:B------:R-:W1:Y:S01]  /*13a0*/  F2F.BF16.F32 R26, R26 ;  /* 0x0000001a001a7304 */ /* 0x000e620000202000 */
[----:B0-----:R-:W-:-:S07]  /*13b0*/  IMAD.U32 R16, R16, 0x10000, RZ ;  /* 0x0001000010107824 */ /* 0x001fce00078e00ff */
[----:B------:R-:W0:Y:S01]  /*13c0*/  F2F.BF16.F32 R5, R5 ;  /* 0x0000000500057304 */ /* 0x000e220000202000 */
[----:B------:R-:W-:Y:S01]  /*13d0*/  FMUL.FTZ R24, R16, R27 ;  /* 0x0000001b10187220 */ /* 0x000fe20000410000 */
[----:B------:R-:W-:Y:S01]  /*13e0*/  FMUL.FTZ R16, R25, 0.044714998453855514526 ;  /* 0x3d37271319107820 */ /* 0x000fe20000410000 */
[----:B-1----:R-:W-:-:S05]  /*13f0*/  SHF.L.U32 R26, R26, 0x10, RZ ;  /* 0x000000101a1a7819 */ /* 0x002fca00000006ff */
[----:B------:R-:W1:Y:S01]  /*1400*/  F2F.BF16.F32 R8, R29 ;  /* 0x0000001d00087304 */ /* 0x000e620000202000 */
[----:B0-----:R-:W-:-:S07]  /*1410*/  IMAD.U32 R5, R5, 0x10000, RZ ;  /* 0x0001000005057824 */ /* 0x001fce00078e00ff */
[----:B------:R-:W0:Y:S01]  /*1420*/  F2F.BF16.F32 R2, R2 ;  /* 0x0000000200027304 */ /* 0x000e220000202000 */
[----:B------:R-:W-:Y:S01]  /*1430*/  FMUL.FTZ R5, R22, R5 ;  /* 0x0000000516057220 */ /* 0x000fe20000410000 */
[----:B-1----:R-:W-:-:S06]  /*1440*/  SHF.L.U32 R27, R8, 0x10, RZ ;  /* 0x00000010081b7819 */ /* 0x002fcc00000006ff */
[----:B------:R-:W1:Y:S01]  /*1450*/  F2F.BF16.F32 R9, R9 ;  /* 0x0000000900097304 */ /* 0x000e620000202000 */
[----:B------:R-:W-:Y:S01]  /*1460*/  FADD.FTZ R8, R26, 1 ;  /* 0x3f8000001a087421 */ /* 0x000fe20000010000 */
[----:B0-----:R-:W-:-:S06]  /*1470*/  SHF.L.U32 R2, R2, 0x10, RZ ;  /* 0x0000001002027819 */ /* 0x001fcc00000006ff */
[----:B------:R-:W0:Y:S01]  /*1480*/  F2F.BF16.F32 R16, R16 ;  /* 0x0000001000107304 */ /* 0x000e220000202000 */
[----:B-1----:R-:W-:-:S07]  /*1490*/  SHF.L.U32 R9, R9, 0x10, RZ ;  /* 0x0000001009097819 */ /* 0x002fce00000006ff */
[----:B------:R-:W1:Y:S01]  /*14a0*/  F2F.BF16.F32 R0, R0 ;  /* 0x0000000000007304 */ /* 0x000e620000202000 */
[----:B------:R-:W-:Y:S01]  /*14b0*/  FMUL.FTZ R26, R2, R9 ;  /* 0x00000009021a7220 */ /* 0x000fe20000410000 */
[----:B------:R-:W-:Y:S02]  /*14c0*/  PRMT R2, R11, 0x7632, R2 ;  /* 0x000076320b027816 */ /* 0x000fe40000000002 */
[----:B0-----:R-:W-:-:S04]  /*14d0*/  SHF.L.U32 R16, R16, 0x10, RZ ;  /* 0x0000001010107819 */ /* 0x001fc800000006ff */
[----:B------:R-:W0:Y:S01]  /*14e0*/  F2F.BF16.F32 R8, R8 ;  /* 0x0000000800087304 */ /* 0x000e220000202000 */
[----:B------:R-:W-:Y:S01]  /*14f0*/  SHF.L.U32 R2, R2, 0x10, RZ ;  /* 0x0000001002027819 */ /* 0x000fe200000006ff */
[----:B------:R-:W-:Y:S01]  /*1500*/  FMUL.FTZ R9, R25, R16 ;  /* 0x0000001019097220 */ /* 0x000fe20000410000 */
[----:B-1----:R-:W-:-:S05]  /*1510*/  SHF.L.U32 R28, R0, 0x10, RZ ;  /* 0x00000010001c7819 */ /* 0x002fca00000006ff */
[----:B------:R-:W1:Y:S01]  /*1520*/  F2F.BF16.F32 R5, R5 ;  /* 0x0000000500057304 */ /* 0x000e620000202000 */
[----:B------:R-:W-:Y:S02]  /*1530*/  SHF.L.U32 R0, R10, 0x10, RZ ;  /* 0x000000100a007819 */ /* 0x000fe400000006ff */
[----:B0-----:R-:W-:-:S05]  /*1540*/  SHF.L.U32 R29, R8, 0x10, RZ ;  /* 0x00000010081d7819 */ /* 0x001fca00000006ff */
[----:B------:R-:W0:Y:S01]  /*1550*/  F2F.BF16.F32 R4, R4 ;  /* 0x0000000400047304 */ /* 0x000e220000202000 */
[----:B------:R-:W-:Y:S01]  /*1560*/  FMUL.FTZ R8, R0, 0.044714998453855514526 ;  /* 0x3d37271300087820 */ /* 0x000fe20000410000 */
[----:B------:R-:W-:Y:S01]  /*1570*/  FMUL.FTZ R28, R28, R29 ;  /* 0x0000001d1c1c7220 */ /* 0x000fe20000410000 */
[----:B-1----:R-:W-:-:S05]  /*1580*/  IMAD.U32 R10, R5, 0x10000, RZ ;  /* 0x00010000050a7824 */ /* 0x002fca00078e00ff */
[----:B------:R-:W1:Y:S01]  /*1590*/  F2F.BF16.F32 R9, R9 ;  /* 0x0000000900097304 */ /* 0x000e620000202000 */
[----:B------:R-:W-:Y:S01]  /*15a0*/  FMUL.FTZ R5, R2, 0.044714998453855514526 ;  /* 0x3d37271302057820 */ /* 0x000fe20000410000 */
[----:B------:R-:W-:Y:S01]  /*15b0*/  FADD.FTZ R10, R10, 1 ;  /* 0x3f8000000a0a7421 */ /* 0x000fe20000010000 */
[----:B0-----:R-:W-:-:S05]  /*15c0*/  SHF.L.U32 R4, R4, 0x10, RZ ;  /* 0x0000001004047819 */ /* 0x001fca00000006ff */
[----:B------:R-:W0:Y:S01]  /*15d0*/  F2F.BF16.F32 R8, R8 ;  /* 0x0000000800087304 */ /* 0x000e220000202000 */
[----:B------:R-:W-:Y:S01]  /*15e0*/  FMUL.FTZ R27, R4, R27 ;  /* 0x0000001b041b7220 */ /* 0x000fe20000410000 */
[----:B------:R-:W-:Y:S01]  /*15f0*/  FMUL.FTZ R4, R25, 0.79788458347320556641 ;  /* 0x3f4c422a19047820 */ /* 0x000fe20000410000 */
[----:B-1----:R-:W-:-:S05]  /*1600*/  SHF.L.U32 R11, R9, 0x10, RZ ;  /* 0x00000010090b7819 */ /* 0x002fca00000006ff */
[----:B------:R-:W1:Y:S01]  /*1610*/  F2F.BF16.F32 R3, R3 ;  /* 0x0000000300037304 */ /* 0x000e620000202000 */
[----:B------:R-:W-:Y:S01]  /*1620*/  FADD.FTZ R9, R11, 1 ;  /* 0x3f8000000b097421 */ /* 0x000fe20000010000 */
[----:B0-----:R-:W-:-:S06]  /*1630*/  SHF.L.U32 R11, R8, 0x10, RZ ;  /* 0x00000010080b7819 */ /* 0x001fcc00000006ff */
[----:B------:R-:W0:Y:S01]  /*1640*/  F2F.BF16.F32 R10, R10 ;  /* 0x0000000a000a7304 */ /* 0x000e220000202000 */
[----:B------:R-:W-:Y:S01]  /*1650*/  FMUL.FTZ R8, R0, R11 ;  /* 0x0000000b00087220 */ /* 0x000fe20000410000 */
[----:B-1----:R-:W-:-:S06]  /*1660*/  SHF.L.U32 R3, R3, 0x10, RZ ;  /* 0x0000001003037819 */ /* 0x002fcc00000006ff */
[----:B------:R-:W1:Y:S01]  /*1670*/  F2F.BF16.F32 R5, R5 ;  /* 0x0000000500057304 */ /* 0x000e620000202000 */
[----:B0-----:R-:W-:-:S07]  /*1680*/  SHF.L.U32 R16, R10, 0x10, RZ ;  /* 0x000000100a107819 */ /* 0x001fce00000006ff */
[----:B------:R-:W0:Y:S01]  /*1690*/  F2F.BF16.F32 R4, R4 ;  /* 0x0000000400047304 */ /* 0x000e220000202000 */
[----:B------:R-:W-:Y:S01]  /*16a0*/  FMUL.FTZ R3, R3, R16 ;  /* 0x0000001003037220 */ /* 0x000fe20000410000 */
[----:B-1----:R-:W-:-:S06]  /*16b0*/  SHF.L.U32 R11, R5, 0x10, RZ ;  /* 0x00000010050b7819 */ /* 0x002fcc00000006ff */
[----:B------:R-:W1:Y:S01]  /*16c0*/  F2F.BF16.F32 R9, R9 ;  /* 0x0000000900097304 */ /* 0x000e620000202000 */
[C---:B------:R-:W-:Y:S01]  /*16d0*/  FMUL.FTZ R16, R2.reuse, R11 ;  /* 0x0000000b02107220 */ /* 0x040fe20000410000 */
[----:B------:R-:W-:Y:S01]  /*16e0*/  FMUL.FTZ R11, R2, 0.79788458347320556641 ;  /* 0x3f4c422a020b7820 */ /* 0x000fe20000410000 */
[----:B0-----:R-:W-:-:S05]  /*16f0*/  SHF.L.U32 R5, R4, 0x10, RZ ;  /* 0x0000001004057819 */ /* 0x001fca00000006ff */
[----:B------:R-:W0:Y:S01]  /*1700*/  F2F.BF16.F32 R8, R8 ;  /* 0x0000000800087304 */ /* 0x000e220000202000 */
[----:B-1----:R-:W-:-:S07]  /*1710*/  IMAD.U32 R10, R9, 0x10000, RZ ;  /* 0x00010000090a7824 */ /* 0x002fce00078e00ff */
[----:B------:R-:W-:Y:S01]  /*1720*/  F2F.BF16.F32 R4, R16 ;  /* 0x0000001000047304 */ /* 0x000fe20000202000 */
[----:B------:R-:W-:Y:S01]  /*1730*/  FMUL.FTZ R9, R0, 0.79788458347320556641 ;  /* 0x3f4c422a00097820 */ /* 0x000fe20000410000 */
[----:B------:R-:W-:Y:S01]  /*1740*/  FMUL.FTZ R5, R5, R10 ;  /* 0x0000000a05057220 */ /* 0x000fe20000410000 */
[----:B0-----:R-:W-:-:S05]  /*1750*/  SHF.L.U32 R10, R8, 0x10, RZ ;  /* 0x00000010080a7819 */ /* 0x001fca00000006ff */
[----:B------:R-:W0:Y:S01]  /*1760*/  F2F.BF16.F32 R9, R9 ;  /* 0x0000000900097304 */ /* 0x000e220000202000 */
[----:B------:R-:W-:-:S07]  /*1770*/  FADD.FTZ R29, R10, 1 ;  /* 0x3f8000000a1d7421 */ /* 0x000fce0000010000 */
[----:B------:R1:W2:Y:S01]  /*1780*/  F2F.BF16.F32 R8, R11 ;  /* 0x0000000b00087304 */ /* 0x0002a20000202000 */
[----:B0-----:R-:W-:Y:S02]  /*1790*/  SHF.L.U32 R10, R9, 0x10, RZ ;  /* 0x00000010090a7819 */ /* 0x001fe400000006ff */
[----:B-1----:R-:W-:-:S05]  /*17a0*/  SHF.L.U32 R11, R4, 0x10, RZ ;  /* 0x00000010040b7819 */ /* 0x002fca00000006ff */
[----:B------:R-:W0:Y:S01]  /*17b0*/  F2F.BF16.F32 R4, R29 ;  /* 0x0000001d00047304 */ /* 0x000e220000202000 */
[----:B------:R-:W-:Y:S01]  /*17c0*/  FADD.FTZ R11, R11, 1 ;  /* 0x3f8000000b0b7421 */ /* 0x000fe20000010000 */
[----:B--2---:R-:W-:-:S06]  /*17d0*/  SHF.L.U32 R8, R8, 0x10, RZ ;  /* 0x0000001008087819 */ /* 0x004fcc00000006ff */
[----:B------:R-:W1:Y:S01]  /*17e0*/  F2F.BF16.F32 R16, R11 ;  /* 0x0000000b00107304 */ /* 0x000e620000202000 */
[----:B0-----:R-:W-:-:S05]  /*17f0*/  SHF.L.U32 R9, R4, 0x10, RZ ;  /* 0x0000001004097819 */ /* 0x001fca00000006ff */
[----:B------:R-:W-:Y:S01]  /*1800*/  FMUL.FTZ R4, R10, R9 ;  /* 0x000000090a047220 */ /* 0x000fe20000410000 */
[----:B-1----:R-:W-:-:S05]  /*1810*/  SHF.L.U32 R16, R16, 0x10, RZ ;  /* 0x0000001010107819 */ /* 0x002fca00000006ff */
[----:B------:R-:W-:Y:S01]  /*1820*/  FMUL.FTZ R16, R8, R16 ;  /* 0x0000001008107220 */ /* 0x000fe20000410000 */
[----:B------:R-:W-:-:S06]  /*1830*/  IMAD.WIDE.U32 R8, R21, 0x10, R6 ;  /* 0x0000001015087825 */ /* 0x000fcc00078e0006 */
[----:B------:R-:W2:Y:S01]  /*1840*/  LDG.E.128.CONSTANT R8, desc[UR4][R8.64] ;  /* 0x0000000408087981 */ /* 0x000ea2000c1e9d00 */
[----:B------:R-:W0:Y:S01]  /*1850*/  F2F.BF16.F32 R24, R24 ;  /* 0x0000001800187304 */ /* 0x000e220000202000 */
[----:B------:R-:W-:Y:S01]  /*1860*/  FMUL.FTZ R20, R20, 0.5 ;  /* 0x3f00000014147820 */ /* 0x000fe20000410000 */
[----:B------:R-:W-:Y:S01]  /*1870*/  FMUL.FTZ R19, R19, 0.5 ;  /* 0x3f00000013137820 */ /* 0x000fe20000410000 */
[----:B------:R-:W-:Y:S01]  /*1880*/  FMUL.FTZ R17, R17, 0.5 ;  /* 0x3f00000011117820 */ /* 0x000fe20000410000 */
[----:B------:R-:W-:-:S04]  /*1890*/  FMUL.FTZ R0, R0, 0.5 ;  /* 0x3f00000000007820 */ /* 0x000fc80000410000 */
[----:B------:R-:W1:Y:S01]  /*18a0*/  F2F.BF16.F32 R20, R20 ;  /* 0x0000001400147304 */ /* 0x000e620000202000 */
[----:B0-----:R-:W-:-:S07]  /*18b0*/  IMAD.U32 R29, R24, 0x10000, RZ ;  /* 0x00010000181d7824 */ /* 0x001fce00078e00ff */
[----:B------:R-:W0:Y:S01]  /*18c0*/  F2F.BF16.F32 R27, R27 ;  /* 0x0000001b001b7304 */ /* 0x000e220000202000 */
[----:B-1----:R-:W-:-:S07]  /*18d0*/  SHF.L.U32 R20, R20, 0x10, RZ ;  /* 0x0000001014147819 */ /* 0x002fce00000006ff */
[----:B------:R-:W1:Y:S01]  /*18e0*/  MUFU.TANH R29, R29 ;  /* 0x0000001d001d7308 */ /* 0x000e620000002400 */
[----:B0-----:R-:W-:-:S07]  /*18f0*/  SHF.L.U32 R27, R27, 0x10, RZ ;  /* 0x000000101b1b7819 */ /* 0x001fce00000006ff */
[----:B------:R-:W-:Y:S08]  /*1900*/  F2F.BF16.F32 R26, R26 ;  /* 0x0000001a001a7304 */ /* 0x000ff00000202000 */
[----:B------:R-:W-:Y:S08]  /*1910*/  F2F.BF16.F32 R28, R28 ;  /* 0x0000001c001c7304 */ /* 0x000ff00000202000 */
[----:B-1----:R-:W0:Y:S08]  /*1920*/  F2F.BF16.F32 R29, R29 ;  /* 0x0000001d001d7304 */ /* 0x002e300000202000 */
[----:B------:R-:W1:Y:S01]  /*1930*/  F2F.BF16.F32 R19, R19 ;  /* 0x0000001300137304 */ /* 0x000e620000202000 */
[----:B0-----:R-:W-:-:S07]  /*1940*/  SHF.L.U32 R24, R29, 0x10, RZ ;  /* 0x000000101d187819 */ /* 0x001fce00000006ff */
[----:B------:R-:W-:Y:S01]  /*1950*/  F2F.BF16.F32 R3, R3 ;  /* 0x0000000300037304 */ /* 0x000fe20000202000 */
[----:B------:R-:W-:Y:S01]  /*1960*/  FADD.FTZ R24, R24, 1 ;  /* 0x3f80000018187421 */ /* 0x000fe20000010000 */
[----:B-1----:R-:W-:-:S06]  /*1970*/  SHF.L.U32 R19, R19, 0x10, RZ ;  /* 0x0000001013137819 */ /* 0x002fcc00000006ff */
[----:B------:R-:W-:Y:S08]  /*1980*/  F2F.BF16.F32 R17, R17 ;  /* 0x0000001100117304 */ /* 0x000ff00000202000 */
[----:B------:R-:W0:Y:S08]  /*1990*/  F2F.BF16.F32 R24, R24 ;  /* 0x0000001800187304 */ /* 0x000e300000202000 */
[----:B------:R-:W-:Y:S01]  /*19a0*/  F2F.BF16.F32 R5, R5 ;  /* 0x0000000500057304 */ /* 0x000fe20000202000 */
[----:B0-----:R-:W-:-:S07]  /*19b0*/  SHF.L.U32 R29, R24, 0x10, RZ ;  /* 0x00000010181d7819 */ /* 0x001fce00000006ff */
[----:B------:R-:W-:Y:S01]  /*19c0*/  F2F.BF16.F32 R4, R4 ;  /* 0x0000000400047304 */ /* 0x000fe20000202000 */
[----:B------:R-:W-:-:S07]  /*19d0*/  FMUL.FTZ R20, R20, R29 ;  /* 0x0000001d14147220 */ /* 0x000fce0000410000 */
[----:B------:R-:W0:Y:S08]  /*19e0*/  MUFU.TANH R29, R27 ;  /* 0x0000001b001d7308 */ /* 0x000e300000002400 */
[----:B------:R-:W-:Y:S08]  /*19f0*/  F2F.BF16.F32 R16, R16 ;  /* 0x0000001000107304 */ /* 0x000ff00000202000 */
[----:B------:R-:W1:Y:S08]  /*1a00*/  F2F.BF16.F32 R0, R0 ;  /* 0x0000000000007304 */ /* 0x000e700000202000 */
[----:B0-----:R-:W0:Y:S01]  /*1a10*/  F2F.BF16.F32 R29, R29 ;  /* 0x0000001d001d7304 */ /* 0x001e220000202000 */
[----:B-1----:R-:W-:-:S02]  /*1a20*/  SHF.L.U32 R0, R0, 0x10, RZ ;  /* 0x0000001000007819 */ /* 0x002fc400000006ff */
[----:B0-----:R-:W-:-:S05]  /*1a30*/  SHF.L.U32 R29, R29, 0x10, RZ ;  /* 0x000000101d1d7819 */ /* 0x001fca00000006ff */
[----:B------:R-:W-:Y:S01]  /*1a40*/  FADD.FTZ R24, R29, 1 ;  /* 0x3f8000001d187421 */ /* 0x000fe20000010000 */
[----:B------:R-:W-:Y:S01]  /*1a50*/  SHF.L.U32 R29, R26, 0x10, RZ ;  /* 0x000000101a1d7819 */ /* 0x000fe200000006ff */
[----:B------:R-:W-:-:S03]  /*1a60*/  FMUL.FTZ R26, R18, 0.5 ;  /* 0x3f000000121a7820 */ /* 0x000fc60000410000 */
[----:B------:R0:W-:Y:S08]  /*1a70*/  MUFU.TANH R27, R29 ;  /* 0x0000001d001b7308 */ /* 0x0001f00000002400 */
[----:B------:R-:W1:Y:S01]  /*1a80*/  F2F.BF16.F32 R24, R24 ;  /* 0x0000001800187304 */ /* 0x000e620000202000 */
[----:B0-----:R-:W-:-:S07]  /*1a90*/  SHF.L.U32 R29, R28, 0x10, RZ ;  /* 0x000000101c1d7819 */ /* 0x001fce00000006ff */
[----:B------:R-:W-:Y:S01]  /*1aa0*/  MUFU.TANH R29, R29 ;  /* 0x0000001d001d7308 */ /* 0x000fe20000002400 */
[----:B-1----:R-:W-:-:S07]  /*1ab0*/  IMAD.U32 R24, R24, 0x10000, RZ ;  /* 0x0001000018187824 */ /* 0x002fce00078e00ff */
[----:B------:R-:W0:Y:S01]  /*1ac0*/  F2F.BF16.F32 R27, R27 ;  /* 0x0000001b001b7304 */ /* 0x000e220000202000 */
[----:B------:R-:W-:-:S07]  /*1ad0*/  FMUL.FTZ R19, R19, R24 ;  /* 0x0000001813137220 */ /* 0x000fce0000410000 */
[----:B------:R-:W1:Y:S01]  /*1ae0*/  F2F.BF16.F32 R26, R26 ;  /* 0x0000001a001a7304 */ /* 0x000e620000202000 */
[----:B0-----:R-:W-:-:S07]  /*1af0*/  SHF.L.U32 R18, R27, 0x10, RZ ;  /* 0x000000101b127819 */ /* 0x001fce00000006ff */
[----:B------:R0:W3:Y:S01]  /*1b00*/  F2F.BF16.F32 R24, R29 ;  /* 0x0000001d00187304 */ /* 0x0000e20000202000 */
[----:B------:R-:W-:Y:S01]  /*1b10*/  FADD.FTZ R28, R18, 1 ;  /* 0x3f800000121c7421 */ /* 0x000fe20000010000 */
[----:B------:R-:W-:Y:S01]  /*1b20*/  SHF.L.U32 R18, R17, 0x10, RZ ;  /* 0x0000001011127819 */ /* 0x000fe200000006ff */
[----:B-1----:R-:W-:Y:S01]  /*1b30*/  IMAD.U32 R17, R26, 0x10000, RZ ;  /* 0x000100001a117824 */ /* 0x002fe200078e00ff */
[----:B0-----:R-:W-:-:S04]  /*1b40*/  SHF.L.U32 R29, R3, 0x10, RZ ;  /* 0x00000010031d7819 */ /* 0x001fc800000006ff */
[----:B------:R-:W0:Y:S01]  /*1b50*/  F2F.BF16.F32 R28, R28 ;  /* 0x0000001c001c7304 */ /* 0x000e220000202000 */
[----:B---3--:R-:W-:-:S05]  /*1b60*/  SHF.L.U32 R24, R24, 0x10, RZ ;  /* 0x0000001018187819 */ /* 0x008fca00000006ff */
[----:B------:R-:W-:Y:S01]  /*1b70*/  FADD.FTZ R24, R24, 1 ;  /* 0x3f80000018187421 */ /* 0x000fe20000010000 */
[----:B0-----:R-:W-:-:S05]  /*1b80*/  SHF.L.U32 R27, R28, 0x10, RZ ;  /* 0x000000101c1b7819 */ /* 0x001fca00000006ff */
[----:B------:R-:W0:Y:S01]  /*1b90*/  F2F.BF16.F32 R24, R24 ;  /* 0x0000001800187304 */ /* 0x000e220000202000 */
[----:B------:R-:W-:-:S07]  /*1ba0*/  FMUL.FTZ R18, R18, R27 ;  /* 0x0000001b12127220 */ /* 0x000fce0000410000 */
[----:B------:R1:W3:Y:S01]  /*1bb0*/  MUFU.TANH R28, R29 ;  /* 0x0000001d001c7308 */ /* 0x0002e20000002400 */
[----:B0-----:R-:W-:Y:S02]  /*1bc0*/  SHF.L.U32 R27, R24, 0x10, RZ ;  /* 0x00000010181b7819 */ /* 0x001fe400000006ff */
[----:B-1----:R-:W-:-:S03]  /*1bd0*/  SHF.L.U32 R29, R5, 0x10, RZ ;  /* 0x00000010051d7819 */ /* 0x002fc600000006ff */
[----:B------:R-:W-:Y:S02]  /*1be0*/  FMUL.FTZ R17, R17, R27 ;  /* 0x0000001b11117220 */ /* 0x000fe40000410000 */
[----:B------:R-:W-:Y:S01]  /*1bf0*/  MUFU.TANH R3, R29 ;  /* 0x0000001d00037308 */ /* 0x000fe20000002400 */
[----:B------:R-:W-:Y:S01]  /*1c00*/  FMUL.FTZ R27, R22, 0.5 ;  /* 0x3f000000161b7820 */ /* 0x000fe20000410000 */
[----:B------:R-:W-:Y:S01]  /*1c10*/  FMUL.FTZ R22, R25, 0.5 ;  /* 0x3f00000019167820 */ /* 0x000fe20000410000 */
[----:B------:R-:W-:Y:S02]  /*1c20*/  SHF.L.U32 R25, R4, 0x10, RZ ;  /* 0x0000001004197819 */ /* 0x000fe400000006ff */
[----:B------:R-:W-:-:S03]  /*1c30*/  SHF.L.U32 R4, R16, 0x10, RZ ;  /* 0x0000001010047819 */ /* 0x000fc600000006ff */
[----:B---3--:R-:W0:Y:S08]  /*1c40*/  F2F.BF16.F32 R28, R28 ;  /* 0x0000001c001c7304 */ /* 0x008e300000202000 */
[----:B------:R-:W-:Y:S01]  /*1c50*/  MUFU.TANH R25, R25 ;  /* 0x0000001900197308 */ /* 0x000fe20000002400 */
[----:B0-----:R-:W-:-:S07]  /*1c60*/  IMAD.U32 R5, R28, 0x10000, RZ ;  /* 0x000100001c057824 */ /* 0x001fce00078e00ff */
[----:B------:R-:W0:Y:S01]  /*1c70*/  F2F.BF16.F32 R3, R3 ;  /* 0x0000000300037304 */ /* 0x000e220000202000 */
[----:B------:R-:W-:-:S07]  /*1c80*/  FADD.FTZ R16, R5, 1 ;  /* 0x3f80000005107421 */ /* 0x000fce0000010000 */
[----:B------:R-:W-:Y:S01]  /*1c90*/  MUFU.TANH R4, R4 ;  /* 0x0000000400047308 */ /* 0x000fe20000002400 */
[----:B0-----:R-:W-:-:S07]  /*1ca0*/  SHF.L.U32 R5, R3, 0x10, RZ ;  /* 0x0000001003057819 */ /* 0x001fce00000006ff */
[----:B------:R-:W0:Y:S01]  /*1cb0*/  F2F.BF16.F32 R25, R25 ;  /* 0x0000001900197304 */ /* 0x000e220000202000 */
[----:B------:R-:W-:-:S07]  /*1cc0*/  FADD.FTZ R5, R5, 1 ;  /* 0x3f80000005057421 */ /* 0x000fce0000010000 */
[----:B------:R-:W1:Y:S01]  /*1cd0*/  F2F.BF16.F32 R27, R27 ;  /* 0x0000001b001b7304 */ /* 0x000e620000202000 */
[----:B0-----:R-:W-:-:S07]  /*1ce0*/  SHF.L.U32 R28, R25, 0x10, RZ ;  /* 0x00000010191c7819 */ /* 0x001fce00000006ff */
[----:B------:R-:W0:Y:S01]  /*1cf0*/  F2F.BF16.F32 R16, R16 ;  /* 0x0000001000107304 */ /* 0x000e220000202000 */
[----:B--2---:R-:W-:Y:S01]  /*1d00*/  SHF.L.U32 R24, R8, 0x10, RZ ;  /* 0x0000001008187819 */ /* 0x004fe200000006ff */
[----:B------:R-:W-:Y:S01]  /*1d10*/  FADD.FTZ R3, R28, 1 ;  /* 0x3f8000001c037421 */ /* 0x000fe20000010000 */
[----:B-1----:R-:W-:-:S03]  /*1d20*/  SHF.L.U32 R27, R27, 0x10, RZ ;  /* 0x000000101b1b7819 */ /* 0x002fc600000006ff */
[----:B------:R-:W-:Y:S02]  /*1d30*/  FMUL.FTZ R26, R24, 0.044714998453855514526 ;  /* 0x3d372713181a7820 */ /* 0x000fe40000410000 */
[----:B------:R-:W1:Y:S01]  /*1d40*/  F2F.BF16.F32 R5, R5 ;  /* 0x0000000500057304 */ /* 0x000e620000202000 */
[----:B0-----:R-:W-:-:S07]  /*1d50*/  SHF.L.U32 R28, R16, 0x10, RZ ;  /* 0x00000010101c7819 */ /* 0x001fce00000006ff */
[----:B------:R-:W0:Y:S01]  /*1d60*/  F2F.BF16.F32 R26, R26 ;  /* 0x0000001a001a7304 */ /* 0x000e220000202000 */
[----:B------:R-:W-:Y:S01]  /*1d70*/  FMUL.FTZ R25, R27, R28 ;  /* 0x0000001c1b197220 */ /* 0x000fe20000410000 */
[----:B------:R-:W-:Y:S01]  /*1d80*/  FMUL.FTZ R28, R2, 0.5 ;  /* 0x3f000000021c7820 */ /* 0x000fe20000410000 */
[----:B-1----:R-:W-:-:S05]  /*1d90*/  IMAD.U32 R27, R5, 0x10000, RZ ;  /* 0x00010000051b7824 */ /* 0x002fca00078e00ff */
[----:B------:R-:W1:Y:S01]  /*1da0*/  F2F.BF16.F32 R4, R4 ;  /* 0x0000000400047304 */ /* 0x000e620000202000 */
[----:B0-----:R-:W-:-:S07]  /*1db0*/  SHF.L.U32 R5, R26, 0x10, RZ ;  /* 0x000000101a057819 */ /* 0x001fce00000006ff */
[----:B------:R-:W0:Y:S01]  /*1dc0*/  F2F.BF16.F32 R22, R22 ;  /* 0x0000001600167304 */ /* 0x000e220000202000 */
[----:B------:R-:W-:Y:S01]  /*1dd0*/  FMUL.FTZ R26, R24, R5 ;  /* 0x00000005181a7220 */ /* 0x000fe20000410000 */
[----:B------:R-:W-:Y:S02]  /*1de0*/  PRMT R5, R8, 0x7632, R5 ;  /* 0x0000763208057816 */ /* 0x000fe40000000005 */
[----:B-1----:R-:W-:-:S04]  /*1df0*/  SHF.L.U32 R2, R4, 0x10, RZ ;  /* 0x0000001004027819 */ /* 0x002fc800000006ff */
[----:B------:R-:W1:Y:S01]  /*1e00*/  F2F.BF16.F32 R3, R3 ;  /* 0x0000000300037304 */ /* 0x000e620000202000 */
[----:B------:R-:W-:Y:S02]  /*1e10*/  SHF.L.U32 R5, R5, 0x10, RZ ;  /* 0x0000001005057819 */ /* 0x000fe400000006ff */
[----:B0-----:R-:W-:Y:S01]  /*1e20*/  SHF.L.U32 R16, R22, 0x10, RZ ;  /* 0x0000001016107819 */ /* 0x001fe200000006ff */
[----:B------:R-:W-:Y:S01]  /*1e30*/  FADD.FTZ R22, R2, 1 ;  /* 0x3f80000002167421 */ /* 0x000fe20000010000 */
[----:B------:R-:W-:-:S03]  /*1e40*/  SHF.L.U32 R2, R9, 0x10, RZ ;  /* 0x0000001009027819 */ /* 0x000fc600000006ff */
[----:B------:R0:W2:Y:S01]  /*1e50*/  F2F.BF16.F32 R4, R28 ;  /* 0x0000001c00047304 */ /* 0x0000a20000202000 */
[----:B------:R-:W-:Y:S01]  /*1e60*/  FMUL.FTZ R16, R16, R27 ;  /* 0x0000001b10107220 */ /* 0x000fe20000410000 */
[----:B-1----:R-:W-:-:S06]  /*1e70*/  SHF.L.U32 R3, R3, 0x10, RZ ;  /* 0x0000001003037819 */ /* 0x002fcc00000006ff */
[----:B------:R-:W1:Y:S01]  /*1e80*/  F2F.BF16.F32 R22, R22 ;  /* 0x0000001600167304 */ /* 0x000e620000202000 */
[----:B0-----:R-:W-:Y:S01]  /*1e90*/  FMUL.FTZ R28, R2, 0.044714998453855514526 ;  /* 0x3d372713021c7820 */ /* 0x001fe20000410000 */
[----:B------:R-:W-:Y:S01]  /*1ea0*/  FMUL.FTZ R3, R0, R3 ;  /* 0x0000000300037220 */ /* 0x000fe20000410000 */
[----:B--2---:R-:W-:-:S05]  /*1eb0*/  SHF.L.U32 R0, R4, 0x10, RZ ;  /* 0x0000001004007819 */ /* 0x004fca00000006ff */
[----:B------:R-:W0:Y:S01]  /*1ec0*/  F2F.BF16.F32 R26, R26 ;  /* 0x0000001a001a7304 */ /* 0x000e220000202000 */
[----:B------:R-:W-:Y:S01]  /*1ed0*/  FMUL.FTZ R4, R24, 0.79788458347320556641 ;  /* 0x3f4c422a18047820 */ /* 0x000fe20000410000 */
[----:B-1----:R-:W-:-:S06]  /*1ee0*/  IMAD.U32 R27, R22, 0x10000, RZ ;  /* 0x00010000161b7824 */ /* 0x002fcc00078e00ff */
[----:B------:R-:W1:Y:S01]  /*1ef0*/  F2F.BF16.F32 R8, R28 ;  /* 0x0000001c00087304 */ /* 0x000e620000202000 */
[----:B------:R-:W-:Y:S01]  /*1f00*/  FMUL.FTZ R22, R5, 0.044714998453855514526 ;  /* 0x3d37271305167820 */ /* 0x000fe20000410000 */
[----:B------:R-:W-:Y:S01]  /*1f10*/  FMUL.FTZ R0, R0, R27 ;  /* 0x0000001b00007220 */ /* 0x000fe20000410000 */
[----:B0-----:R-:W-:-:S05]  /*1f20*/  SHF.L.U32 R26, R26, 0x10, RZ ;  /* 0x000000101a1a7819 */ /* 0x001fca00000006ff */
[----:B------:R-:W0:Y:S01]  /*1f30*/  F2F.BF16.F32 R4, R4 ;  /* 0x0000000400047304 */ /* 0x000e220000202000 */
[----:B------:R-:W-:Y:S01]  /*1f40*/  FADD.FTZ R27, R26, 1 ;  /* 0x3f8000001a1b7421 */ /* 0x000fe20000010000 */
[----:B-1----:R-:W-:-:S06]  /*1f50*/  SHF.L.U32 R29, R8, 0x10, RZ ;  /* 0x00000010081d7819 */ /* 0x002fcc00000006ff */
[----:B------:R1:W2:Y:S01]  /*1f60*/  F2F.BF16.F32 R26, R27 ;  /* 0x0000001b001a7304 */ /* 0x0002a20000202000 */
[----:B------:R-:W-:Y:S01]  /*1f70*/  FMUL.FTZ R8, R2, R29 ;  /* 0x0000001d02087220 */ /* 0x000fe20000410000 */
[----:B0-----:R-:W-:-:S06]  /*1f80*/  SHF.L.U32 R4, R4, 0x10, RZ ;  /* 0x0000001004047819 */ /* 0x001fcc00000006ff */
[----:B------:R-:W0:Y:S01]  /*1f90*/  F2F.BF16.F32 R22, R22 ;  /* 0x0000001600167304 */ /* 0x000e220000202000 */
[----:B-1----:R-:W-:Y:S01]  /*1fa0*/  FMUL.FTZ R27, R5, 0.79788458347320556641 ;  /* 0x3f4c422a051b7820 */ /* 0x002fe20000410000 */
[----:B--2---:R-:W-:-:S06]  /*1fb0*/  SHF.L.U32 R29, R26, 0x10, RZ ;  /* 0x000000101a1d7819 */ /* 0x004fcc00000006ff */
[----:B------:R-:W1:Y:S01]  /*1fc0*/  F2F.BF16.F32 R8, R8 ;  /* 0x0000000800087304 */ /* 0x000e620000202000 */
[----:B0-----:R-:W-:Y:S01]  /*1fd0*/  SHF.L.U32 R28, R22, 0x10, RZ ;  /* 0x00000010161c7819 */ /* 0x001fe200000006ff */
[----:B------:R-:W-:Y:S01]  /*1fe0*/  FMUL.FTZ R22, R4, R29 ;  /* 0x0000001d04167220 */ /* 0x000fe20000410000 */
[----:B------:R-:W-:-:S05]  /*1ff0*/  FMUL.FTZ R4, R2, 0.79788458347320556641 ;  /* 0x3f4c422a02047820 */ /* 0x000fca0000410000 */
[----:B------:R-:W-:Y:S01]  /*2000*/  F2F.BF16.F32 R27, R27 ;  /* 0x0000001b001b7304 */ /* 0x000fe20000202000 */
[----:B------:R-:W-:Y:S01]  /*2010*/  FMUL.FTZ R2, R2, 0.5 ;  /* 0x3f00000002027820 */ /* 0x000fe20000410000 */
[----:B------:R-:W-:Y:S01]  /*2020*/  FMUL.FTZ R28, R5, R28 ;  /* 0x0000001c051c7220 */ /* 0x000fe20000410000 */
[----:B-1----:R-:W-:-:S05]  /*2030*/  SHF.L.U32 R29, R8, 0x10, RZ ;  /* 0x00000010081d7819 */ /* 0x002fca00000006ff */
[----:B------:R-:W0:Y:S01]  /*2040*/  F2F.BF16.F32 R26, R28 ;  /* 0x0000001c001a7304 */ /* 0x000e220000202000 */
[----:B------:R-:W-:-:S07]  /*2050*/  FADD.FTZ R29, R29, 1 ;  /* 0x3f8000001d1d7421 */ /* 0x000fce0000010000 */
[----:B------:R-:W1:Y:S01]  /*2060*/  F2F.BF16.F32 R4, R4 ;  /* 0x0000000400047304 */ /* 0x000e620000202000 */
[----:B0-----:R-:W-:-:S07]  /*2070*/  IMAD.U32 R26, R26, 0x10000, RZ ;  /* 0x000100001a1a7824 */ /* 0x001fce00078e00ff */
[----:B------:R0:W2:Y:S08]  /*2080*/  F2F.BF16.F32 R8, R29 ;  /* 0x0000001d00087304 */ /* 0x0000b00000202000 */
[----:B------:R-:W3:Y:S01]  /*2090*/  F2F.BF16.F32 R22, R22 ;  /* 0x0000001600167304 */ /* 0x000ee20000202000 */
[----:B0-----:R-:W-:Y:S01]  /*20a0*/  FADD.FTZ R29, R26, 1 ;  /* 0x3f8000001a1d7421 */ /* 0x001fe20000010000 */
[----:B-1----:R-:W-:Y:S01]  /*20b0*/  SHF.L.U32 R26, R4, 0x10, RZ ;  /* 0x00000010041a7819 */ /* 0x002fe200000006ff */
[----:B------:R-:W-:Y:S01]  /*20c0*/  FMUL.FTZ R4, R24, 0.5 ;  /* 0x3f00000018047820 */ /* 0x000fe20000410000 */
[----:B--2---:R-:W-:-:S04]  /*20d0*/  SHF.L.U32 R8, R8, 0x10, RZ ;  /* 0x0000001008087819 */ /* 0x004fc800000006ff */
[----:B------:R-:W0:Y:S01]  /*20e0*/  F2F.BF16.F32 R28, R29 ;  /* 0x0000001d001c7304 */ /* 0x000e220000202000 */
[----:B------:R-:W-:Y:S01]  /*20f0*/  FMUL.FTZ R26, R26, R8 ;  /* 0x000000081a1a7220 */ /* 0x000fe20000410000 */
[----:B------:R-:W-:Y:S02]  /*2100*/  PRMT R8, R9, 0x7632, R8 ;  /* 0x0000763209087816 */ /* 0x000fe40000000008 */
[----:B------:R-:W-:-:S04]  /*2110*/  SHF.L.U32 R9, R27, 0x10, RZ ;  /* 0x000000101b097819 */ /* 0x000fc800000006ff */
[----:B------:R-:W1:Y:S01]  /*2120*/  F2F.BF16.F32 R4, R4 ;  /* 0x0000000400047304 */ /* 0x000e620000202000 */
[----:B------:R-:W-:Y:S02]  /*2130*/  SHF.L.U32 R8, R8, 0x10, RZ ;  /* 0x0000001008087819 */ /* 0x000fe400000006ff */
[----:B---3--:R-:W-:-:S03]  /*2140*/  SHF.L.U32 R27, R22, 0x10, RZ ;  /* 0x00000010161b7819 */ /* 0x008fc600000006ff */
[----:B------:R-:W-:Y:S01]  /*2150*/  FMUL.FTZ R24, R8, 0.044714998453855514526 ;  /* 0x3d37271308187820 */ /* 0x000fe20000410000 */
[----:B0-----:R-:W-:Y:S01]  /*2160*/  SHF.L.U32 R28, R28, 0x10, RZ ;  /* 0x000000101c1c7819 */ /* 0x001fe200000006ff */
[----:B------:R-:W0:Y:S01]  /*2170*/  F2F.BF16.F32 R26, R26 ;  /* 0x0000001a001a7304 */ /* 0x000e220000202000 */
[----:B------:R-:W-:-:S03]  /*2180*/  FMUL.FTZ R22, R8, 0.79788458347320556641 ;  /* 0x3f4c422a08167820 */ /* 0x000fc60000410000 */
[----:B------:R-:W-:Y:S01]  /*2190*/  FMUL.FTZ R9, R9, R28 ;  /* 0x0000001c09097220 */ /* 0x000fe20000410000 */
[----:B-1----:R-:W-:-:S03]  /*21a0*/  SHF.L.U32 R4, R4, 0x10, RZ ;  /* 0x0000001004047819 */ /* 0x002fc600000006ff */
[----:B------:R-:W1:Y:S01]  /*21b0*/  F2F.BF16.F32 R24, R24 ;  /* 0x0000001800187304 */ /* 0x000e620000202000 */
[----:B0-----:R-:W-:-:S07]  /*21c0*/  SHF.L.U32 R29, R26, 0x10, RZ ;  /* 0x000000101a1d7819 */ /* 0x001fce00000006ff */
[----:B------:R1:W0:Y:S08]  /*21d0*/  MUFU.TANH R28, R27 ;  /* 0x0000001b001c7308 */ /* 0x0002300000002400 */
[----:B------:R-:W-:Y:S01]  /*21e0*/  MUFU.TANH R29, R29 ;  /* 0x0000001d001d7308 */ /* 0x000fe20000002400 */
[----:B-1----:R-:W-:-:S04]  /*21f0*/  IMAD.U32 R27, R24, 0x10000, RZ ;  /* 0x00010000181b7824 */ /* 0x002fc800078e00ff */
[C---:B------:R-:W-:Y:S01]  /*2200*/  FMUL.FTZ R24, R8.reuse, R27 ;  /* 0x0000001b08187220 */ /* 0x040fe20000410000 */
[----:B------:R-:W-:Y:S02]  /*2210*/  FMUL.FTZ R8, R8, 0.5 ;  /* 0x3f00000008087820 */ /* 0x000fe40000410000 */
[----:B------:R-:W-:Y:S08]  /*2220*/  F2F.BF16.F32 R22, R22 ;  /* 0x0000001600167304 */ /* 0x000ff00000202000 */
[----:B0-----:R-:W0:Y:S08]  /*2230*/  F2F.BF16.F32 R28, R28 ;  /* 0x0000001c001c7304 */ /* 0x001e300000202000 */
[----:B------:R-:W1:Y:S01]  /*2240*/  F2F.BF16.F32 R24, R24 ;  /* 0x0000001800187304 */ /* 0x000e620000202000 */
[----:B0-----:R-:W-:-:S07]  /*2250*/  SHF.L.U32 R27, R28, 0x10, RZ ;  /* 0x000000101c1b7819 */ /* 0x001fce00000006ff */
[----:B------:R-:W0:Y:S01]  /*2260*/  F2F.BF16.F32 R26, R29 ;  /* 0x0000001d001a7304 */ /* 0x000e220000202000 */
[----:B------:R-:W-:Y:S01]  /*2270*/  SHF.L.U32 R28, R22, 0x10, RZ ;  /* 0x00000010161c7819 */ /* 0x000fe200000006ff */
[----:B------:R-:W-:Y:S01]  /*2280*/  FADD.FTZ R27, R27, 1 ;  /* 0x3f8000001b1b7421 */ /* 0x000fe20000010000 */
[----:B-1----:R-:W-:-:S05]  /*2290*/  SHF.L.U32 R24, R24, 0x10, RZ ;  /* 0x0000001018187819 */ /* 0x002fca00000006ff */
[----:B------:R-:W-:Y:S01]  /*22a0*/  F2F.BF16.F32 R2, R2 ;  /* 0x0000000200027304 */ /* 0x000fe20000202000 */
[----:B------:R-:W-:Y:S01]  /*22b0*/  FADD.FTZ R24, R24, 1 ;  /* 0x3f80000018187421 */ /* 0x000fe20000010000 */
[----:B0-----:R-:W-:-:S06]  /*22c0*/  SHF.L.U32 R26, R26, 0x10, RZ ;  /* 0x000000101a1a7819 */ /* 0x001fcc00000006ff */
[----:B------:R-:W0:Y:S01]  /*22d0*/  F2F.BF16.F32 R27, R27 ;  /* 0x0000001b001b7304 */ /* 0x000e220000202000 */
[----:B------:R-:W-:-:S07]  /*22e0*/  FADD.FTZ R26, R26, 1 ;  /* 0x3f8000001a1a7421 */ /* 0x000fce0000010000 */
[----:B------:R-:W1:Y:S01]  /*22f0*/  F2F.BF16.F32 R24, R24 ;  /* 0x0000001800187304 */ /* 0x000e620000202000 */
[----:B0-----:R-:W-:-:S07]  /*2300*/  SHF.L.U32 R29, R27, 0x10, RZ ;  /* 0x000000101b1d7819 */ /* 0x001fce00000006ff */
[----:B------:R-:W0:Y:S01]  /*2310*/  F2F.BF16.F32 R26, R26 ;  /* 0x0000001a001a7304 */ /* 0x000e220000202000 */
[----:B-1----:R-:W-:Y:S02]  /*2320*/  IMAD.U32 R22, R24, 0x10000, RZ ;  /* 0x0001000018167824 */ /* 0x002fe400078e00ff */
[----:B------:R-:W-:Y:S01]  /*2330*/  FMUL.FTZ R24, R4, R29 ;  /* 0x0000001d04187220 */ /* 0x000fe20000410000 */
[----:B------:R-:W-:-:S04]  /*2340*/  SHF.L.U32 R4, R2, 0x10, RZ ;  /* 0x0000001002047819 */ /* 0x000fc800000006ff */
[----:B------:R-:W-:Y:S01]  /*2350*/  F2F.BF16.F32 R9, R9 ;  /* 0x0000000900097304 */ /* 0x000fe20000202000 */
[----:B------:R-:W-:Y:S01]  /*2360*/  SHF.L.U32 R2, R10, 0x10, RZ ;  /* 0x000000100a027819 */ /* 0x000fe200000006ff */
[----:B------:R-:W-:Y:S01]  /*2370*/  FMUL.FTZ R22, R28, R22 ;  /* 0x000000161c167220 */ /* 0x000fe20000410000 */
[----:B------:R-:W-:Y:S02]  /*2380*/  PRMT R10, R10, 0x7632, R10 ;  /* 0x000076320a0a7816 */ /* 0x000fe4000000000a */
[----:B0-----:R-:W-:Y:S01]  /*2390*/  SHF.L.U32 R29, R26, 0x10, RZ ;  /* 0x000000101a1d7819 */ /* 0x001fe200000006ff */
[C---:B------:R-:W-:Y:S01]  /*23a0*/  FMUL.FTZ R27, R2.reuse, 0.044714998453855514526 ;  /* 0x3d372713021b7820 */ /* 0x040fe20000410000 */
[----:B------:R-:W-:Y:S01]  /*23b0*/  FMUL.FTZ R26, R2, 0.79788458347320556641 ;  /* 0x3f4c422a021a7820 */ /* 0x000fe20000410000 */
[----:B------:R-:W-:Y:S01]  /*23c0*/  SHF.L.U32 R10, R10, 0x10, RZ ;  /* 0x000000100a0a7819 */ /* 0x000fe200000006ff */
[----:B------:R-:W-:Y:S01]  /*23d0*/  F2F.BF16.F32 R22, R22 ;  /* 0x0000001600167304 */ /* 0x000fe20000202000 */
[----:B------:R-:W-:-:S07]  /*23e0*/  FMUL.FTZ R4, R4, R29 ;  /* 0x0000001d04047220 */ /* 0x000fce0000410000 */
[----:B------:R-:W0:Y:S08]  /*23f0*/  F2F.BF16.F32 R27, R27 ;  /* 0x0000001b001b7304 */ /* 0x000e300000202000 */
[----:B------:R-:W1:Y:S01]  /*2400*/  F2F.BF16.F32 R26, R26 ;  /* 0x0000001a001a7304 */ /* 0x000e620000202000 */
[----:B0-----:R-:W-:-:S05]  /*2410*/  SHF.L.U32 R29, R27, 0x10, RZ ;  /* 0x000000101b1d7819 */ /* 0x001fca00000006ff */
[C---:B------:R-:W-:Y:S01]  /*2420*/  FMUL.FTZ R29, R2.reuse, R29 ;  /* 0x0000001d021d7220 */ /* 0x040fe20000410000 */
[----:B------:R-:W-:Y:S01]  /*2430*/  FMUL.FTZ R2, R2, 0.5 ;  /* 0x3f00000002027820 */ /* 0x000fe20000410000 */
[----:B-1----:R-:W-:-:S04]  /*2440*/  IMAD.U32 R26, R26, 0x10000, RZ ;  /* 0x000100001a1a7824 */ /* 0x002fc800078e00ff */
[----:B------:R-:W0:Y:S08]  /*2450*/  F2F.BF16.F32 R29, R29 ;  /* 0x0000001d001d7304 */ /* 0x000e300000202000 */
[----:B------:R-:W-:Y:S01]  /*2460*/  F2F.BF16.F32 R2, R2 ;  /* 0x0000000200027304 */ /* 0x000fe20000202000 */
[----:B0-----:R-:W-:-:S05]  /*2470*/  SHF.L.U32 R28, R29, 0x10, RZ ;  /* 0x000000101d1c7819 */ /* 0x001fca00000006ff */
[----:B------:R-:W-:-:S06]  /*2480*/  FADD.FTZ R28, R28, 1 ;  /* 0x3f8000001c1c7421 */ /* 0x000fcc0000010000 */
[----:B------:R-:W0:Y:S02]  /*2490*/  F2F.BF16.F32 R28, R28 ;  /* 0x0000001c001c7304 */ /* 0x000e240000202000 */
[----:B0-----:R-:W-:Y:S02]  /*24a0*/  SHF.L.U32 R27, R28, 0x10, RZ ;  /* 0x000000101c1b7819 */ /* 0x001fe400000006ff */
[----:B------:R-:W-:-:S03]  /*24b0*/  SHF.L.U32 R28, R2, 0x10, RZ ;  /* 0x00000010021c7819 */ /* 0x000fc600000006ff */
[----:B------:R-:W-:-:S06]  /*24c0*/  FMUL.FTZ R27, R26, R27 ;  /* 0x0000001b1a1b7220 */ /* 0x000fcc0000410000 */
[----:B------:R-:W0:Y:S02]  /*24d0*/  F2F.BF16.F32 R27, R27 ;  /* 0x0000001b001b7304 */ /* 0x000e240000202000 */
[----:B0-----:R-:W-:-:S06]  /*24e0*/  SHF.L.U32 R27, R27, 0x10, RZ ;  /* 0x000000101b1b7819 */ /* 0x001fcc00000006ff */
[----:B------:R-:W0:Y:S08]  /*24f0*/  MUFU.TANH R29, R27 ;  /* 0x0000001b001d7308 */ /* 0x000e300000002400 */
[----:B0-----:R-:W0:Y:S02]  /*2500*/  F2F.BF16.F32 R29, R29 ;  /* 0x0000001d001d7304 */ /* 0x001e240000202000 */
[----:B0-----:R-:W-:Y:S01]  /*2510*/  SHF.L.U32 R26, R29, 0x10, RZ ;  /* 0x000000101d1a7819 */ /* 0x001fe200000006ff */
[----:B------:R-:W-:-:S04]  /*2520*/  FMUL.FTZ R29, R10, 0.044714998453855514526 ;  /* 0x3d3727130a1d7820 */ /* 0x000fc80000410000 */
[----:B------:R-:W-:Y:S02]  /*2530*/  FADD.FTZ R26, R26, 1 ;  /* 0x3f8000001a1a7421 */ /* 0x000fe40000010000 */
[----:B------:R-:W-:Y:S08]  /*2540*/  F2F.BF16.F32 R29, R29 ;  /* 0x0000001d001d7304 */ /* 0x000ff00000202000 */
[----:B------:R-:W0:Y:S02]  /*2550*/  F2F.BF16.F32 R26, R26 ;  /* 0x0000001a001a7304 */ /* 0x000e240000202000 */
[----:B0-----:R-:W-:-:S02]  /*2560*/  SHF.L.U32 R27, R26, 0x10, RZ ;  /* 0x000000101a1b7819 */ /* 0x001fc400000006ff */
[----:B------:R-:W-:-:S03]  /*2570*/  SHF.L.U32 R26, R29, 0x10, RZ ;  /* 0x000000101d1a7819 */ /* 0x000fc600000006ff */
[----:B------:R-:W-:Y:S01]  /*2580*/  FMUL.FTZ R2, R28, R27 ;  /* 0x0000001b1c027220 */ /* 0x000fe20000410000 */
[----:B------:R-:W-:Y:S02]  /*2590*/  IMAD.U32 R27, R9, 0x10000, RZ ;  /* 0x00010000091b7824 */ /* 0x000fe400078e00ff */
[C---:B------:R-:W-:Y:S01]  /*25a0*/  FMUL.FTZ R29, R10.reuse, R26 ;  /* 0x0000001a0a1d7220 */ /* 0x040fe20000410000 */
[----:B------:R-:W-:Y:S01]  /*25b0*/  FMUL.FTZ R9, R5, 0.5 ;  /* 0x3f00000005097820 */ /* 0x000fe20000410000 */
[C---:B------:R-:W-:Y:S01]  /*25c0*/  FMUL.FTZ R5, R10.reuse, 0.79788458347320556641 ;  /* 0x3f4c422a0a057820 */ /* 0x040fe20000410000 */
[----:B------:R-:W-:Y:S01]  /*25d0*/  MUFU.TANH R28, R27 ;  /* 0x0000001b001c7308 */ /* 0x000fe20000002400 */
[----:B------:R-:W-:-:S07]  /*25e0*/  FMUL.FTZ R10, R10, 0.5 ;  /* 0x3f0000000a0a7820 */ /* 0x000fce0000410000 */
[----:B------:R-:W0:Y:S08]  /*25f0*/  F2F.BF16.F32 R29, R29 ;  /* 0x0000001d001d7304 */ /* 0x000e300000202000 */
[----:B------:R-:W1:Y:S01]  /*2600*/  F2F.BF16.F32 R9, R9 ;  /* 0x0000000900097304 */ /* 0x000e620000202000 */
[----:B0-----:R-:W-:-:S07]  /*2610*/  SHF.L.U32 R27, R29, 0x10, RZ ;  /* 0x000000101d1b7819 */ /* 0x001fce00000006ff */
[----:B------:R0:W2:Y:S01]  /*2620*/  F2F.BF16.F32 R26, R28 ;  /* 0x0000001c001a7304 */ /* 0x0000a20000202000 */
[----:B-1----:R-:W-:-:S07]  /*2630*/  SHF.L.U32 R29, R9, 0x10, RZ ;  /* 0x00000010091d7819 */ /* 0x002fce00000006ff */
[----:B------:R-:W1:Y:S01]  /*2640*/  F2F.BF16.F32 R5, R5 ;  /* 0x0000000500057304 */ /* 0x000e620000202000 */
[----:B0-----:R-:W-:Y:S01]  /*2650*/  FADD.FTZ R28, R27, 1 ;  /* 0x3f8000001b1c7421 */ /* 0x001fe20000010000 */
[----:B--2---:R-:W-:-:S06]  /*2660*/  SHF.L.U32 R27, R26, 0x10, RZ ;  /* 0x000000101a1b7819 */ /* 0x004fcc00000006ff */
[----:B------:R-:W-:Y:S01]  /*2670*/  F2F.BF16.F32 R10, R10 ;  /* 0x0000000a000a7304 */ /* 0x000fe20000202000 */
[----:B------:R-:W-:Y:S01]  /*2680*/  FADD.FTZ R27, R27, 1 ;  /* 0x3f8000001b1b7421 */ /* 0x000fe20000010000 */
[----:B-1----:R-:W-:-:S06]  /*2690*/  SHF.L.U32 R5, R5, 0x10, RZ ;  /* 0x0000001005057819 */ /* 0x002fcc00000006ff */
[----:B------:R-:W0:Y:S08]  /*26a0*/  F2F.BF16.F32 R26, R28 ;  /* 0x0000001c001a7304 */ /* 0x000e300000202000 */
[----:B------:R-:W1:Y:S01]  /*26b0*/  F2F.BF16.F32 R27, R27 ;  /* 0x0000001b001b7304 */ /* 0x000e620000202000 */
[----:B0-----:R-:W-:-:S05]  /*26c0*/  SHF.L.U32 R9, R26, 0x10, RZ ;  /* 0x000000101a097819 */ /* 0x001fca00000006ff */
[----:B------:R-:W-:Y:S01]  /*26d0*/  FMUL.FTZ R9, R5, R9 ;  /* 0x0000000905097220 */ /* 0x000fe20000410000 */
[----:B------:R-:W-:Y:S01]  /*26e0*/  SHF.L.U32 R5, R11, 0x10, RZ ;  /* 0x000000100b057819 */ /* 0x000fe200000006ff */
[----:B-1----:R-:W-:Y:S01]  /*26f0*/  IMAD.U32 R26, R27, 0x10000, RZ ;  /* 0x000100001b1a7824 */ /* 0x002fe200078e00ff */
[----:B------:R-:W-:-:S03]  /*2700*/  PRMT R11, R11, 0x7632, R11 ;  /* 0x000076320b0b7816 */ /* 0x000fc6000000000b */
[----:B------:R-:W-:Y:S01]  /*2710*/  FMUL.FTZ R27, R5, 0.044714998453855514526 ;  /* 0x3d372713051b7820 */ /* 0x000fe20000410000 */
[----:B------:R-:W-:Y:S01]  /*2720*/  FMUL.FTZ R29, R29, R26 ;  /* 0x0000001a1d1d7220 */ /* 0x000fe20000410000 */
[----:B------:R-:W-:Y:S08]  /*2730*/  F2F.BF16.F32 R9, R9 ;  /* 0x0000000900097304 */ /* 0x000ff00000202000 */
[----:B------:R-:W0:Y:S02]  /*2740*/  F2F.BF16.F32 R26, R27 ;  /* 0x0000001b001a7304 */ /* 0x000e240000202000 */
[----:B0-----:R-:W-:-:S05]  /*2750*/  SHF.L.U32 R26, R26, 0x10, RZ ;  /* 0x000000101a1a7819 */ /* 0x001fca00000006ff */
[C---:B------:R-:W-:Y:S01]  /*2760*/  FMUL.FTZ R28, R5.reuse, R26 ;  /* 0x0000001a051c7220 */ /* 0x040fe20000410000 */
[C---:B------:R-:W-:Y:S01]  /*2770*/  FMUL.FTZ R26, R5.reuse, 0.79788458347320556641 ;  /* 0x3f4c422a051a7820 */ /* 0x040fe20000410000 */
[----:B------:R-:W-:-:S04]  /*2780*/  FMUL.FTZ R5, R5, 0.5 ;  /* 0x3f00000005057820 */ /* 0x000fc80000410000 */
[----:B------:R-:W0:Y:S08]  /*2790*/  F2F.BF16.F32 R28, R28 ;  /* 0x0000001c001c7304 */ /* 0x000e300000202000 */
[----:B------:R-:W1:Y:S01]  /*27a0*/  F2F.BF16.F32 R26, R26 ;  /* 0x0000001a001a7304 */ /* 0x000e620000202000 */
[----:B0-----:R-:W-:-:S07]  /*27b0*/  SHF.L.U32 R28, R28, 0x10, RZ ;  /* 0x000000101c1c7819 */ /* 0x001fce00000006ff */
[----:B------:R-:W0:Y:S01]  /*27c0*/  F2F.BF16.F32 R5, R5 ;  /* 0x0000000500057304 */ /* 0x000e220000202000 */
[----:B------:R-:W-:Y:S01]  /*27d0*/  FADD.FTZ R28, R28, 1 ;  /* 0x3f8000001c1c7421 */ /* 0x000fe20000010000 */
[----:B-1----:R-:W-:-:S06]  /*27e0*/  SHF.L.U32 R26, R26, 0x10, RZ ;  /* 0x000000101a1a7819 */ /* 0x002fcc00000006ff */
[----:B------:R-:W1:Y:S01]  /*27f0*/  F2F.BF16.F32 R28, R28 ;  /* 0x0000001c001c7304 */ /* 0x000e620000202000 */
[----:B0-----:R-:W-:Y:S02]  /*2800*/  SHF.L.U32 R5, R5, 0x10, RZ ;  /* 0x0000001005057819 */ /* 0x001fe400000006ff */
[----:B-1----:R-:W-:-:S05]  /*2810*/  SHF.L.U32 R27, R28, 0x10, RZ ;  /* 0x000000101c1b7819 */ /* 0x002fca00000006ff */
[----:B------:R-:W-:-:S04]  /*2820*/  FMUL.FTZ R26, R26, R27 ;  /* 0x0000001b1a1a7220 */ /* 0x000fc80000410000 */
[----:B------:R-:W0:Y:S02]  /*2830*/  F2F.BF16.F32 R27, R26 ;  /* 0x0000001a001b7304 */ /* 0x000e240000202000 */
[----:B0-----:R-:W-:-:S06]  /*2840*/  SHF.L.U32 R28, R27, 0x10, RZ ;  /* 0x000000101b1c7819 */ /* 0x001fcc00000006ff */
[----:B------:R0:W1:Y:S02]  /*2850*/  MUFU.TANH R26, R28 ;  /* 0x0000001c001a7308 */ /* 0x0000640000002400 */
[----:B0-----:R-:W-:-:S06]  /*2860*/  IMAD.U32 R28, R22, 0x10000, RZ ;  /* 0x00010000161c7824 */ /* 0x001fcc00078e00ff */
[----:B------:R-:W0:Y:S08]  /*2870*/  MUFU.TANH R27, R28 ;  /* 0x0000001c001b7308 */ /* 0x000e300000002400 */
        /* <DEDUP_REMOVED lines=10> */
[----:B0-----:R-:W-:-:S05]  /*2920*/  SHF.L.U32 R22, R22, 0x10, RZ ;  /* 0x0000001016167819 */ /* 0x001fca00000006ff */
[----:B------:R-:W-:Y:S01]  /*2930*/  FMUL.FTZ R5, R5, R22 ;  /* 0x0000001605057220 */ /* 0x000fe20000410000 */
[----:B-1----:R-:W-:Y:S01]  /*2940*/  SHF.L.U32 R27, R8, 0x10, RZ ;  /* 0x00000010081b7819 */ /* 0x002fe200000006ff */
[----:B------:R-:W-:-:S04]  /*2950*/  IMAD.U32 R8, R11, 0x10000, RZ ;  /* 0x000100000b087824 */ /* 0x000fc800078e00ff */
[----:B------:R-:W-:Y:S01]  /*2960*/  FMUL.FTZ R22, R8, 0.044714998453855514526 ;  /* 0x3d37271308167820 */ /* 0x000fe20000410000 */
[----:B------:R-:W-:-:S05]  /*2970*/  FMUL.FTZ R26, R26, R27 ;  /* 0x0000001b1a1a7220 */ /* 0x000fca0000410000 */
        /* <DEDUP_REMOVED lines=8> */
[----:B------:R-:W-:Y:S01]  /*2a00*/  F2F.BF16.F32 R8, R8 ;  /* 0x0000000800087304 */ /* 0x000fe20000202000 */
[----:B------:R-:W-:Y:S01]  /*2a10*/  SHF.L.U32 R27, R9, 0x10, RZ ;  /* 0x00000010091b7819 */ /* 0x000fe200000006ff */
[----:B------:R-:W-:Y:S01]  /*2a20*/  FADD.FTZ R28, R28, 1 ;  /* 0x3f8000001c1c7421 */ /* 0x000fe20000010000 */
[----:B-1----:R-:W-:-:S05]  /*2a30*/  SHF.L.U32 R11, R11, 0x10, RZ ;  /* 0x000000100b0b7819 */ /* 0x002fca00000006ff */
[----:B------:R-:W0:Y:S08]  /*2a40*/  MUFU.TANH R22, R27 ;  /* 0x0000001b00167308 */ /* 0x000e300000002400 */
[----:B------:R-:W1:Y:S08]  /*2a50*/  F2F.BF16.F32 R28, R28 ;  /* 0x0000001c001c7304 */ /* 0x000e700000202000 */
[----:B0-----:R-:W0:Y:S01]  /*2a60*/  F2F.BF16.F32 R22, R22 ;  /* 0x0000001600167304 */ /* 0x001e220000202000 */
[----:B-1----:R-:W-:-:S05]  /*2a70*/  SHF.L.U32 R28, R28, 0x10, RZ ;  /* 0x000000101c1c7819 */ /* 0x002fca00000006ff */
[----:B------:R-:W-:Y:S01]  /*2a80*/  FMUL.FTZ R28, R11, R28 ;  /* 0x0000001c0b1c7220 */ /* 0x000fe20000410000 */
[----:B0-----:R-:W-:Y:S01]  /*2a90*/  IMAD.U32 R9, R22, 0x10000, RZ ;  /* 0x0001000016097824 */ /* 0x001fe200078e00ff */
[----:B------:R-:W-:-:S04]  /*2aa0*/  SHF.L.U32 R22, R8, 0x10, RZ ;  /* 0x0000001008167819 */ /* 0x000fc800000006ff */
[----:B------:R-:W0:Y:S02]  /*2ab0*/  F2F.BF16.F32 R28, R28 ;  /* 0x0000001c001c7304 */ /* 0x000e240000202000 */
[----:B0-----:R-:W-:-:S06]  /*2ac0*/  SHF.L.U32 R27, R28, 0x10, RZ ;  /* 0x000000101c1b7819 */ /* 0x001fcc00000006ff */
[----:B------:R0:W1:Y:S02]  /*2ad0*/  MUFU.TANH R11, R27 ;  /* 0x0000001b000b7308 */ /* 0x0000640000002400 */
[----:B0-----:R-:W-:Y:S02]  /*2ae0*/  SHF.L.U32 R27, R10, 0x10, RZ ;  /* 0x000000100a1b7819 */ /* 0x001fe400000006ff */
[----:B------:R-:W-:-:S04]  /*2af0*/  F2FP.BF16.F32.PACK_AB R10, R3, R18 ;  /* 0x00000012030a723e */ /* 0x000fc800000010ff */
[----:B-1----:R-:W0:Y:S02]  /*2b00*/  F2F.BF16.F32 R11, R11 ;  /* 0x0000000b000b7304 */ /* 0x002e240000202000 */
[----:B0-----:R-:W-:Y:S01]  /*2b10*/  SHF.L.U32 R28, R11, 0x10, RZ ;  /* 0x000000100b1c7819 */ /* 0x001fe200000006ff */
[----:B------:R-:W-:-:S04]  /*2b20*/  FADD.FTZ R11, R9, 1 ;  /* 0x3f800000090b7421 */ /* 0x000fc80000010000 */
[----:B------:R-:W-:Y:S01]  /*2b30*/  FADD.FTZ R28, R28, 1 ;  /* 0x3f8000001c1c7421 */ /* 0x000fe20000010000 */
[----:B------:R0:W1:Y:S08]  /*2b40*/  F2F.BF16.F32 R9, R11 ;  /* 0x0000000b00097304 */ /* 0x0000700000202000 */
[----:B------:R-:W2:Y:S01]  /*2b50*/  F2F.BF16.F32 R28, R28 ;  /* 0x0000001c001c7304 */ /* 0x000ea20000202000 */
[----:B0-----:R-:W-:-:S02]  /*2b60*/  F2FP.BF16.F32.PACK_AB R11, R0, R17 ;  /* 0x00000011000b723e */ /* 0x001fc400000010ff */
[----:B------:R-:W-:Y:S02]  /*2b70*/  F2FP.BF16.F32.PACK_AB R17, R26, R4 ;  /* 0x000000041a11723e */ /* 0x000fe400000010ff */
[----:B-1----:R-:W-:-:S05]  /*2b80*/  SHF.L.U32 R8, R9, 0x10, RZ ;  /* 0x0000001009087819 */ /* 0x002fca00000006ff */
[----:B------:R-:W-:Y:S01]  /*2b90*/  FMUL.FTZ R27, R27, R8 ;  /* 0x000000081b1b7220 */ /* 0x000fe20000410000 */
[----:B------:R-:W-:Y:S02]  /*2ba0*/  F2FP.BF16.F32.PACK_AB R8, R25, R20 ;  /* 0x000000141908723e */ /* 0x000fe400000010ff */
[----:B--2---:R-:W-:Y:S02]  /*2bb0*/  SHF.L.U32 R9, R28, 0x10, RZ ;  /* 0x000000101c097819 */ /* 0x004fe400000006ff */
[----:B------:R-:W-:Y:S01]  /*2bc0*/  F2FP.BF16.F32.PACK_AB R18, R27, R2 ;  /* 0x000000021b12723e */ /* 0x000fe200000010ff */
[----:B------:R-:W-:Y:S01]  /*2bd0*/  IMAD.WIDE.U32 R2, R23, 0x10, R12 ;  /* 0x0000001017027825 */ /* 0x000fe200078e000c */
[----:B------:R-:W-:-:S03]  /*2be0*/  IADD3 R23, PT, PT, R15, R23, R15 ;  /* 0x000000170f177210 */ /* 0x000fc60007ffe00f */
[----:B------:R-:W-:Y:S01]  /*2bf0*/  FMUL.FTZ R22, R22, R9 ;  /* 0x0000000916167220 */ /* 0x000fe20000410000 */
[----:B------:R-:W-:Y:S02]  /*2c00*/  F2FP.BF16.F32.PACK_AB R9, R16, R19 ;  /* 0x000000131009723e */ /* 0x000fe400000010ff */
[----:B------:R-:W-:Y:S02]  /*2c10*/  F2FP.BF16.F32.PACK_AB R16, R29, R24 ;  /* 0x000000181d10723e */ /* 0x000fe400000010ff */
[----:B------:R-:W-:Y:S01]  /*2c20*/  F2FP.BF16.F32.PACK_AB R19, R22, R5 ;  /* 0x000000051613723e */ /* 0x000fe200000010ff */
[----:B------:R-:W-:Y:S01]  /*2c30*/  IMAD.WIDE.U32 R4, R21, 0x10, R12 ;  /* 0x0000001015047825 */ /* 0x000fe200078e000c */
[----:B------:R1:W-:Y:S01]  /*2c40*/  STG.E.128 desc[UR4][R2.64], R8 ;  /* 0x0000000802007986 */ /* 0x0003e2000c101d04 */
[----:B------:R-:W-:Y:S02]  /*2c50*/  ISETP.GE.AND P0, PT, R23, R14, PT ;  /* 0x0000000e1700720c */ /* 0x000fe40003f06270 */
[----:B------:R-:W-:Y:S01]  /*2c60*/  LEA R21, R15, R21, 0x1 ;  /* 0x000000150f157211 */ /* 0x000fe200078e08ff */
[----:B------:R1:W-:Y:S10]  /*2c70*/  STG.E.128 desc[UR4][R4.64], R16 ;  /* 0x0000001004007986 */ /* 0x0003f4000c101d04 */
[----:B------:R-:W-:Y:S05]  /*2c80*/  @!P0 BRA `(.L_x_78) ;  /* 0xffffffe400108947 */ /* 0x000fea000383ffff */
[----:B------:R-:W-:Y:S05]  /*2c90*/  EXIT ;  /* 0x000000000000794d */ /* 0x000fea0003800000 */
.L_x_79:
        /* <DEDUP_REMOVED lines=14> */
.L_x_458:


//--------------------- .text._ZN4vllm17activation_kernelIN3c104HalfEXadL_ZNS_16gelu_fast_kernelIS2_EET_RKS4_EELb1ELb0EEEvPS4_PS5_i --------------------------
	.section	.text._ZN4vllm17activation_kernelIN3c104HalfEXadL_ZNS_16gelu_fast_kernelIS2_EET_RKS4_EELb1ELb0EEEvPS4_PS5_i,"ax",@progbits
	.align	128
        .global         _ZN4vllm17activation_kernelIN3c104HalfEXadL_ZNS_16gelu_fast_kernelIS2_EET_RKS4_EELb1ELb0EEEvPS4_PS5_i
        .type           _ZN4vllm17activation_kernelIN3c104HalfEXadL_ZNS_16gelu_fast_kernelIS2_EET_RKS4_EELb1ELb0EEEvPS4_PS5_i,@function
        .size           _ZN4vllm17activation_kernelIN3c104HalfEXadL_ZNS_16gelu_fast_kernelIS2_EET_RKS4_EELb1ELb0EEEvPS4_PS5_i,(.L_x_459 - _ZN4vllm17activation_kernelIN3c104HalfEXadL_ZNS_16gelu_fast_kernelIS2_EET_RKS4_EELb1ELb0EEEvPS4_PS5_i)
        .other          _ZN4vllm17activation_kernelIN3c104HalfEXadL_ZNS_16gelu_fast_kernelIS2_EET_RKS4_EELb1ELb0EEEvPS4_PS5_i,@"STO_CUDA_ENTRY STV_DEFAULT"
_ZN4vllm17activation_kernelIN3c104HalfEXadL_ZNS_16gelu_fast_kernelIS2_EET_RKS4_EELb1ELb0EEEvPS4_PS5_i:
.text._ZN4vllm17activation_kernelIN3c104HalfEXadL_ZNS_16gelu_fast_kernelIS2_EET_RKS4_EELb1ELb0EEEvPS4_PS5_i:
        /* <DEDUP_REMOVED lines=20> */
[----:B------:R-:W-:Y:S01]  /*0140*/  SEL R8, RZ, 0x1, P0 ;  /* 0x00000001ff087807 */ /* 0x000fe20000000000 */
[----:B0-----:R-:W0:Y:S02]  /*0150*/  MUFU.RCP R10, R10 ;  /* 0x0000000a000a7308 */ /* 0x001e240000001000 */
[----:B0-----:R-:W-:-:S06]  /*0160*/  IADD3 R6, PT, PT, R10, 0xffffffe, RZ ;  /* 0x0ffffffe0a067810 */ /* 0x001fcc0007ffe0ff */
        /* <DEDUP_REMOVED lines=12> */
[----:B------:R-:W-:Y:S02]  /*0230*/  ISETP.GE.U32.AND P1, PT, R7, R2, PT ;  /* 0x000000020700720c */ /* 0x000fe40003f26070 */
[----:B------:R-:W0:Y:S11]  /*0240*/  LDC.64 R6, c[0x0][0x380] ;  /* 0x0000e000ff067b82 */ /* 0x000e360000000a00 */
[----:B------:R-:W-:-:S02]  /*0250*/  @P1 IADD3 R11, PT, PT, R11, 0x1, RZ ;  /* 0x000000010b0b1810 */ /* 0x000fc40007ffe0ff */
[----:B------:R-:W-:-:S04]  /*0260*/  @!P2 LOP3.LUT R11, RZ, R2, RZ, 0x33, !PT ;  /* 0x00000002ff0ba212 */ /* 0x000fc800078e33ff */
[----:B------:R-:W-:-:S04]  /*0270*/  IADD3 R8, PT, PT, R8, R11, RZ ;  /* 0x0000000b08087210 */ /* 0x000fc80007ffe0ff */
[C---:B------:R-:W-:Y:S02]  /*0280*/  LOP3.LUT R4, R8.reuse, 0x1, RZ, 0xc0, !PT ;  /* 0x0000000108047812 */ /* 0x040fe400078ec0ff */
[----:B------:R-:W-:Y:S01]  /*0290*/  ISETP.NE.AND P1, PT, R8, RZ, PT ;  /* 0x000000ff0800720c */ /* 0x000fe20003f25270 */
[----:B0-----:R-:W-:Y:S01]  /*02a0*/  IMAD.WIDE.U32 R6, R9, 0x2, R6 ;  /* 0x0000000209067825 */ /* 0x001fe200078e0006 */
[----:B------:R-:W-:-:S13]  /*02b0*/  ISETP.NE.U32.AND P0, PT, R4, 0x1, PT ;  /* 0x000000010400780c */ /* 0x000fda0003f05070 */
[----:B-1----:R-:W-:Y:S05]  /*02c0*/  @!P0 BRA `(.L_x_81) ;  /* 0x0000000c00248947 */ /* 0x002fea0003800000 */
[----:B------:R-:W-:-:S06]  /*02d0*/  IMAD.WIDE.U32 R10, R5, 0x10, R30 ;  /* 0x00000010050a7825 */ /* 0x000fcc00078e001e */
[----:B------:R-:W2:Y:S02]  /*02e0*/  LDG.E.128.CONSTANT R8, desc[UR4][R10.64] ;  /* 0x000000040a087981 */ /* 0x000ea4000c1e9d00 */
[--C-:B--2---:R-:W-:Y:S02]  /*02f0*/  HADD2.F32 R4, -RZ, R8.reuse.H0_H0 ;  /* 0x20000008ff047230 */ /* 0x104fe40000004100 */
[----:B------:R-:W-:Y:S02]  /*0300*/  HADD2.F32 R8, -RZ, R8.H1_H1 ;  /* 0x30000008ff087230 */ /* 0x000fe40000004100 */
[--C-:B------:R-:W-:Y:S02]  /*0310*/  HADD2.F32 R12, -RZ, R9.reuse.H0_H0 ;  /* 0x20000009ff0c7230 */ /* 0x100fe40000004100 */
[----:B------:R-:W-:Y:S01]  /*0320*/  FMUL.FTZ R17, R4, 0.79788458347320556641 ;  /* 0x3f4c422a04117820 */ /* 0x000fe20000410000 */
[----:B------:R-:W-:Y:S02]  /*0330*/  HADD2.F32 R9, -RZ, R9.H1_H1 ;  /* 0x30000009ff097230 */ /* 0x000fe40000004100 */
[C---:B------:R-:W-:Y:S01]  /*0340*/  FMUL.FTZ R15, R8.reuse, 0.79788458347320556641 ;  /* 0x3f4c422a080f7820 */ /* 0x040fe20000410000 */
[----:B------:R-:W-:Y:S01]  /*0350*/  FMUL.FTZ R16, R8, 0.044714998453855514526 ;  /* 0x3d37271308107820 */ /* 0x000fe20000410000 */
[----:B------:R-:W-:-:S02]  /*0360*/  HADD2.F32 R13, -RZ, R10.H0_H0 ;  /* 0x2000000aff0d7230 */ /* 0x000fc40000004100 */
[----:B------:R-:W-:Y:S01]  /*0370*/  FMUL.FTZ R14, R4, 0.044714998453855514526 ;  /* 0x3d372713040e7820 */ /* 0x000fe20000410000 */
[C---:B------:R-:W-:Y:S01]  /*0380*/  FMUL.FTZ R20, R9.reuse, 0.79788458347320556641 ;  /* 0x3f4c422a09147820 */ /* 0x040fe20000410000 */
[----:B------:R-:W-:Y:S01]  /*0390*/  FMUL.FTZ R21, R9, 0.044714998453855514526 ;  /* 0x3d37271309157820 */ /* 0x000fe20000410000 */
[C---:B------:R-:W-:Y:S01]  /*03a0*/  FMUL.FTZ R18, R12.reuse, 0.79788458347320556641 ;  /* 0x3f4c422a0c127820 */ /* 0x040fe20000410000 */
[----:B------:R-:W-:Y:S01]  /*03b0*/  FMUL.FTZ R19, R12, 0.044714998453855514526 ;  /* 0x3d3727130c137820 */ /* 0x000fe20000410000 */
[----:B------:R-:W-:Y:S01]  /*03c0*/  F2FP.F16.F32.PACK_AB R15, R16, R15 ;  /* 0x0000000f100f723e */ /* 0x000fe200000000ff */
[----:B------:R-:W-:Y:S01]  /*03d0*/  HADD2.F32 R28, -RZ, R10.H1_H1 ;  /* 0x3000000aff1c7230 */ /* 0x000fe20000004100 */
[----:B------:R-:W-:Y:S01]  /*03e0*/  F2FP.F16.F32.PACK_AB R16, R21, R20 ;  /* 0x000000141510723e */ /* 0x000fe200000000ff */
[C---:B------:R-:W-:Y:S01]  /*03f0*/  FMUL.FTZ R10, R13.reuse, 0.79788458347320556641 ;  /* 0x3f4c422a0d0a7820 */ /* 0x040fe20000410000 */
[----:B------:R-:W-:Y:S01]  /*0400*/  FMUL.FTZ R23, R13, 0.044714998453855514526 ;  /* 0x3d3727130d177820 */ /* 0x000fe20000410000 */
[--C-:B------:R-:W-:Y:S01]  /*0410*/  HADD2.F32 R20, -RZ, R11.reuse.H0_H0 ;  /* 0x2000000bff147230 */ /* 0x100fe20000004100 */
[----:B------:R-:W-:Y:S01]  /*0420*/  F2FP.F16.F32.PACK_AB R17, R14, R17 ;  /* 0x000000110e11723e */ /* 0x000fe200000000ff */
[C---:B------:R-:W-:Y:S01]  /*0430*/  FMUL.FTZ R25, R28.reuse, 0.044714998453855514526 ;  /* 0x3d3727131c197820 */ /* 0x040fe20000410000 */
[----:B------:R-:W-:Y:S01]  /*0440*/  F2FP.F16.F32.PACK_AB R14, R19, R18 ;  /* 0x00000012130e723e */ /* 0x000fe200000000ff */
[----:B------:R-:W-:Y:S01]  /*0450*/  FMUL.FTZ R18, R28, 0.79788458347320556641 ;  /* 0x3f4c422a1c127820 */ /* 0x000fe20000410000 */
[----:B------:R-:W-:Y:S01]  /*0460*/  F2FP.F16.F32.PACK_AB R10, R23, R10 ;  /* 0x0000000a170a723e */ /* 0x000fe200000000ff */
[C---:B------:R-:W-:Y:S01]  /*0470*/  FMUL.FTZ R23, R20.reuse, 0.79788458347320556641 ;  /* 0x3f4c422a14177820 */ /* 0x040fe20000410000 */
[----:B------:R-:W-:Y:S01]  /*0480*/  FMUL.FTZ R24, R20, 0.044714998453855514526 ;  /* 0x3d37271314187820 */ /* 0x000fe20000410000 */
[----:B------:R-:W-:Y:S01]  /*0490*/  HADD2.F32 R22, -RZ, R16.H1_H1 ;  /* 0x30000010ff167230 */ /* 0x000fe20000004100 */
[----:B------:R-:W-:Y:S01]  /*04a0*/  F2FP.F16.F32.PACK_AB R18, R25, R18 ;  /* 0x000000121912723e */ /* 0x000fe200000000ff */
[----:B------:R-:W-:-:S02]  /*04b0*/  HADD2.F32 R29, -RZ, R11.H1_H1 ;  /* 0x3000000bff1d7230 */ /* 0x000fc40000004100 */
[----:B------:R-:W-:Y:S01]  /*04c0*/  F2FP.F16.F32.PACK_AB R11, R24, R23 ;  /* 0x00000017180b723e */ /* 0x000fe200000000ff */
[----:B------:R-:W-:Y:S01]  /*04d0*/  FMUL.FTZ R25, R9, R22 ;  /* 0x0000001609197220 */ /* 0x000fe20000410000 */
[----:B------:R-:W-:Y:S02]  /*04e0*/  HADD2.F32 R21, -RZ, R15.H1_H1 ;  /* 0x3000000fff157230 */ /* 0x000fe40000004100 */
[C---:B------:R-:W-:Y:S01]  /*04f0*/  FMUL.FTZ R23, R29.reuse, 0.79788458347320556641 ;  /* 0x3f4c422a1d177820 */ /* 0x040fe20000410000 */
[----:B------:R-:W-:Y:S01]  /*0500*/  FMUL.FTZ R22, R29, 0.044714998453855514526 ;  /* 0x3d3727131d167820 */ /* 0x000fe20000410000 */
[----:B------:R-:W-:Y:S01]  /*0510*/  HADD2.F32 R19, -RZ, R17.H1_H1 ;  /* 0x30000011ff137230 */ /* 0x000fe20000004100 */
[----:B------:R-:W-:Y:S01]  /*0520*/  F2FP.F16.F32.PACK_AB R25, RZ, R25 ;  /* 0x00000019ff19723e */ /* 0x000fe200000000ff */
[----:B------:R-:W-:Y:S01]  /*0530*/  FMUL.FTZ R21, R8, R21 ;  /* 0x0000001508157220 */ /* 0x000fe20000410000 */
[----:B------:R-:W-:Y:S01]  /*0540*/  HADD2.F32 R27, -RZ, R14.H1_H1 ;  /* 0x3000000eff1b7230 */ /* 0x000fe20000004100 */
[----:B------:R-:W-:Y:S01]  /*0550*/  F2FP.F16.F32.PACK_AB R22, R22, R23 ;  /* 0x000000171616723e */ /* 0x000fe200000000ff */
[----:B------:R-:W-:Y:S01]  /*0560*/  FMUL.FTZ R19, R4, R19 ;  /* 0x0000001304137220 */ /* 0x000fe20000410000 */
[----:B------:R-:W-:Y:S01]  /*0570*/  HADD2.F32 R26, -RZ, R10.H1_H1 ;  /* 0x3000000aff1a7230 */ /* 0x000fe20000004100 */
[----:B------:R-:W-:Y:S01]  /*0580*/  F2FP.F16.F32.PACK_AB R21, RZ, R21 ;  /* 0x00000015ff15723e */ /* 0x000fe200000000ff */
[----:B------:R-:W-:-:S02]  /*0590*/  HADD2.F32 R33, -RZ, R11.H1_H1 ;  /* 0x3000000bff217230 */ /* 0x000fc40000004100 */
[----:B------:R-:W-:Y:S01]  /*05a0*/  FMUL.FTZ R27, R12, R27 ;  /* 0x0000001b0c1b7220 */ /* 0x000fe20000410000 */
[----:B------:R-:W-:Y:S01]  /*05b0*/  HADD2.F32 R32, -RZ, R22.H1_H1 ;  /* 0x30000016ff207230 */ /* 0x000fe20000004100 */
[----:B------:R-:W-:Y:S01]  /*05c0*/  F2FP.F16.F32.PACK_AB R19, RZ, R19 ;  /* 0x00000013ff13723e */ /* 0x000fe200000000ff */
[----:B------:R-:W-:Y:S01]  /*05d0*/  FMUL.FTZ R26, R13, R26 ;  /* 0x0000001a0d1a7220 */ /* 0x000fe20000410000 */
[----:B------:R-:W-:Y:S01]  /*05e0*/  FMUL.FTZ R24, R20, R33 ;  /* 0x0000002114187220 */ /* 0x000fe20000410000 */
[----:B------:R-:W-:Y:S02]  /*05f0*/  HADD2.F32 R33, -RZ, R21.H0_H0 ;  /* 0x20000015ff217230 */ /* 0x000fe40000004100 */
[----:B------:R-:W-:Y:S01]  /*0600*/  FMUL.FTZ R32, R29, R32 ;  /* 0x000000201d207220 */ /* 0x000fe20000410000 */
[----:B------:R-:W-:Y:S01]  /*0610*/  F2FP.F16.F32.PACK_AB R27, RZ, R27 ;  /* 0x0000001bff1b723e */ /* 0x000fe200000000ff */
[----:B------:R-:W-:Y:S01]  /*0620*/  HADD2.F32 R34, -RZ, R19.H0_H0 ;  /* 0x20000013ff227230 */ /* 0x000fe20000004100 */
[----:B------:R-:W-:Y:S01]  /*0630*/  F2FP.F16.F32.PACK_AB R26, RZ, R26 ;  /* 0x0000001aff1a723e */ /* 0x000fe200000000ff */
[----:B------:R-:W-:Y:S01]  /*0640*/  HADD2.F32 R23, -RZ, R18.H1_H1 ;  /* 0x30000012ff177230 */ /* 0x000fe20000004100 */
[----:B------:R-:W-:Y:S01]  /*0650*/  F2FP.F16.F32.PACK_AB R19, RZ, R32 ;  /* 0x00000020ff13723e */ /* 0x000fe200000000ff */
[----:B------:R-:W-:Y:S01]  /*0660*/  FADD.FTZ R32, R33, 1 ;  /* 0x3f80000021207421 */ /* 0x000fe20000010000 */
[----:B------:R-:W-:-:S02]  /*0670*/  HADD2.F32 R33, -RZ, R27.H0_H0 ;  /* 0x2000001bff217230 */ /* 0x000fc40000004100 */
[----:B------:R-:W-:Y:S01]  /*0680*/  FADD.FTZ R21, R34, 1 ;  /* 0x3f80000022157421 */ /* 0x000fe20000010000 */
[----:B------:R-:W-:Y:S02]  /*0690*/  HADD2.F32 R26, -RZ, R26.H0_H0 ;  /* 0x2000001aff1a7230 */ /* 0x000fe40000004100 */
[----:B------:R-:W-:Y:S01]  /*06a0*/  FMUL.FTZ R23, R28, R23 ;  /* 0x000000171c177220 */ /* 0x000fe20000410000 */
[----:B------:R-:W-:Y:S01]  /*06b0*/  F2FP.F16.F32.PACK_AB R27, RZ, R32 ;  /* 0x00000020ff1b723e */ /* 0x000fe200000000ff */
[----:B------:R-:W-:Y:S01]  /*06c0*/  FADD.FTZ R33, R33, 1 ;  /* 0x3f80000021217421 */ /* 0x000fe20000010000 */
[----:B------:R-:W-:Y:S01]  /*06d0*/  F2FP.F16.F32.PACK_AB R21, RZ, R21 ;  /* 0x00000015ff15723e */ /* 0x000fe200000000ff */
[----:B------:R-:W-:Y:S01]  /*06e0*/  FADD.FTZ R26, R26, 1 ;  /* 0x3f8000001a1a7421 */ /* 0x000fe20000010000 */
[----:B------:R-:W-:Y:S01]  /*06f0*/  HADD2.F32 R32, -RZ, R25.H0_H0 ;  /* 0x20000019ff207230 */ /* 0x000fe20000004100 */
[----:B------:R-:W-:Y:S01]  /*0700*/  F2FP.F16.F32.PACK_AB R23, RZ, R23 ;  /* 0x00000017ff17723e */ /* 0x000fe200000000ff */
[----:B------:R-:W-:Y:S01]  /*0710*/  HADD2.F32 R15, -RZ, R15.H0_H0 ;  /* 0x2000000fff0f7230 */ /* 0x000fe20000004100 */
[----:B------:R-:W-:Y:S01]  /*0720*/  F2FP.F16.F32.PACK_AB R25, RZ, R33 ;  /* 0x00000021ff19723e */ /* 0x000fe200000000ff */
[----:B------:R-:W-:-:S02]  /*0730*/  HADD2.F32 R33, -RZ, R17.H0_H0 ;  /* 0x20000011ff217230 */ /* 0x000fc40000004100 */
[----:B------:R-:W-:Y:S01]  /*0740*/  FADD.FTZ R32, R32, 1 ;  /* 0x3f80000020207421 */ /* 0x000fe20000010000 */
[----:B------:R-:W-:Y:S01]  /*0750*/  HADD2.F32 R34, -RZ, R21.H0_H0 ;  /* 0x20000015ff227230 */ /* 0x000fe20000004100 */
[----:B------:R-:W-:Y:S01]  /*0760*/  F2FP.F16.F32.PACK_AB R21, RZ, R26 ;  /* 0x0000001aff15723e */ /* 0x000fe200000000ff */
[----:B------:R-:W-:Y:S01]  /*0770*/  HADD2.F32 R26, -RZ, R27.H0_H0 ;  /* 0x2000001bff1a7230 */ /* 0x000fe20000004100 */
[----:B------:R-:W-:Y:S01]  /*0780*/  F2FP.F16.F32.PACK_AB R24, RZ, R24 ;  /* 0x00000018ff18723e */ /* 0x000fe200000000ff */
[----:B------:R-:W-:Y:S02]  /*0790*/  HADD2.F32 R14, -RZ, R14.H0_H0 ;  /* 0x2000000eff0e7230 */ /* 0x000fe40000004100 */
[----:B------:R-:W-:Y:S01]  /*07a0*/  FMUL.FTZ R33, R33, R34 ;  /* 0x0000002221217220 */ /* 0x000fe20000410000 */
[----:B------:R-:W-:Y:S02]  /*07b0*/  HADD2.F32 R25, -RZ, R25.H0_H0 ;  /* 0x20000019ff197230 */ /* 0x000fe40000004100 */
[----:B------:R-:W-:Y:S01]  /*07c0*/  FMUL.FTZ R15, R15, R26 ;  /* 0x0000001a0f0f7220 */ /* 0x000fe20000410000 */
[----:B------:R-:W-:Y:S01]  /*07d0*/  F2FP.F16.F32.PACK_AB R17, RZ, R32 ;  /* 0x00000020ff11723e */ /* 0x000fe200000000ff */
[----:B------:R-:W-:Y:S01]  /*07e0*/  HADD2.F32 R23, -RZ, R23.H0_H0 ;  /* 0x20000017ff177230 */ /* 0x000fe20000004100 */
[----:B------:R-:W-:Y:S01]  /*07f0*/  F2FP.F16.F32.PACK_AB R33, RZ, R33 ;  /* 0x00000021ff21723e */ /* 0x000fe200000000ff */
[----:B------:R-:W-:Y:S01]  /*0800*/  FMUL.FTZ R14, R14, R25 ;  /* 0x000000190e0e7220 */ /* 0x000fe20000410000 */
[----:B------:R-:W-:Y:S01]  /*0810*/  F2FP.F16.F32.PACK_AB R15, RZ, R15 ;  /* 0x0000000fff0f723e */ /* 0x000fe200000000ff */
[----:B------:R-:W-:-:S02]  /*0820*/  HADD2.F32 R16, -RZ, R16.H0_H0 ;  /* 0x20000010ff107230 */ /* 0x000fc40000004100 */
[----:B------:R-:W-:Y:S01]  /*0830*/  FADD.FTZ R23, R23, 1 ;  /* 0x3f80000017177421 */ /* 0x000fe20000010000 */
[----:B------:R-:W-:Y:S01]  /*0840*/  HADD2.F32 R33, -RZ, R33.H0_H0 ;  /* 0x20000021ff217230 */ /* 0x000fe20000004100 */
[----:B------:R-:W-:Y:S01]  /*0850*/  F2FP.F16.F32.PACK_AB R14, RZ, R14 ;  /* 0x0000000eff0e723e */ /* 0x000fe200000000ff */
[----:B------:R-:W-:Y:S02]  /*0860*/  HADD2.F32 R17, -RZ, R17.H0_H0 ;  /* 0x20000011ff117230 */ /* 0x000fe40000004100 */
[----:B------:R-:W-:Y:S01]  /*0870*/  FMUL.FTZ R4, R4, 0.5 ;  /* 0x3f00000004047820 */ /* 0x000fe20000410000 */
[----:B------:R-:W-:Y:S01]  /*0880*/  HADD2.F32 R24, -RZ, R24.H0_H0 ;  /* 0x20000018ff187230 */ /* 0x000fe20000004100 */
[----:B------:R-:W-:Y:S01]  /*0890*/  F2FP.F16.F32.PACK_AB R23, RZ, R23 ;  /* 0x00000017ff17723e */ /* 0x000fe200000000ff */
[----:B------:R-:W-:Y:S01]  /*08a0*/  HADD2.F32 R15, -RZ, R15.H0_H0 ;  /* 0x2000000fff0f7230 */ /* 0x000fe20000004100 */
[----:B------:R-:W0:Y:S01]  /*08b0*/  MUFU.TANH R33, R33 ;  /* 0x0000002100217308 */ /* 0x000e220000002400 */
[----:B------:R-:W-:-:S02]  /*08c0*/  HADD2.F32 R19, -RZ, R19.H0_H0 ;  /* 0x20000013ff137230 */ /* 0x000fc40000004100 */
[----:B------:R-:W-:Y:S01]  /*08d0*/  FMUL.FTZ R16, R16, R17 ;  /* 0x0000001110107220 */ /* 0x000fe20000410000 */
[----:B------:R-:W-:Y:S01]  /*08e0*/  FADD.FTZ R24, R24, 1 ;  /* 0x3f80000018187421 */ /* 0x000fe20000010000 */
[----:B------:R-:W-:Y:S02]  /*08f0*/  HADD2.F32 R17, -RZ, R14.H0_H0 ;  /* 0x2000000eff117230 */ /* 0x000fe40000004100 */
[----:B------:R-:W-:Y:S01]  /*0900*/  FMUL.FTZ R8, R8, 0.5 ;  /* 0x3f00000008087820 */ /* 0x000fe20000410000 */
[----:B------:R-:W-:Y:S01]  /*0910*/  FADD.FTZ R19, R19, 1 ;  /* 0x3f80000013137421 */ /* 0x000fe20000010000 */
[----:B------:R-:W-:Y:S01]  /*0920*/  HADD2.F32 R14, -RZ, R11.H0_H0 ;  /* 0x2000000bff0e7230 */ /* 0x000fe20000004100 */
[----:B------:R-:W1:Y:S01]  /*0930*/  MUFU.TANH R15, R15 ;  /* 0x0000000f000f7308 */ /* 0x000e620000002400 */
[----:B------:R-:W-:Y:S01]  /*0940*/  HADD2.F32 R10, -RZ, R10.H0_H0 ;  /* 0x2000000aff0a7230 */ /* 0x000fe20000004100 */
[----:B------:R-:W-:Y:S01]  /*0950*/  F2FP.F16.F32.PACK_AB R24, RZ, R24 ;  /* 0x00000018ff18723e */ /* 0x000fe200000000ff */
[----:B------:R-:W-:Y:S01]  /*0960*/  HADD2.F32 R21, -RZ, R21.H0_H0 ;  /* 0x20000015ff157230 */ /* 0x000fe20000004100 */
[----:B------:R-:W-:Y:S01]  /*0970*/  F2FP.F16.F32.PACK_AB R19, RZ, R19 ;  /* 0x00000013ff13723e */ /* 0x000fe200000000ff */
[----:B------:R-:W-:Y:S01]  /*0980*/  HADD2.F32 R18, -RZ, R18.H0_H0 ;  /* 0x20000012ff127230 */ /* 0x000fe20000004100 */
[----:B------:R-:W-:Y:S01]  /*0990*/  F2FP.F16.F32.PACK_AB R16, RZ, R16 ;  /* 0x00000010ff10723e */ /* 0x000fe200000000ff */
[----:B------:R-:W-:Y:S01]  /*09a0*/  HADD2.F32 R23, -RZ, R23.H0_H0 ;  /* 0x20000017ff177230 */ /* 0x000fe20000004100 */
[----:B------:R2:W3:Y:S01]  /*09b0*/  MUFU.TANH R11, R17 ;  /* 0x00000011000b7308 */ /* 0x0004e20000002400 */
[----:B------:R-:W-:Y:S01]  /*09c0*/  FMUL.FTZ R10, R10, R21 ;  /* 0x000000150a0a7220 */ /* 0x000fe20000410000 */
[----:B------:R-:W-:Y:S01]  /*09d0*/  HADD2.F32 R21, -RZ, R24.H0_H0 ;  /* 0x20000018ff157230 */ /* 0x000fe20000004100 */
[----:B0-----:R-:W-:Y:S01]  /*09e0*/  F2FP.F16.F32.PACK_AB R33, R4, R33 ;  /* 0x000000210421723e */ /* 0x001fe200000000ff */
[----:B------:R-:W-:Y:S01]  /*09f0*/  FMUL.FTZ R18, R18, R23 ;  /* 0x0000001712127220 */ /* 0x000fe20000410000 */
[----:B------:R-:W-:Y:S01]  /*0a00*/  HADD2.F32 R22, -RZ, R22.H0_H0 ;  /* 0x20000016ff167230 */ /* 0x000fe20000004100 */
[----:B------:R-:W-:Y:S01]  /*0a10*/  F2FP.F16.F32.PACK_AB R10, RZ, R10 ;  /* 0x0000000aff0a723e */ /* 0x000fe200000000ff */
[----:B------:R-:W-:-:S02]  /*0a20*/  HADD2.F32 R19, -RZ, R19.H0_H0 ;  /* 0x20000013ff137230 */ /* 0x000fc40000004100 */
[----:B------:R-:W-:Y:S01]  /*0a30*/  FMUL.FTZ R21, R14, R21 ;  /* 0x000000150e157220 */ /* 0x000fe20000410000 */
[----:B------:R-:W-:Y:S02]  /*0a40*/  HADD2.F32 R14, -RZ, R16.H0_H0 ;  /* 0x20000010ff0e7230 */ /* 0x000fe40000004100 */
[----:B------:R-:W-:Y:S01]  /*0a50*/  FMUL.FTZ R12, R12, 0.5 ;  /* 0x3f0000000c0c7820 */ /* 0x000fe20000410000 */
[----:B------:R-:W-:Y:S01]  /*0a60*/  F2FP.F16.F32.PACK_AB R18, RZ, R18 ;  /* 0x00000012ff12723e */ /* 0x000fe200000000ff */
[----:B------:R-:W-:Y:S01]  /*0a70*/  FMUL.FTZ R16, R22, R19 ;  /* 0x0000001316107220 */ /* 0x000fe20000410000 */
[----:B-1----:R-:W-:Y:S01]  /*0a80*/  F2FP.F16.F32.PACK_AB R15, R8, R15 ;  /* 0x0000000f080f723e */ /* 0x002fe200000000ff */
[----:B------:R-:W-:Y:S01]  /*0a90*/  HADD2.F32 R19, -RZ, R10.H0_H0 ;  /* 0x2000000aff137230 */ /* 0x000fe20000004100 */
[----:B------:R-:W-:Y:S01]  /*0aa0*/  F2FP.F16.F32.PACK_AB R10, RZ, R21 ;  /* 0x00000015ff0a723e */ /* 0x000fe200000000ff */
[----:B--2---:R-:W-:Y:S01]  /*0ab0*/  HADD2.F32 R17, -RZ, R33.H0_H0 ;  /* 0x20000021ff117230 */ /* 0x004fe20000004100 */
[----:B---3--:R-:W-:Y:S01]  /*0ac0*/  F2FP.F16.F32.PACK_AB R12, R12, R11 ;  /* 0x0000000b0c0c723e */ /* 0x008fe200000000ff */
[----:B------:R-:W-:Y:S01]  /*0ad0*/  HADD2.F32 R21, -RZ, R18.H0_H0 ;  /* 0x20000012ff157230 */ /* 0x000fe20000004100 */
[----:B------:R-:W-:Y:S01]  /*0ae0*/  F2FP.F16.F32.PACK_AB R11, RZ, R16 ;  /* 0x00000010ff0b723e */ /* 0x000fe200000000ff */
[----:B------:R-:W-:-:S02]  /*0af0*/  HADD2.F32 R18, -RZ, R15.H0_H0 ;  /* 0x2000000fff127230 */ /* 0x000fc40000004100 */
[----:B------:R-:W-:Y:S01]  /*0b00*/  FADD.FTZ R16, R17, 1 ;  /* 0x3f80000011107421 */ /* 0x000fe20000010000 */
[----:B------:R-:W-:Y:S01]  /*0b10*/  HADD2.F32 R10, -RZ, R10.H0_H0 ;  /* 0x2000000aff0a7230 */ /* 0x000fe20000004100 */
[----:B------:R-:W0:Y:S01]  /*0b20*/  MUFU.TANH R14, R14 ;  /* 0x0000000e000e7308 */ /* 0x000e220000002400 */
[----:B------:R-:W-:Y:S02]  /*0b30*/  HADD2.F32 R17, -RZ, R12.H0_H0 ;  /* 0x2000000cff117230 */ /* 0x000fe40000004100 */
[----:B------:R-:W-:Y:S01]  /*0b40*/  FADD.FTZ R18, R18, 1 ;  /* 0x3f80000012127421 */ /* 0x000fe20000010000 */
[----:B------:R-:W-:Y:S01]  /*0b50*/  HADD2.F32 R11, -RZ, R11.H0_H0 ;  /* 0x2000000bff0b7230 */ /* 0x000fe20000004100 */
[----:B------:R-:W-:Y:S01]  /*0b60*/  F2FP.F16.F32.PACK_AB R16, RZ, R16 ;  /* 0x00000010ff10723e */ /* 0x000fe200000000ff */
[----:B------:R-:W-:Y:S02]  /*0b70*/  HADD2.F32 R33, -RZ, R33.H1_H1 ;  /* 0x30000021ff217230 */ /* 0x000fe40000004100 */
[----:B------:R-:W-:Y:S01]  /*0b80*/  FADD.FTZ R17, R17, 1 ;  /* 0x3f80000011117421 */ /* 0x000fe20000010000 */
[----:B------:R-:W-:Y:S01]  /*0b90*/  F2FP.F16.F32.PACK_AB R18, RZ, R18 ;  /* 0x00000012ff12723e */ /* 0x000fe200000000ff */
[----:B------:R1:W2:Y:S01]  /*0ba0*/  MUFU.TANH R4, R19 ;  /* 0x0000001300047308 */ /* 0x0002a20000002400 */
[----:B------:R-:W-:-:S02]  /*0bb0*/  HADD2.F32 R16, -RZ, R16.H0_H0 ;  /* 0x20000010ff107230 */ /* 0x000fc40000004100 */
[----:B------:R-:W-:Y:S01]  /*0bc0*/  FMUL.FTZ R13, R13, 0.5 ;  /* 0x3f0000000d0d7820 */ /* 0x000fe20000410000 */
[----:B------:R-:W-:Y:S01]  /*0bd0*/  F2FP.F16.F32.PACK_AB R17, RZ, R17 ;  /* 0x00000011ff11723e */ /* 0x000fe200000000ff */
[----:B------:R-:W-:Y:S02]  /*0be0*/  HADD2.F32 R15, -RZ, R15.H1_H1 ;  /* 0x3000000fff0f7230 */ /* 0x000fe40000004100 */
[----:B------:R-:W-:Y:S02]  /*0bf0*/  HADD2.F32 R18, -RZ, R18.H0_H0 ;  /* 0x20000012ff127230 */ /* 0x000fe40000004100 */
[----:B------:R-:W-:Y:S01]  /*0c00*/  FMUL.FTZ R33, R33, R16 ;  /* 0x0000001021217220 */ /* 0x000fe20000410000 */
[----:B------:R-:W3:Y:S01]  /*0c10*/  MUFU.TANH R8, R21 ;  /* 0x0000001500087308 */ /* 0x000ee20000002400 */
[----:B-1----:R-:W-:Y:S01]  /*0c20*/  FMUL.FTZ R19, R9, 0.5 ;  /* 0x3f00000009137820 */ /* 0x002fe20000410000 */
[----:B------:R-:W-:Y:S02]  /*0c30*/  HADD2.F32 R12, -RZ, R12.H1_H1 ;  /* 0x3000000cff0c7230 */ /* 0x000fe40000004100 */
[----:B------:R-:W-:Y:S01]  /*0c40*/  FMUL.FTZ R16, R15, R18 ;  /* 0x000000120f107220 */ /* 0x000fe20000410000 */
[----:B------:R-:W-:-:S02]  /*0c50*/  HADD2.F32 R9, -RZ, R17.H0_H0 ;  /* 0x20000011ff097230 */ /* 0x000fc40000004100 */
[----:B------:R-:W-:Y:S01]  /*0c60*/  FMUL.FTZ R15, R28, 0.5 ;  /* 0x3f0000001c0f7820 */ /* 0x000fe20000410000 */
[----:B------:R-:W-:Y:S01]  /*0c70*/  FMUL.FTZ R17, R20, 0.5 ;  /* 0x3f00000014117820 */ /* 0x000fe20000410000 */
[----:B------:R-:W-:Y:S01]  /*0c80*/  FMUL.FTZ R18, R29, 0.5 ;  /* 0x3f0000001d127820 */ /* 0x000fe20000410000 */
[----:B------:R-:W1:Y:S01]  /*0c90*/  MUFU.TANH R10, R10 ;  /* 0x0000000a000a7308 */ /* 0x000e620000002400 */
[----:B0-----:R-:W-:Y:S01]  /*0ca0*/  F2FP.F16.F32.PACK_AB R14, R19, R14 ;  /* 0x0000000e130e723e */ /* 0x001fe200000000ff */
[----:B------:R-:W-:Y:S01]  /*0cb0*/  FMUL.FTZ R9, R12, R9 ;  /* 0x000000090c097220 */ /* 0x000fe20000410000 */
[----:B--2---:R-:W-:-:S03]  /*0cc0*/  F2FP.F16.F32.PACK_AB R12, R13, R4 ;  /* 0x000000040d0c723e */ /* 0x004fc600000000ff */
[--C-:B------:R-:W-:Y:S02]  /*0cd0*/  HADD2.F32 R13, -RZ, R14.reuse.H0_H0 ;  /* 0x2000000eff0d7230 */ /* 0x100fe40000004100 */
[----:B------:R-:W0:Y:S01]  /*0ce0*/  MUFU.TANH R11, R11 ;  /* 0x0000000b000b7308 */ /* 0x000e220000002400 */
[----:B---3--:R-:W-:Y:S01]  /*0cf0*/  F2FP.F16.F32.PACK_AB R15, R15, R8 ;  /* 0x000000080f0f723e */ /* 0x008fe200000000ff */
[----:B------:R-:W-:Y:S02]  /*0d00*/  HADD2.F32 R4, -RZ, R14.H1_H1 ;  /* 0x3000000eff047230 */ /* 0x000fe40000004100 */
[----:B------:R-:W-:Y:S01]  /*0d10*/  FADD.FTZ R13, R13, 1 ;  /* 0x3f8000000d0d7421 */ /* 0x000fe20000010000 */
[--C-:B------:R-:W-:Y:S02]  /*0d20*/  HADD2.F32 R14, -RZ, R12.reuse.H0_H0 ;  /* 0x2000000cff0e7230 */ /* 0x100fe40000004100 */
[----:B------:R-:W-:Y:S02]  /*0d30*/  HADD2.F32 R8, -RZ, R12.H1_H1 ;  /* 0x3000000cff087230 */ /* 0x000fe40000004100 */
[--C-:B------:R-:W-:Y:S01]  /*0d40*/  HADD2.F32 R12, -RZ, R15.reuse.H1_H1 ;  /* 0x3000000fff0c7230 */ /* 0x100fe20000004100 */
[----:B-1----:R-:W-:Y:S01]  /*0d50*/  F2FP.F16.F32.PACK_AB R10, R17, R10 ;  /* 0x0000000a110a723e */ /* 0x002fe200000000ff */
[----:B------:R-:W-:-:S02]  /*0d60*/  HADD2.F32 R17, -RZ, R15.H0_H0 ;  /* 0x2000000fff117230 */ /* 0x000fc40000004100 */
[----:B------:R-:W-:Y:S01]  /*0d70*/  FADD.FTZ R14, R14, 1 ;  /* 0x3f8000000e0e7421 */ /* 0x000fe20000010000 */
[----:B------:R-:W-:Y:S01]  /*0d80*/  F2FP.F16.F32.PACK_AB R13, RZ, R13 ;  /* 0x0000000dff0d723e */ /* 0x000fe200000000ff */
[--C-:B------:R-:W-:Y:S02]  /*0d90*/  HADD2.F32 R15, -RZ, R10.reuse.H0_H0 ;  /* 0x2000000aff0f7230 */ /* 0x100fe40000004100 */
[----:B------:R-:W-:Y:S01]  /*0da0*/  FADD.FTZ R17, R17, 1 ;  /* 0x3f80000011117421 */ /* 0x000fe20000010000 */
[----:B------:R-:W-:Y:S01]  /*0db0*/  F2FP.F16.F32.PACK_AB R14, RZ, R14 ;  /* 0x0000000eff0e723e */ /* 0x000fe200000000ff */
[----:B------:R-:W-:Y:S01]  /*0dc0*/  HADD2.F32 R13, -RZ, R13.H0_H0 ;  /* 0x2000000dff0d7230 */ /* 0x000fe20000004100 */
[----:B0-----:R-:W-:Y:S01]  /*0dd0*/  F2FP.F16.F32.PACK_AB R18, R18, R11 ;  /* 0x0000000b1212723e */ /* 0x001fe200000000ff */
[----:B------:R-:W-:Y:S01]  /*0de0*/  FADD.FTZ R15, R15, 1 ;  /* 0x3f8000000f0f7421 */ /* 0x000fe20000010000 */
[----:B------:R-:W-:Y:S01]  /*0df0*/  HADD2.F32 R11, -RZ, R10.H1_H1 ;  /* 0x3000000aff0b7230 */ /* 0x000fe20000004100 */
[----:B------:R-:W-:Y:S01]  /*0e00*/  F2FP.F16.F32.PACK_AB R17, RZ, R17 ;  /* 0x00000011ff11723e */ /* 0x000fe200000000ff */
[----:B------:R-:W-:Y:S01]  /*0e10*/  FMUL.FTZ R4, R4, R13 ;  /* 0x0000000d04047220 */ /* 0x000fe20000410000 */
[----:B------:R-:W-:-:S02]  /*0e20*/  HADD2.F32 R19, -RZ, R18.H0_H0 ;  /* 0x20000012ff137230 */ /* 0x000fc40000004100 */
[----:B------:R-:W-:Y:S01]  /*0e30*/  HADD2.F32 R10, -RZ, R18.H1_H1 ;  /* 0x30000012ff0a7230 */ /* 0x000fe20000004100 */
[----:B------:R-:W-:Y:S01]  /*0e40*/  F2FP.F16.F32.PACK_AB R18, RZ, R15 ;  /* 0x0000000fff12723e */ /* 0x000fe200000000ff */
[----:B------:R-:W-:Y:S02]  /*0e50*/  HADD2.F32 R15, -RZ, R14.H0_H0 ;  /* 0x2000000eff0f7230 */ /* 0x000fe40000004100 */
[----:B------:R-:W-:Y:S01]  /*0e60*/  FADD.FTZ R19, R19, 1 ;  /* 0x3f80000013137421 */ /* 0x000fe20000010000 */
[----:B------:R-:W-:Y:S01]  /*0e70*/  HADD2.F32 R17, -RZ, R17.H0_H0 ;  /* 0x20000011ff117230 */ /* 0x000fe20000004100 */
[----:B------:R-:W-:Y:S01]  /*0e80*/  F2FP.F16.F32.PACK_AB R9, R4, R9 ;  /* 0x000000090409723e */ /* 0x000fe200000000ff */
[----:B------:R-:W-:Y:S02]  /*0e90*/  HADD2.F32 R18, -RZ, R18.H0_H0 ;  /* 0x20000012ff127230 */ /* 0x000fe40000004100 */
[----:B------:R-:W-:Y:S01]  /*0ea0*/  FMUL.FTZ R15, R8, R15 ;  /* 0x0000000f080f7220 */ /* 0x000fe20000410000 */
[----:B------:R-:W-:Y:S01]  /*0eb0*/  F2FP.F16.F32.PACK_AB R19, RZ, R19 ;  /* 0x00000013ff13723e */ /* 0x000fe200000000ff */
[----:B------:R-:W-:Y:S01]  /*0ec0*/  FMUL.FTZ R12, R12, R17 ;  /* 0x000000110c0c7220 */ /* 0x000fe20000410000 */
[----:B------:R-:W-:Y:S01]  /*0ed0*/  F2FP.F16.F32.PACK_AB R8, R16, R33 ;  /* 0x000000211008723e */ /* 0x000fe200000000ff */
[----:B------:R-:W-:-:S02]  /*0ee0*/  FMUL.FTZ R11, R11, R18 ;  /* 0x000000120b0b7220 */ /* 0x000fc40000410000 */
[----:B------:R-:W-:-:S05]  /*0ef0*/  HADD2.F32 R19, -RZ, R19.H0_H0 ;  /* 0x20000013ff137230 */ /* 0x000fca0000004100 */
[----:B------:R-:W-:Y:S01]  /*0f00*/  FMUL.FTZ R14, R10, R19 ;  /* 0x000000130a0e7220 */ /* 0x000fe20000410000 */
[----:B------:R-:W-:Y:S01]  /*0f10*/  F2FP.F16.F32.PACK_AB R10, R12, R15 ;  /* 0x0000000f0c0a723e */ /* 0x000fe200000000ff */
[----:B------:R-:W-:Y:S01]  /*0f20*/  IMAD.WIDE.U32 R12, R5, 0x10, R6 ;  /* 0x00000010050c7825 */ /* 0x000fe200078e0006 */
[----:B------:R-:W-:Y:S02]  /*0f30*/  MOV R5, R3 ;  /* 0x0000000300057202 */ /* 0x000fe40000000f00 */
[----:B------:R-:W-:-:S05]  /*0f40*/  F2FP.F16.F32.PACK_AB R11, R14, R11 ;  /* 0x0000000b0e0b723e */ /* 0x000fca00000000ff */
[----:B------:R0:W-:Y:S02]  /*0f50*/  STG.E.128 desc[UR4][R12.64], R8 ;  /* 0x000000080c007986 */ /* 0x0001e4000c101d04 */
.L_x_81:
[----:B------:R-:W-:Y:S05]  /*0f60*/  BSYNC.RECONVERGENT B0 ;  /* 0x0000000000007941 */ /* 0x000fea0003800200 */
.L_x_80:
[----:B------:R-:W-:Y:S05]  /*0f70*/  @!P1 EXIT ;  /* 0x000000000000994d */ /* 0x000fea0003800000 */
[----:B------:R-:W-:-:S07]  /*0f80*/  IADD3 R3, PT, PT, R5, R2, RZ ;  /* 0x0000000205037210 */ /* 0x000fce0007ffe0ff */
.L_x_82:
[----:B01----:R-:W-:-:S06]  /*0f90*/  IMAD.WIDE.U32 R10, R5, 0x10, R30 ;  /* 0x00000010050a7825 */ /* 0x003fcc00078e001e */
[----:B------:R-:W2:Y:S02]  /*0fa0*/  LDG.E.128.CONSTANT R8, desc[UR4][R10.64] ;  /* 0x000000040a087981 */ /* 0x000ea4000c1e9d00 */
[--C-:B--2---:R-:W-:Y:S02]  /*0fb0*/  HADD2.F32 R4, -RZ, R8.reuse.H0_H0 ;  /* 0x20000008ff047230 */ /* 0x104fe40000004100 */
[----:B------:R-:W-:Y:S02]  /*0fc0*/  HADD2.F32 R12, -RZ, R8.H1_H1 ;  /* 0x30000008ff0c7230 */ /* 0x000fe40000004100 */
[--C-:B------:R-:W-:Y:S02]  /*0fd0*/  HADD2.F32 R13, -RZ, R9.reuse.H0_H0 ;  /* 0x20000009ff0d7230 */ /* 0x100fe40000004100 */
[C---:B------:R-:W-:Y:S01]  /*0fe0*/  FMUL.FTZ R8, R4.reuse, 0.79788458347320556641 ;  /* 0x3f4c422a04087820 */ /* 0x040fe20000410000 */
[----:B------:R-:W-:Y:S01]  /*0ff0*/  FMUL.FTZ R15, R4, 0.044714998453855514526 ;  /* 0x3d372713040f7820 */ /* 0x000fe20000410000 */
[C---:B------:R-:W-:Y:S01]  /*1000*/  FMUL.FTZ R14, R12.reuse, 0.79788458347320556641 ;  /* 0x3f4c422a0c0e7820 */ /* 0x040fe20000410000 */
[----:B------:R-:W-:Y:S01]  /*1010*/  FMUL.FTZ R17, R12, 0.044714998453855514526 ;  /* 0x3d3727130c117820 */ /* 0x000fe20000410000 */
[----:B------:R-:W-:Y:S01]  /*1020*/  FMUL.FTZ R16, R13, 0.79788458347320556641 ;  /* 0x3f4c422a0d107820 */ /* 0x000fe20000410000 */
[--C-:B------:R-:W-:Y:S01]  /*1030*/  HADD2.F32 R32, -RZ, R10.reuse.H1_H1 ;  /* 0x3000000aff207230 */ /* 0x100fe20000004100 */
[----:B------:R-:W-:Y:S01]  /*1040*/  F2FP.F16.F32.PACK_AB R8, R15, R8 ;  /* 0x000000080f08723e */ /* 0x000fe200000000ff */
[----:B------:R-:W-:Y:S01]  /*1050*/  HADD2.F32 R15, -RZ, R9.H1_H1 ;  /* 0x30000009ff0f7230 */ /* 0x000fe20000004100 */
[----:B------:R-:W-:Y:S01]  /*1060*/  F2FP.F16.F32.PACK_AB R9, R17, R14 ;  /* 0x0000000e1109723e */ /* 0x000fe200000000ff */
[----:B------:R-:W-:-:S02]  /*1070*/  HADD2.F32 R14, -RZ, R10.H0_H0 ;  /* 0x2000000aff0e7230 */ /* 0x000fc40000004100 */
[----:B------:R-:W-:Y:S01]  /*1080*/  FMUL.FTZ R17, R13, 0.044714998453855514526 ;  /* 0x3d3727130d117820 */ /* 0x000fe20000410000 */
[----:B------:R-:W-:Y:S02]  /*1090*/  HADD2.F32 R29, -RZ, R11.H0_H0 ;  /* 0x2000000bff1d7230 */ /* 0x000fe40000004100 */
[C---:B------:R-:W-:Y:S01]  /*10a0*/  FMUL.FTZ R18, R15.reuse, 0.79788458347320556641 ;  /* 0x3f4c422a0f127820 */ /* 0x040fe20000410000 */
[----:B------:R-:W-:Y:S01]  /*10b0*/  FMUL.FTZ R19, R15, 0.044714998453855514526 ;  /* 0x3d3727130f137820 */ /* 0x000fe20000410000 */
[C---:B------:R-:W-:Y:S01]  /*10c0*/  FMUL.FTZ R20, R14.reuse, 0.79788458347320556641 ;  /* 0x3f4c422a0e147820 */ /* 0x040fe20000410000 */
[----:B------:R-:W-:Y:S01]  /*10d0*/  FMUL.FTZ R21, R14, 0.044714998453855514526 ;  /* 0x3d3727130e157820 */ /* 0x000fe20000410000 */
[----:B------:R-:W-:Y:S01]  /*10e0*/  F2FP.F16.F32.PACK_AB R10, R17, R16 ;  /* 0x00000010110a723e */ /* 0x000fe200000000ff */
[----:B------:R-:W-:Y:S01]  /*10f0*/  FMUL.FTZ R23, R29, 0.044714998453855514526 ;  /* 0x3d3727131d177820 */ /* 0x000fe20000410000 */
[----:B------:R-:W-:Y:S01]  /*1100*/  F2FP.F16.F32.PACK_AB R16, R19, R18 ;  /* 0x000000121310723e */ /* 0x000fe200000000ff */
[C---:B------:R-:W-:Y:S01]  /*1110*/  FMUL.FTZ R18, R32.reuse, 0.79788458347320556641 ;  /* 0x3f4c422a20127820 */ /* 0x040fe20000410000 */
[----:B------:R-:W-:Y:S01]  /*1120*/  F2FP.F16.F32.PACK_AB R17, R21, R20 ;  /* 0x000000141511723e */ /* 0x000fe200000000ff */
[----:B------:R-:W-:Y:S01]  /*1130*/  FMUL.FTZ R19, R32, 0.044714998453855514526 ;  /* 0x3d37271320137820 */ /* 0x000fe20000410000 */
[----:B------:R-:W-:-:S02]  /*1140*/  HADD2.F32 R21, -RZ, R8.H1_H1 ;  /* 0x30000008ff157230 */ /* 0x000fc40000004100 */
[----:B------:R-:W-:Y:S01]  /*1150*/  FMUL.FTZ R20, R29, 0.79788458347320556641 ;  /* 0x3f4c422a1d147820 */ /* 0x000fe20000410000 */
[----:B------:R-:W-:Y:S02]  /*1160*/  HADD2.F32 R26, -RZ, R10.H1_H1 ;  /* 0x3000000aff1a7230 */ /* 0x000fe40000004100 */
[----:B------:R-:W-:Y:S01]  /*1170*/  HADD2.F32 R25, -RZ, R9.H1_H1 ;  /* 0x30000009ff197230 */ /* 0x000fe20000004100 */
[----:B------:R-:W-:Y:S01]  /*1180*/  F2FP.F16.F32.PACK_AB R18, R19, R18 ;  /* 0x000000121312723e */ /* 0x000fe200000000ff */
[----:B------:R-:W-:Y:S01]  /*1190*/  FMUL.FTZ R24, R4, R21 ;  /* 0x0000001504187220 */ /* 0x000fe20000410000 */
[----:B------:R-:W-:Y:S01]  /*11a0*/  FMUL.FTZ R26, R13, R26 ;  /* 0x0000001a0d1a7220 */ /* 0x000fe20000410000 */
[----:B------:R-:W-:Y:S01]  /*11b0*/  F2FP.F16.F32.PACK_AB R19, R23, R20 ;  /* 0x000000141713723e */ /* 0x000fe200000000ff */
[----:B------:R-:W-:Y:S01]  /*11c0*/  FMUL.FTZ R25, R12, R25 ;  /* 0x000000190c197220 */ /* 0x000fe20000410000 */
[----:B------:R-:W-:Y:S01]  /*11d0*/  HADD2.F32 R33, -RZ, R11.H1_H1 ;  /* 0x3000000bff217230 */ /* 0x000fe20000004100 */
[----:B------:R-:W-:Y:S01]  /*11e0*/  F2FP.F16.F32.PACK_AB R24, RZ, R24 ;  /* 0x00000018ff18723e */ /* 0x000fe200000000ff */
[----:B------:R-:W-:Y:S01]  /*11f0*/  HADD2.F32 R9, -RZ, R9.H0_H0 ;  /* 0x20000009ff097230 */ /* 0x000fe20000004100 */
[----:B------:R-:W-:Y:S01]  /*1200*/  F2FP.F16.F32.PACK_AB R26, RZ, R26 ;  /* 0x0000001aff1a723e */ /* 0x000fe200000000ff */
[----:B------:R-:W-:Y:S01]  /*1210*/  HADD2.F32 R22, -RZ, R19.H1_H1 ;  /* 0x30000013ff167230 */ /* 0x000fe20000004100 */
[----:B------:R-:W-:Y:S01]  /*1220*/  F2FP.F16.F32.PACK_AB R25, RZ, R25 ;  /* 0x00000019ff19723e */ /* 0x000fe200000000ff */
[----:B------:R-:W-:-:S02]  /*1230*/  HADD2.F32 R24, -RZ, R24.H0_H0 ;  /* 0x20000018ff187230 */ /* 0x000fc40000004100 */
[----:B------:R-:W-:Y:S01]  /*1240*/  FMUL.FTZ R28, R33, 0.79788458347320556641 ;  /* 0x3f4c422a211c7820 */ /* 0x000fe20000410000 */
[----:B------:R-:W-:Y:S02]  /*1250*/  HADD2.F32 R26, -RZ, R26.H0_H0 ;  /* 0x2000001aff1a7230 */ /* 0x000fe40000004100 */
[----:B------:R-:W-:Y:S01]  /*1260*/  FMUL.FTZ R22, R29, R22 ;  /* 0x000000161d167220 */ /* 0x000fe20000410000 */
[----:B------:R-:W-:Y:S02]  /*1270*/  HADD2.F32 R25, -RZ, R25.H0_H0 ;  /* 0x20000019ff197230 */ /* 0x000fe40000004100 */
[----:B------:R-:W-:Y:S01]  /*1280*/  FADD.FTZ R24, R24, 1 ;  /* 0x3f80000018187421 */ /* 0x000fe20000010000 */
[----:B------:R-:W-:Y:S01]  /*1290*/  FMUL.FTZ R27, R33, 0.044714998453855514526 ;  /* 0x3d372713211b7820 */ /* 0x000fe20000410000 */
[----:B------:R-:W-:Y:S01]  /*12a0*/  FADD.FTZ R26, R26, 1 ;  /* 0x3f8000001a1a7421 */ /* 0x000fe20000010000 */
[----:B------:R-:W-:Y:S01]  /*12b0*/  F2FP.F16.F32.PACK_AB R22, RZ, R22 ;  /* 0x00000016ff16723e */ /* 0x000fe200000000ff */
[----:B------:R-:W-:Y:S01]  /*12c0*/  FADD.FTZ R25, R25, 1 ;  /* 0x3f80000019197421 */ /* 0x000fe20000010000 */
[----:B------:R-:W-:Y:S01]  /*12d0*/  F2FP.F16.F32.PACK_AB R24, RZ, R24 ;  /* 0x00000018ff18723e */ /* 0x000fe200000000ff */
[----:B------:R-:W-:Y:S01]  /*12e0*/  HADD2.F32 R10, -RZ, R10.H0_H0 ;  /* 0x2000000aff0a7230 */ /* 0x000fe20000004100 */
[----:B------:R-:W-:Y:S01]  /*12f0*/  F2FP.F16.F32.PACK_AB R11, RZ, R26 ;  /* 0x0000001aff0b723e */ /* 0x000fe200000000ff */
[----:B------:R-:W-:Y:S01]  /*1300*/  HADD2.F32 R26, -RZ, R22.H0_H0 ;  /* 0x20000016ff1a7230 */ /* 0x000fe20000004100 */
[----:B------:R-:W-:Y:S01]  /*1310*/  F2FP.F16.F32.PACK_AB R25, RZ, R25 ;  /* 0x00000019ff19723e */ /* 0x000fe200000000ff */
[----:B------:R-:W-:Y:S01]  /*1320*/  HADD2.F32 R24, -RZ, R24.H0_H0 ;  /* 0x20000018ff187230 */ /* 0x000fe20000004100 */
[----:B------:R-:W-:Y:S01]  /*1330*/  F2FP.F16.F32.PACK_AB R22, R27, R28 ;  /* 0x0000001c1b16723e */ /* 0x000fe200000000ff */
[----:B------:R-:W-:-:S02]  /*1340*/  HADD2.F32 R27, -RZ, R8.H0_H0 ;  /* 0x20000008ff1b7230 */ /* 0x000fc40000004100 */
[----:B------:R-:W-:Y:S01]  /*1350*/  FADD.FTZ R8, R26, 1 ;  /* 0x3f8000001a087421 */ /* 0x000fe20000010000 */
[----:B------:R-:W-:Y:S02]  /*1360*/  HADD2.F32 R34, -RZ, R25.H0_H0 ;  /* 0x20000019ff227230 */ /* 0x000fe40000004100 */
[----:B------:R-:W-:Y:S02]  /*1370*/  HADD2.F32 R11, -RZ, R11.H0_H0 ;  /* 0x2000000bff0b7230 */ /* 0x000fe40000004100 */
[----:B------:R-:W-:Y:S01]  /*1380*/  FMUL.FTZ R27, R27, R24 ;  /* 0x000000181b1b7220 */ /* 0x000fe20000410000 */
[----:B------:R-:W-:Y:S01]  /*1390*/  F2FP.F16.F32.PACK_AB R24, RZ, R8 ;  /* 0x00000008ff18723e */ /* 0x000fe200000000ff */
[----:B------:R-:W-:Y:S01]  /*13a0*/  FMUL.FTZ R34, R9, R34 ;  /* 0x0000002209227220 */ /* 0x000fe20000410000 */
[----:B------:R-:W-:-:S04]  /*13b0*/  IMAD.WIDE.U32 R8, R3, 0x10, R30 ;  /* 0x0000001003087825 */ /* 0x000fc800078e001e */
[----:B------:R-:W-:Y:S01]  /*13c0*/  FMUL.FTZ R28, R10, R11 ;  /* 0x0000000b0a1c7220 */ /* 0x000fe20000410000 */
[----:B------:R-:W-:Y:S01]  /*13d0*/  HADD2.F32 R20, -RZ, R16.H1_H1 ;  /* 0x30000010ff147230 */ /* 0x000fe20000004100 */
[----:B------:R-:W2:Y:S01]  /*13e0*/  LDG.E.128.CONSTANT R8, desc[UR4][R8.64] ;  /* 0x0000000408087981 */ /* 0x000ea2000c1e9d00 */
[----:B------:R-:W-:-:S03]  /*13f0*/  HADD2.F32 R21, -RZ, R17.H1_H1 ;  /* 0x30000011ff157230 */ /* 0x000fc60000004100 */
[----:B------:R-:W-:Y:S01]  /*1400*/  FMUL.FTZ R20, R15, R20 ;  /* 0x000000140f147220 */ /* 0x000fe20000410000 */
[----:B------:R-:W-:Y:S02]  /*1410*/  HADD2.F32 R23, -RZ, R18.H1_H1 ;  /* 0x30000012ff177230 */ /* 0x000fe40000004100 */
[----:B------:R-:W-:Y:S01]  /*1420*/  FMUL.FTZ R21, R14, R21 ;  /* 0x000000150e157220 */ /* 0x000fe20000410000 */
[----:B------:R-:W-:Y:S01]  /*1430*/  HADD2.F32 R26, -RZ, R22.H1_H1 ;  /* 0x30000016ff1a7230 */ /* 0x000fe20000004100 */
[----:B------:R-:W-:Y:S01]  /*1440*/  F2FP.F16.F32.PACK_AB R20, RZ, R20 ;  /* 0x00000014ff14723e */ /* 0x000fe200000000ff */
[----:B------:R-:W-:Y:S02]  /*1450*/  FMUL.FTZ R23, R32, R23 ;  /* 0x0000001720177220 */ /* 0x000fe40000410000 */
[----:B------:R-:W-:Y:S01]  /*1460*/  F2FP.F16.F32.PACK_AB R21, RZ, R21 ;  /* 0x00000015ff15723e */ /* 0x000fe200000000ff */
[----:B------:R-:W-:Y:S01]  /*1470*/  FMUL.FTZ R26, R33, R26 ;  /* 0x0000001a211a7220 */ /* 0x000fe20000410000 */
[----:B------:R-:W-:Y:S01]  /*1480*/  HADD2.F32 R20, -RZ, R20.H0_H0 ;  /* 0x20000014ff147230 */ /* 0x000fe20000004100 */
[----:B------:R-:W-:-:S02]  /*1490*/  F2FP.F16.F32.PACK_AB R23, RZ, R23 ;  /* 0x00000017ff17723e */ /* 0x000fc400000000ff */
[----:B------:R-:W-:Y:S01]  /*14a0*/  HADD2.F32 R21, -RZ, R21.H0_H0 ;  /* 0x20000015ff157230 */ /* 0x000fe20000004100 */
[----:B------:R-:W-:Y:S01]  /*14b0*/  F2FP.F16.F32.PACK_AB R26, RZ, R26 ;  /* 0x0000001aff1a723e */ /* 0x000fe200000000ff */
[----:B------:R-:W-:Y:S01]  /*14c0*/  FADD.FTZ R20, R20, 1 ;  /* 0x3f80000014147421 */ /* 0x000fe20000010000 */
[----:B------:R-:W-:Y:S02]  /*14d0*/  HADD2.F32 R23, -RZ, R23.H0_H0 ;  /* 0x20000017ff177230 */ /* 0x000fe40000004100 */
[----:B------:R-:W-:Y:S01]  /*14e0*/  FADD.FTZ R21, R21, 1 ;  /* 0x3f80000015157421 */ /* 0x000fe20000010000 */
[----:B------:R-:W-:Y:S01]  /*14f0*/  HADD2.F32 R26, -RZ, R26.H0_H0 ;  /* 0x2000001aff1a7230 */ /* 0x000fe20000004100 */
[----:B------:R-:W-:Y:S01]  /*1500*/  F2FP.F16.F32.PACK_AB R20, RZ, R20 ;  /* 0x00000014ff14723e */ /* 0x000fe200000000ff */
[----:B------:R-:W-:Y:S02]  /*1510*/  FADD.FTZ R23, R23, 1 ;  /* 0x3f80000017177421 */ /* 0x000fe40000010000 */
[----:B------:R-:W-:Y:S01]  /*1520*/  F2FP.F16.F32.PACK_AB R21, RZ, R21 ;  /* 0x00000015ff15723e */ /* 0x000fe200000000ff */
[----:B------:R-:W-:-:S02]  /*1530*/  HADD2.F32 R16, -RZ, R16.H0_H0 ;  /* 0x20000010ff107230 */ /* 0x000fc40000004100 */
[----:B------:R-:W-:Y:S01]  /*1540*/  FADD.FTZ R26, R26, 1 ;  /* 0x3f8000001a1a7421 */ /* 0x000fe20000010000 */
[----:B------:R-:W-:Y:S01]  /*1550*/  HADD2.F32 R35, -RZ, R20.H0_H0 ;  /* 0x20000014ff237230 */ /* 0x000fe20000004100 */
[----:B------:R-:W-:Y:S01]  /*1560*/  F2FP.F16.F32.PACK_AB R23, RZ, R23 ;  /* 0x00000017ff17723e */ /* 0x000fe200000000ff */
[----:B------:R-:W-:Y:S02]  /*1570*/  HADD2.F32 R17, -RZ, R17.H0_H0 ;  /* 0x20000011ff117230 */ /* 0x000fe40000004100 */
[----:B------:R-:W-:Y:S02]  /*1580*/  HADD2.F32 R20, -RZ, R21.H0_H0 ;  /* 0x20000015ff147230 */ /* 0x000fe40000004100 */
[----:B------:R-:W-:Y:S01]  /*1590*/  FMUL.FTZ R16, R16, R35 ;  /* 0x0000002310107220 */ /* 0x000fe20000410000 */
[----:B------:R-:W-:Y:S01]  /*15a0*/  F2FP.F16.F32.PACK_AB R26, RZ, R26 ;  /* 0x0000001aff1a723e */ /* 0x000fe200000000ff */
[----:B------:R-:W-:Y:S01]  /*15b0*/  HADD2.F32 R18, -RZ, R18.H0_H0 ;  /* 0x20000012ff127230 */ /* 0x000fe20000004100 */
[----:B------:R-:W-:Y:S01]  /*15c0*/  F2FP.F16.F32.PACK_AB R28, RZ, R28 ;  /* 0x0000001cff1c723e */ /* 0x000fe200000000ff */
[----:B------:R-:W-:-:S02]  /*15d0*/  HADD2.F32 R23, -RZ, R23.H0_H0 ;  /* 0x20000017ff177230 */ /* 0x000fc40000004100 */
[----:B------:R-:W-:Y:S01]  /*15e0*/  FMUL.FTZ R17, R17, R20 ;  /* 0x0000001411117220 */ /* 0x000fe20000410000 */
[----:B------:R-:W-:Y:S01]  /*15f0*/  HADD2.F32 R20, -RZ, R22.H0_H0 ;  /* 0x20000016ff147230 */ /* 0x000fe20000004100 */
[----:B------:R-:W-:Y:S01]  /*1600*/  F2FP.F16.F32.PACK_AB R16, RZ, R16 ;  /* 0x00000010ff10723e */ /* 0x000fe200000000ff */
[----:B------:R-:W-:Y:S02]  /*1610*/  HADD2.F32 R21, -RZ, R26.H0_H0 ;  /* 0x2000001aff157230 */ /* 0x000fe40000004100 */
[----:B------:R-:W-:Y:S01]  /*1620*/  FMUL.FTZ R18, R18, R23 ;  /* 0x0000001712127220 */ /* 0x000fe20000410000 */
[----:B------:R-:W-:Y:S01]  /*1630*/  HADD2.F32 R22, -RZ, R28.H0_H0 ;  /* 0x2000001cff167230 */ /* 0x000fe20000004100 */
[----:B------:R-:W-:Y:S01]  /*1640*/  F2FP.F16.F32.PACK_AB R17, RZ, R17 ;  /* 0x00000011ff11723e */ /* 0x000fe200000000ff */
[----:B------:R-:W-:Y:S02]  /*1650*/  HADD2.F32 R19, -RZ, R19.H0_H0 ;  /* 0x20000013ff137230 */ /* 0x000fe40000004100 */
[----:B------:R-:W-:Y:S01]  /*1660*/  HADD2.F32 R24, -RZ, R24.H0_H0 ;  /* 0x20000018ff187230 */ /* 0x000fe20000004100 */
[----:B------:R-:W-:Y:S01]  /*1670*/  F2FP.F16.F32.PACK_AB R25, RZ, R27 ;  /* 0x0000001bff19723e */ /* 0x000fe200000000ff */
[----:B------:R-:W-:-:S02]  /*1680*/  HADD2.F32 R16, -RZ, R16.H0_H0 ;  /* 0x20000010ff107230 */ /* 0x000fc40000004100 */
[----:B------:R-:W-:Y:S01]  /*1690*/  FMUL.FTZ R20, R20, R21 ;  /* 0x0000001514147220 */ /* 0x000fe20000410000 */
[----:B------:R-:W-:Y:S01]  /*16a0*/  F2FP.F16.F32.PACK_AB R18, RZ, R18 ;  /* 0x00000012ff12723e */ /* 0x000fe200000000ff */
[----:B------:R-:W-:Y:S01]  /*16b0*/  FMUL.FTZ R19, R19, R24 ;  /* 0x0000001813137220 */ /* 0x000fe20000410000 */
[----:B------:R-:W-:Y:S01]  /*16c0*/  F2FP.F16.F32.PACK_AB R27, RZ, R34 ;  /* 0x00000022ff1b723e */ /* 0x000fe200000000ff */
[----:B------:R-:W0:Y:S01]  /*16d0*/  MUFU.TANH R22, R22 ;  /* 0x0000001600167308 */ /* 0x000e220000002400 */
[----:B------:R-:W-:Y:S01]  /*16e0*/  HADD2.F32 R17, -RZ, R17.H0_H0 ;  /* 0x20000011ff117230 */ /* 0x000fe20000004100 */
[----:B------:R-:W-:Y:S01]  /*16f0*/  F2FP.F16.F32.PACK_AB R20, RZ, R20 ;  /* 0x00000014ff14723e */ /* 0x000fe200000000ff */
[----:B------:R-:W-:Y:S01]  /*1700*/  HADD2.F32 R18, -RZ, R18.H0_H0 ;  /* 0x20000012ff127230 */ /* 0x000fe20000004100 */
[----:B------:R-:W-:Y:S01]  /*1710*/  F2FP.F16.F32.PACK_AB R19, RZ, R19 ;  /* 0x00000013ff13723e */ /* 0x000fe200000000ff */
[----:B------:R-:W-:-:S03]  /*1720*/  HADD2.F32 R21, -RZ, R27.H0_H0 ;  /* 0x2000001bff157230 */ /* 0x000fc60000004100 */
[----:B------:R-:W1:Y:S01]  /*1730*/  MUFU.TANH R16, R16 ;  /* 0x0000001000107308 */ /* 0x000e620000002400 */
[----:B------:R-:W-:Y:S02]  /*1740*/  HADD2.F32 R25, -RZ, R25.H0_H0 ;  /* 0x20000019ff197230 */ /* 0x000fe40000004100 */
[----:B------:R-:W-:-:S05]  /*1750*/  HADD2.F32 R20, -RZ, R20.H0_H0 ;  /* 0x20000014ff147230 */ /* 0x000fca0000004100 */
[----:B------:R-:W3:Y:S01]  /*1760*/  MUFU.TANH R17, R17 ;  /* 0x0000001100117308 */ /* 0x000ee20000002400 */
[----:B------:R-:W-:Y:S02]  /*1770*/  HADD2.F32 R19, -RZ, R19.H0_H0 ;  /* 0x20000013ff137230 */ /* 0x000fe40000004100 */
[----:B------:R-:W-:-:S05]  /*1780*/  FMUL.FTZ R13, R13, 0.5 ;  /* 0x3f0000000d0d7820 */ /* 0x000fca0000410000 */
[----:B------:R-:W4:Y:S01]  /*1790*/  MUFU.TANH R18, R18 ;  /* 0x0000001200127308 */ /* 0x000f220000002400 */
[----:B------:R-:W-:Y:S01]  /*17a0*/  FMUL.FTZ R15, R15, 0.5 ;  /* 0x3f0000000f0f7820 */ /* 0x000fe20000410000 */
[----:B0-----:R-:W-:-:S06]  /*17b0*/  F2FP.F16.F32.PACK_AB R13, R13, R22 ;  /* 0x000000160d0d723e */ /* 0x001fcc00000000ff */
[----:B------:R-:W0:Y:S01]  /*17c0*/  MUFU.TANH R21, R21 ;  /* 0x0000001500157308 */ /* 0x000e220000002400 */
[----:B------:R-:W-:Y:S01]  /*17d0*/  FMUL.FTZ R22, R14, 0.5 ;  /* 0x3f0000000e167820 */ /* 0x000fe20000410000 */
[----:B-1----:R-:W-:-:S06]  /*17e0*/  F2FP.F16.F32.PACK_AB R14, R15, R16 ;  /* 0x000000100f0e723e */ /* 0x002fcc00000000ff */
[----:B------:R-:W1:Y:S01]  /*17f0*/  MUFU.TANH R25, R25 ;  /* 0x0000001900197308 */ /* 0x000e620000002400 */
[----:B------:R-:W-:-:S07]  /*1800*/  FMUL.FTZ R15, R32, 0.5 ;  /* 0x3f000000200f7820 */ /* 0x000fce0000410000 */
[----:B------:R-:W5:Y:S01]  /*1810*/  MUFU.TANH R20, R20 ;  /* 0x0000001400147308 */ /* 0x000f620000002400 */
[----:B------:R-:W-:-:S07]  /*1820*/  FMUL.FTZ R12, R12, 0.5 ;  /* 0x3f0000000c0c7820 */ /* 0x000fce0000410000 */
[----:B------:R-:W2:Y:S01]  /*1830*/  MUFU.TANH R19, R19 ;  /* 0x0000001300137308 */ /* 0x000ea20000002400 */
[----:B---3--:R-:W-:Y:S01]  /*1840*/  F2FP.F16.F32.PACK_AB R16, R22, R17 ;  /* 0x000000111610723e */ /* 0x008fe200000000ff */
[----:B------:R-:W-:Y:S01]  /*1850*/  FMUL.FTZ R4, R4, 0.5 ;  /* 0x3f00000004047820 */ /* 0x000fe20000410000 */
[----:B----4-:R-:W-:Y:S01]  /*1860*/  F2FP.F16.F32.PACK_AB R15, R15, R18 ;  /* 0x000000120f0f723e */ /* 0x010fe200000000ff */
[----:B------:R-:W-:Y:S01]  /*1870*/  FMUL.FTZ R17, R33, 0.5 ;  /* 0x3f00000021117820 */ /* 0x000fe20000410000 */
[----:B0-----:R-:W-:Y:S01]  /*1880*/  F2FP.F16.F32.PACK_AB R12, R12, R21 ;  /* 0x000000150c0c723e */ /* 0x001fe200000000ff */
[----:B------:R-:W-:Y:S01]  /*1890*/  FMUL.FTZ R18, R29, 0.5 ;  /* 0x3f0000001d127820 */ /* 0x000fe20000410000 */
[----:B-1----:R-:W-:Y:S02]  /*18a0*/  F2FP.F16.F32.PACK_AB R4, R4, R25 ;  /* 0x000000190404723e */ /* 0x002fe400000000ff */
[----:B-----5:R-:W-:Y:S01]  /*18b0*/  F2FP.F16.F32.PACK_AB R17, R17, R20 ;  /* 0x000000141111723e */ /* 0x020fe200000000ff */
[----:B--2---:R-:W-:-:S02]  /*18c0*/  HADD2.F32 R22, -RZ, R8.H0_H0 ;  /* 0x20000008ff167230 */ /* 0x004fc40000004100 */
[----:B------:R-:W-:-:S03]  /*18d0*/  HADD2.F32 R23, -RZ, R8.H1_H1 ;  /* 0x30000008ff177230 */ /* 0x000fc60000004100 */
[C---:B------:R-:W-:Y:S01]  /*18e0*/  FMUL.FTZ R21, R22.reuse, 0.79788458347320556641 ;  /* 0x3f4c422a16157820 */ /* 0x040fe20000410000 */
[----:B------:R-:W-:Y:S01]  /*18f0*/  FMUL.FTZ R24, R22, 0.044714998453855514526 ;  /* 0x3d37271316187820 */ /* 0x000fe20000410000 */
[----:B------:R-:W-:Y:S01]  /*1900*/  F2FP.F16.F32.PACK_AB R8, R18, R19 ;  /* 0x000000131208723e */ /* 0x000fe200000000ff */
[C---:B------:R-:W-:Y:S01]  /*1910*/  FMUL.FTZ R20, R23.reuse, 0.79788458347320556641 ;  /* 0x3f4c422a17147820 */ /* 0x040fe20000410000 */
[----:B------:R-:W-:Y:S01]  /*1920*/  FMUL.FTZ R25, R23, 0.044714998453855514526 ;  /* 0x3d37271317197820 */ /* 0x000fe20000410000 */
[----:B------:R-:W-:Y:S01]  /*1930*/  HADD2.F32 R19, -RZ, R9.H0_H0 ;  /* 0x20000009ff137230 */ /* 0x000fe20000004100 */
[----:B------:R-:W-:-:S03]  /*1940*/  F2FP.F16.F32.PACK_AB R21, R24, R21 ;  /* 0x000000151815723e */ /* 0x000fc600000000ff */
[----:B------:R-:W-:Y:S01]  /*1950*/  F2FP.F16.F32.PACK_AB R20, R25, R20 ;  /* 0x000000141914723e */ /* 0x000fe200000000ff */
[C---:B------:R-:W-:Y:S01]  /*1960*/  FMUL.FTZ R18, R19.reuse, 0.79788458347320556641 ;  /* 0x3f4c422a13127820 */ /* 0x040fe20000410000 */
[----:B------:R-:W-:Y:S01]  /*1970*/  FMUL.FTZ R27, R19, 0.044714998453855514526 ;  /* 0x3d372713131b7820 */ /* 0x000fe20000410000 */
[----:B------:R-:W-:Y:S02]  /*1980*/  HADD2.F32 R25, -RZ, R21.H1_H1 ;  /* 0x30000015ff197230 */ /* 0x000fe40000004100 */
[----:B------:R-:W-:Y:S02]  /*1990*/  HADD2.F32 R24, -RZ, R20.H1_H1 ;  /* 0x30000014ff187230 */ /* 0x000fe40000004100 */
[----:B------:R-:W-:Y:S01]  /*19a0*/  F2FP.F16.F32.PACK_AB R18, R27, R18 ;  /* 0x000000121b12723e */ /* 0x000fe200000000ff */
[----:B------:R-:W-:Y:S02]  /*19b0*/  FMUL.FTZ R25, R22, R25 ;  /* 0x0000001916197220 */ /* 0x000fe40000410000 */
[----:B------:R-:W-:-:S02]  /*19c0*/  FMUL.FTZ R24, R23, R24 ;  /* 0x0000001817187220 */ /* 0x000fc40000410000 */
[----:B------:R-:W-:Y:S01]  /*19d0*/  HADD2.F32 R26, -RZ, R18.H1_H1 ;  /* 0x30000012ff1a7230 */ /* 0x000fe20000004100 */
[----:B------:R-:W-:Y:S02]  /*19e0*/  F2FP.F16.F32.PACK_AB R25, RZ, R25 ;  /* 0x00000019ff19723e */ /* 0x000fe400000000ff */
[----:B------:R-:W-:Y:S02]  /*19f0*/  F2FP.F16.F32.PACK_AB R24, RZ, R24 ;  /* 0x00000018ff18723e */ /* 0x000fe400000000ff */
[----:B------:R-:W-:Y:S01]  /*1a00*/  FMUL.FTZ R26, R19, R26 ;  /* 0x0000001a131a7220 */ /* 0x000fe20000410000 */
[----:B------:R-:W-:Y:S02]  /*1a10*/  HADD2.F32 R25, -RZ, R25.H0_H0 ;  /* 0x20000019ff197230 */ /* 0x000fe40000004100 */
[----:B------:R-:W-:Y:S02]  /*1a20*/  HADD2.F32 R27, -RZ, R24.H0_H0 ;  /* 0x20000018ff1b7230 */ /* 0x000fe40000004100 */
[----:B------:R-:W-:Y:S01]  /*1a30*/  F2FP.F16.F32.PACK_AB R26, RZ, R26 ;  /* 0x0000001aff1a723e */ /* 0x000fe200000000ff */
[----:B------:R-:W-:-:S02]  /*1a40*/  FADD.FTZ R24, R25, 1 ;  /* 0x3f80000019187421 */ /* 0x000fc40000010000 */
[----:B------:R-:W-:Y:S02]  /*1a50*/  FADD.FTZ R25, R27, 1 ;  /* 0x3f8000001b197421 */ /* 0x000fe40000010000 */
[----:B------:R-:W-:Y:S01]  /*1a60*/  HADD2.F32 R26, -RZ, R26.H0_H0 ;  /* 0x2000001aff1a7230 */ /* 0x000fe20000004100 */
[----:B------:R-:W-:Y:S01]  /*1a70*/  F2FP.F16.F32.PACK_AB R24, RZ, R24 ;  /* 0x00000018ff18723e */ /* 0x000fe200000000ff */
[----:B------:R-:W-:Y:S01]  /*1a80*/  HADD2.F32 R21, -RZ, R21.H0_H0 ;  /* 0x20000015ff157230 */ /* 0x000fe20000004100 */
[----:B------:R-:W-:Y:S02]  /*1a90*/  F2FP.F16.F32.PACK_AB R25, RZ, R25 ;  /* 0x00000019ff19723e */ /* 0x000fe400000000ff */
[----:B------:R-:W-:Y:S01]  /*1aa0*/  FADD.FTZ R26, R26, 1 ;  /* 0x3f8000001a1a7421 */ /* 0x000fe20000010000 */
[----:B------:R-:W-:Y:S02]  /*1ab0*/  HADD2.F32 R24, -RZ, R24.H0_H0 ;  /* 0x20000018ff187230 */ /* 0x000fe40000004100 */
[----:B------:R-:W-:-:S02]  /*1ac0*/  HADD2.F32 R20, -RZ, R20.H0_H0 ;  /* 0x20000014ff147230 */ /* 0x000fc40000004100 */
[----:B------:R-:W-:Y:S01]  /*1ad0*/  HADD2.F32 R25, -RZ, R25.H0_H0 ;  /* 0x20000019ff197230 */ /* 0x000fe20000004100 */
[----:B------:R-:W-:Y:S01]  /*1ae0*/  F2FP.F16.F32.PACK_AB R26, RZ, R26 ;  /* 0x0000001aff1a723e */ /* 0x000fe200000000ff */
[----:B------:R-:W-:Y:S01]  /*1af0*/  FMUL.FTZ R24, R21, R24 ;  /* 0x0000001815187220 */ /* 0x000fe20000410000 */
[----:B------:R-:W-:Y:S02]  /*1b00*/  HADD2.F32 R21, -RZ, R9.H1_H1 ;  /* 0x30000009ff157230 */ /* 0x000fe40000004100 */
[----:B------:R-:W-:Y:S01]  /*1b10*/  FMUL.FTZ R20, R20, R25 ;  /* 0x0000001914147220 */ /* 0x000fe20000410000 */
[----:B------:R-:W-:Y:S02]  /*1b20*/  HADD2.F32 R25, -RZ, R26.H0_H0 ;  /* 0x2000001aff197230 */ /* 0x000fe40000004100 */
[C---:B------:R-:W-:Y:S01]  /*1b30*/  FMUL.FTZ R26, R21.reuse, 0.79788458347320556641 ;  /* 0x3f4c422a151a7820 */ /* 0x040fe20000410000 */
[----:B------:R-:W-:Y:S01]  /*1b40*/  FMUL.FTZ R9, R21, 0.044714998453855514526 ;  /* 0x3d37271315097820 */ /* 0x000fe20000410000 */
[----:B------:R-:W-:-:S04]  /*1b50*/  HADD2.F32 R18, -RZ, R18.H0_H0 ;  /* 0x20000012ff127230 */ /* 0x000fc80000004100 */
[----:B------:R-:W-:Y:S01]  /*1b60*/  F2FP.F16.F32.PACK_AB R26, R9, R26 ;  /* 0x0000001a091a723e */ /* 0x000fe200000000ff */
[----:B------:R-:W-:-:S04]  /*1b70*/  FMUL.FTZ R25, R18, R25 ;  /* 0x0000001912197220 */ /* 0x000fc80000410000 */
[----:B------:R-:W-:Y:S01]  /*1b80*/  HADD2.F32 R18, -RZ, R26.H1_H1 ;  /* 0x3000001aff127230 */ /* 0x000fe20000004100 */
[----:B------:R-:W-:-:S04]  /*1b90*/  F2FP.F16.F32.PACK_AB R24, RZ, R24 ;  /* 0x00000018ff18723e */ /* 0x000fc800000000ff */
[----:B------:R-:W-:Y:S01]  /*1ba0*/  FMUL.FTZ R18, R21, R18 ;  /* 0x0000001215127220 */ /* 0x000fe20000410000 */
[----:B------:R-:W-:-:S04]  /*1bb0*/  HADD2.F32 R27, -RZ, R24.H0_H0 ;  /* 0x20000018ff1b7230 */ /* 0x000fc80000004100 */
[----:B------:R-:W-:Y:S02]  /*1bc0*/  F2FP.F16.F32.PACK_AB R9, RZ, R18 ;  /* 0x00000012ff09723e */ /* 0x000fe400000000ff */
[----:B------:R0:W1:Y:S03]  /*1bd0*/  MUFU.TANH R18, R27 ;  /* 0x0000001b00127308 */ /* 0x0000660000002400 */
[----:B------:R-:W-:-:S05]  /*1be0*/  HADD2.F32 R9, -RZ, R9.H0_H0 ;  /* 0x20000009ff097230 */ /* 0x000fca0000004100 */
[----:B------:R-:W-:Y:S01]  /*1bf0*/  FADD.FTZ R24, R9, 1 ;  /* 0x3f80000009187421 */ /* 0x000fe20000010000 */
[----:B------:R-:W-:Y:S01]  /*1c00*/  F2FP.F16.F32.PACK_AB R9, RZ, R20 ;  /* 0x00000014ff09723e */ /* 0x000fe200000000ff */
[----:B------:R-:W-:Y:S02]  /*1c10*/  HADD2.F32 R20, -RZ, R10.H0_H0 ;  /* 0x2000000aff147230 */ /* 0x000fe40000004100 */
[----:B------:R-:W-:-:S03]  /*1c20*/  FMUL.FTZ R29, R22, 0.5 ;  /* 0x3f000000161d7820 */ /* 0x000fc60000410000 */
[C---:B------:R-:W-:Y:S01]  /*1c30*/  FMUL.FTZ R22, R20.reuse, 0.79788458347320556641 ;  /* 0x3f4c422a14167820 */ /* 0x040fe20000410000 */
[----:B0-----:R-:W-:Y:S01]  /*1c40*/  FMUL.FTZ R27, R20, 0.044714998453855514526 ;  /* 0x3d372713141b7820 */ /* 0x001fe20000410000 */
[----:B------:R-:W-:-:S04]  /*1c50*/  F2FP.F16.F32.PACK_AB R24, RZ, R24 ;  /* 0x00000018ff18723e */ /* 0x000fc800000000ff */
[----:B------:R-:W-:Y:S01]  /*1c60*/  F2FP.F16.F32.PACK_AB R22, R27, R22 ;  /* 0x000000161b16723e */ /* 0x000fe200000000ff */
[----:B------:R-:W-:Y:S01]  /*1c70*/  HADD2.F32 R26, -RZ, R26.H0_H0 ;  /* 0x2000001aff1a7230 */ /* 0x000fe20000004100 */
[----:B-1----:R-:W-:Y:S01]  /*1c80*/  F2FP.F16.F32.PACK_AB R18, R29, R18 ;  /* 0x000000121d12723e */ /* 0x002fe200000000ff */
[----:B------:R-:W-:Y:S02]  /*1c90*/  HADD2.F32 R29, -RZ, R24.H0_H0 ;  /* 0x20000018ff1d7230 */ /* 0x000fe40000004100 */
[----:B------:R-:W-:-:S03]  /*1ca0*/  HADD2.F32 R27, -RZ, R22.H1_H1 ;  /* 0x30000016ff1b7230 */ /* 0x000fc60000004100 */
[----:B------:R-:W-:Y:S02]  /*1cb0*/  FMUL.FTZ R24, R26, R29 ;  /* 0x0000001d1a187220 */ /* 0x000fe40000410000 */
[----:B------:R-:W-:-:S05]  /*1cc0*/  FMUL.FTZ R26, R20, R27 ;  /* 0x0000001b141a7220 */ /* 0x000fca0000410000 */
[----:B------:R-:W-:-:S05]  /*1cd0*/  F2FP.F16.F32.PACK_AB R26, RZ, R26 ;  /* 0x0000001aff1a723e */ /* 0x000fca00000000ff */
[----:B------:R-:W-:-:S05]  /*1ce0*/  HADD2.F32 R26, -RZ, R26.H0_H0 ;  /* 0x2000001aff1a7230 */ /* 0x000fca0000004100 */
[----:B------:R-:W-:Y:S01]  /*1cf0*/  FADD.FTZ R26, R26, 1 ;  /* 0x3f8000001a1a7421 */ /* 0x000fe20000010000 */
[----:B------:R-:W-:Y:S01]  /*1d00*/  FMUL.FTZ R28, R23, 0.5 ;  /* 0x3f000000171c7820 */ /* 0x000fe20000410000 */
[----:B------:R-:W-:Y:S02]  /*1d10*/  HADD2.F32 R27, -RZ, R9.H0_H0 ;  /* 0x20000009ff1b7230 */ /* 0x000fe40000004100 */
[----:B------:R-:W-:Y:S01]  /*1d20*/  HADD2.F32 R23, -RZ, R10.H1_H1 ;  /* 0x3000000aff177230 */ /* 0x000fe20000004100 */
[----:B------:R-:W-:Y:S01]  /*1d30*/  F2FP.F16.F32.PACK_AB R26, RZ, R26 ;  /* 0x0000001aff1a723e */ /* 0x000fe200000000ff */
[----:B------:R0:W-:Y:S04]  /*1d40*/  MUFU.TANH R9, R27 ;  /* 0x0000001b00097308 */ /* 0x0001e80000002400 */
[----:B------:R-:W-:-:S02]  /*1d50*/  HADD2.F32 R29, -RZ, R26.H0_H0 ;  /* 0x2000001aff1d7230 */ /* 0x000fc40000004100 */
[C---:B------:R-:W-:Y:S01]  /*1d60*/  FMUL.FTZ R26, R23.reuse, 0.79788458347320556641 ;  /* 0x3f4c422a171a7820 */ /* 0x040fe20000410000 */
[----:B0-----:R-:W-:-:S05]  /*1d70*/  FMUL.FTZ R27, R23, 0.044714998453855514526 ;  /* 0x3d372713171b7820 */ /* 0x001fca0000410000 */
[----:B------:R-:W-:-:S05]  /*1d80*/  F2FP.F16.F32.PACK_AB R26, R27, R26 ;  /* 0x0000001a1b1a723e */ /* 0x000fca00000000ff */
[----:B------:R-:W-:-:S05]  /*1d90*/  HADD2.F32 R10, -RZ, R26.H1_H1 ;  /* 0x3000001aff0a7230 */ /* 0x000fca0000004100 */
[----:B------:R-:W-:-:S05]  /*1da0*/  FMUL.FTZ R10, R23, R10 ;  /* 0x0000000a170a7220 */ /* 0x000fca0000410000 */
[----:B------:R-:W-:Y:S02]  /*1db0*/  F2FP.F16.F32.PACK_AB R10, RZ, R10 ;  /* 0x0000000aff0a723e */ /* 0x000fe400000000ff */
[----:B------:R-:W-:-:S03]  /*1dc0*/  F2FP.F16.F32.PACK_AB R25, RZ, R25 ;  /* 0x00000019ff19723e */ /* 0x000fc600000000ff */
[----:B------:R-:W-:Y:S01]  /*1dd0*/  HADD2.F32 R10, -RZ, R10.H0_H0 ;  /* 0x2000000aff0a7230 */ /* 0x000fe20000004100 */
[----:B------:R-:W-:-:S04]  /*1de0*/  F2FP.F16.F32.PACK_AB R24, RZ, R24 ;  /* 0x00000018ff18723e */ /* 0x000fc800000000ff */
[----:B------:R-:W-:Y:S01]  /*1df0*/  FADD.FTZ R27, R10, 1 ;  /* 0x3f8000000a1b7421 */ /* 0x000fe20000010000 */
[----:B------:R-:W-:-:S04]  /*1e00*/  HADD2.F32 R10, -RZ, R25.H0_H0 ;  /* 0x20000019ff0a7230 */ /* 0x000fc80000004100 */
[----:B------:R-:W-:Y:S01]  /*1e10*/  F2FP.F16.F32.PACK_AB R25, RZ, R27 ;  /* 0x0000001bff19723e */ /* 0x000fe200000000ff */
[----:B------:R-:W-:Y:S01]  /*1e20*/  HADD2.F32 R27, -RZ, R24.H0_H0 ;  /* 0x20000018ff1b7230 */ /* 0x000fe20000004100 */
[----:B------:R-:W0:Y:S01]  /*1e30*/  MUFU.TANH R10, R10 ;  /* 0x0000000a000a7308 */ /* 0x000e220000002400 */
[----:B------:R-:W-:-:S07]  /*1e40*/  HADD2.F32 R24, -RZ, R26.H0_H0 ;  /* 0x2000001aff187230 */ /* 0x000fce0000004100 */
[----:B------:R-:W1:Y:S01]  /*1e50*/  MUFU.TANH R26, R27 ;  /* 0x0000001b001a7308 */ /* 0x000e620000002400 */
[----:B------:R-:W-:Y:S02]  /*1e60*/  HADD2.F32 R25, -RZ, R25.H0_H0 ;  /* 0x20000019ff197230 */ /* 0x000fe40000004100 */
[----:B------:R-:W-:Y:S01]  /*1e70*/  FMUL.FTZ R19, R19, 0.5 ;  /* 0x3f00000013137820 */ /* 0x000fe20000410000 */
[----:B------:R-:W-:Y:S02]  /*1e80*/  FMUL.FTZ R21, R21, 0.5 ;  /* 0x3f00000015157820 */ /* 0x000fe40000410000 */
[----:B------:R-:W-:Y:S01]  /*1e90*/  FMUL.FTZ R24, R24, R25 ;  /* 0x0000001918187220 */ /* 0x000fe20000410000 */
[----:B------:R-:W-:Y:S01]  /*1ea0*/  HADD2.F32 R25, -RZ, R11.H0_H0 ;  /* 0x2000000bff197230 */ /* 0x000fe20000004100 */
[----:B0-----:R-:W-:Y:S02]  /*1eb0*/  F2FP.F16.F32.PACK_AB R19, R19, R10 ;  /* 0x0000000a1313723e */ /* 0x001fe400000000ff */
[----:B-1----:R-:W-:-:S02]  /*1ec0*/  F2FP.F16.F32.PACK_AB R10, R21, R26 ;  /* 0x0000001a150a723e */ /* 0x002fc400000000ff */
[C---:B------:R-:W-:Y:S01]  /*1ed0*/  FMUL.FTZ R21, R25.reuse, 0.79788458347320556641 ;  /* 0x3f4c422a19157820 */ /* 0x040fe20000410000 */
[----:B------:R-:W-:-:S05]  /*1ee0*/  FMUL.FTZ R26, R25, 0.044714998453855514526 ;  /* 0x3d372713191a7820 */ /* 0x000fca0000410000 */
[----:B------:R-:W-:-:S05]  /*1ef0*/  F2FP.F16.F32.PACK_AB R21, R26, R21 ;  /* 0x000000151a15723e */ /* 0x000fca00000000ff */
[----:B------:R-:W-:Y:S02]  /*1f00*/  HADD2.F32 R26, -RZ, R21.H1_H1 ;  /* 0x30000015ff1a7230 */ /* 0x000fe40000004100 */
[----:B------:R-:W-:-:S03]  /*1f10*/  HADD2.F32 R22, -RZ, R22.H0_H0 ;  /* 0x20000016ff167230 */ /* 0x000fc60000004100 */
[----:B------:R-:W-:Y:S02]  /*1f20*/  FMUL.FTZ R26, R25, R26 ;  /* 0x0000001a191a7220 */ /* 0x000fe40000410000 */
[----:B------:R-:W-:-:S03]  /*1f30*/  FMUL.FTZ R22, R22, R29 ;  /* 0x0000001d16167220 */ /* 0x000fc60000410000 */
[----:B------:R-:W-:Y:S02]  /*1f40*/  F2FP.F16.F32.PACK_AB R26, RZ, R26 ;  /* 0x0000001aff1a723e */ /* 0x000fe400000000ff */
[----:B------:R-:W-:-:S03]  /*1f50*/  F2FP.F16.F32.PACK_AB R22, RZ, R22 ;  /* 0x00000016ff16723e */ /* 0x000fc600000000ff */
[----:B------:R-:W-:Y:S02]  /*1f60*/  HADD2.F32 R27, -RZ, R26.H0_H0 ;  /* 0x2000001aff1b7230 */ /* 0x000fe40000004100 */
[----:B------:R-:W-:-:S03]  /*1f70*/  HADD2.F32 R26, -RZ, R22.H0_H0 ;  /* 0x20000016ff1a7230 */ /* 0x000fc60000004100 */
[----:B------:R-:W-:Y:S01]  /*1f80*/  FADD.FTZ R27, R27, 1 ;  /* 0x3f8000001b1b7421 */ /* 0x000fe20000010000 */
[----:B------:R-:W0:Y:S04]  /*1f90*/  MUFU.TANH R22, R26 ;  /* 0x0000001a00167308 */ /* 0x000e280000002400 */
[----:B------:R-:W-:Y:S01]  /*1fa0*/  F2FP.F16.F32.PACK_AB R27, RZ, R27 ;  /* 0x0000001bff1b723e */ /* 0x000fe200000000ff */
[----:B------:R-:W-:Y:S01]  /*1fb0*/  HADD2.F32 R21, -RZ, R21.H0_H0 ;  /* 0x20000015ff157230 */ /* 0x000fe20000004100 */
[----:B------:R-:W-:-:S03]  /*1fc0*/  F2FP.F16.F32.PACK_AB R9, R28, R9 ;  /* 0x000000091c09723e */ /* 0x000fc600000000ff */
[----:B------:R-:W-:Y:S02]  /*1fd0*/  HADD2.F32 R28, -RZ, R27.H0_H0 ;  /* 0x2000001bff1c7230 */ /* 0x000fe40000004100 */
[----:B------:R-:W-:-:S03]  /*1fe0*/  HADD2.F32 R11, -RZ, R11.H1_H1 ;  /* 0x3000000bff0b7230 */ /* 0x000fc60000004100 */
[----:B------:R-:W-:Y:S01]  /*1ff0*/  FMUL.FTZ R28, R21, R28 ;  /* 0x0000001c151c7220 */ /* 0x000fe20000410000 */
[----:B------:R-:W-:-:S04]  /*2000*/  FMUL.FTZ R21, R20, 0.5 ;  /* 0x3f00000014157820 */ /* 0x000fc80000410000 */
[----:B------:R-:W-:Y:S01]  /*2010*/  F2FP.F16.F32.PACK_AB R20, RZ, R28 ;  /* 0x0000001cff14723e */ /* 0x000fe200000000ff */
[----:B------:R-:W-:Y:S01]  /*2020*/  FMUL.FTZ R28, R11, 0.044714998453855514526 ;  /* 0x3d3727130b1c7820 */ /* 0x000fe20000410000 */
[----:B0-----:R-:W-:Y:S01]  /*2030*/  F2FP.F16.F32.PACK_AB R22, R21, R22 ;  /* 0x000000161516723e */ /* 0x001fe200000000ff */
[----:B------:R-:W-:-:S05]  /*2040*/  FMUL.FTZ R21, R11, 0.79788458347320556641 ;  /* 0x3f4c422a0b157820 */ /* 0x000fca0000410000 */
[----:B------:R-:W-:-:S05]  /*2050*/  F2FP.F16.F32.PACK_AB R21, R28, R21 ;  /* 0x000000151c15723e */ /* 0x000fca00000000ff */
[----:B------:R-:W-:-:S05]  /*2060*/  HADD2.F32 R26, -RZ, R21.H1_H1 ;  /* 0x30000015ff1a7230 */ /* 0x000fca0000004100 */
[----:B------:R-:W-:-:S05]  /*2070*/  FMUL.FTZ R26, R11, R26 ;  /* 0x0000001a0b1a7220 */ /* 0x000fca0000410000 */
[----:B------:R-:W-:-:S05]  /*2080*/  F2FP.F16.F32.PACK_AB R26, RZ, R26 ;  /* 0x0000001aff1a723e */ /* 0x000fca00000000ff */
[----:B------:R-:W-:-:S05]  /*2090*/  HADD2.F32 R27, -RZ, R26.H0_H0 ;  /* 0x2000001aff1b7230 */ /* 0x000fca0000004100 */
[----:B------:R-:W-:Y:S01]  /*20a0*/  FADD.FTZ R27, R27, 1 ;  /* 0x3f8000001b1b7421 */ /* 0x000fe20000010000 */
[----:B------:R-:W-:-:S04]  /*20b0*/  F2FP.F16.F32.PACK_AB R24, RZ, R24 ;  /* 0x00000018ff18723e */ /* 0x000fc800000000ff */
[----:B------:R-:W-:Y:S01]  /*20c0*/  F2FP.F16.F32.PACK_AB R27, RZ, R27 ;  /* 0x0000001bff1b723e */ /* 0x000fe200000000ff */
[----:B------:R-:W-:Y:S02]  /*20d0*/  HADD2.F32 R21, -RZ, R21.H0_H0 ;  /* 0x20000015ff157230 */ /* 0x000fe40000004100 */
[----:B------:R-:W-:Y:S02]  /*20e0*/  HADD2.F32 R26, -RZ, R24.H0_H0 ;  /* 0x20000018ff1a7230 */ /* 0x000fe40000004100 */
[----:B------:R-:W-:Y:S02]  /*20f0*/  HADD2.F32 R28, -RZ, R27.H0_H0 ;  /* 0x2000001bff1c7230 */ /* 0x000fe40000004100 */
[----:B------:R-:W0:Y:S01]  /*2100*/  MUFU.TANH R24, R26 ;  /* 0x0000001a00187308 */ /* 0x000e220000002400 */
[----:B------:R-:W-:Y:S02]  /*2110*/  HADD2.F32 R27, -RZ, R20.H0_H0 ;  /* 0x20000014ff1b7230 */ /* 0x000fe40000004100 */
[----:B------:R-:W-:Y:S01]  /*2120*/  FMUL.FTZ R28, R21, R28 ;  /* 0x0000001c151c7220 */ /* 0x000fe20000410000 */
[----:B------:R-:W-:-:S04]  /*2130*/  FMUL.FTZ R21, R23, 0.5 ;  /* 0x3f00000017157820 */ /* 0x000fc80000410000 */
[----:B------:R-:W-:Y:S01]  /*2140*/  F2FP.F16.F32.PACK_AB R23, RZ, R28 ;  /* 0x0000001cff17723e */ /* 0x000fe200000000ff */
[----:B------:R-:W1:Y:S04]  /*2150*/  MUFU.TANH R20, R27 ;  /* 0x0000001b00147308 */ /* 0x000e680000002400 */
[----:B------:R-:W-:Y:S02]  /*2160*/  HADD2.F32 R28, -RZ, R23.H0_H0 ;  /* 0x20000017ff1c7230 */ /* 0x000fe40000004100 */
[----:B------:R-:W-:Y:S02]  /*2170*/  FMUL.FTZ R25, R25, 0.5 ;  /* 0x3f00000019197820 */ /* 0x000fe40000410000 */
[----:B------:R-:W2:Y:S01]  /*2180*/  MUFU.TANH R23, R28 ;  /* 0x0000001c00177308 */ /* 0x000ea20000002400 */
[----:B0-----:R-:W-:Y:S01]  /*2190*/  F2FP.F16.F32.PACK_AB R21, R21, R24 ;  /* 0x000000181515723e */ /* 0x001fe200000000ff */
[----:B------:R-:W-:-:S02]  /*21a0*/  HADD2.F32 R24, -RZ, R4.H0_H0 ;  /* 0x20000004ff187230 */ /* 0x000fc40000004100 */
[----:B------:R-:W-:Y:S02]  /*21b0*/  HADD2.F32 R26, -RZ, R12.H0_H0 ;  /* 0x2000000cff1a7230 */ /* 0x000fe40000004100 */
[----:B------:R-:W-:Y:S01]  /*21c0*/  FMUL.FTZ R32, R11, 0.5 ;  /* 0x3f0000000b207820 */ /* 0x000fe20000410000 */
[----:B------:R-:W-:Y:S01]  /*21d0*/  FADD.FTZ R24, R24, 1 ;  /* 0x3f80000018187421 */ /* 0x000fe20000010000 */
[----:B-1----:R-:W-:Y:S01]  /*21e0*/  F2FP.F16.F32.PACK_AB R20, R25, R20 ;  /* 0x000000141914723e */ /* 0x002fe200000000ff */
[----:B------:R-:W-:Y:S02]  /*21f0*/  HADD2.F32 R25, -RZ, R13.H0_H0 ;  /* 0x2000000dff197230 */ /* 0x000fe40000004100 */
[----:B------:R-:W-:Y:S01]  /*2200*/  FADD.FTZ R26, R26, 1 ;  /* 0x3f8000001a1a7421 */ /* 0x000fe20000010000 */
[----:B------:R-:W-:Y:S02]  /*2210*/  F2FP.F16.F32.PACK_AB R24, RZ, R24 ;  /* 0x00000018ff18723e */ /* 0x000fe400000000ff */
[----:B------:R-:W-:Y:S01]  /*2220*/  FADD.FTZ R27, R25, 1 ;  /* 0x3f800000191b7421 */ /* 0x000fe20000010000 */
[----:B--2---:R-:W-:-:S02]  /*2230*/  F2FP.F16.F32.PACK_AB R11, R32, R23 ;  /* 0x00000017200b723e */ /* 0x004fc400000000ff */
[----:B------:R-:W-:Y:S01]  /*2240*/  F2FP.F16.F32.PACK_AB R23, RZ, R26 ;  /* 0x0000001aff17723e */ /* 0x000fe200000000ff */
[----:B------:R-:W-:Y:S01]  /*2250*/  HADD2.F32 R4, -RZ, R4.H1_H1 ;  /* 0x30000004ff047230 */ /* 0x000fe20000004100 */
[----:B------:R-:W-:Y:S01]  /*2260*/  F2FP.F16.F32.PACK_AB R26, RZ, R27 ;  /* 0x0000001bff1a723e */ /* 0x000fe200000000ff */
[----:B------:R-:W-:Y:S02]  /*2270*/  HADD2.F32 R27, -RZ, R24.H0_H0 ;  /* 0x20000018ff1b7230 */ /* 0x000fe40000004100 */
[----:B------:R-:W-:Y:S02]  /*2280*/  HADD2.F32 R12, -RZ, R12.H1_H1 ;  /* 0x3000000cff0c7230 */ /* 0x000fe40000004100 */
[----:B------:R-:W-:Y:S02]  /*2290*/  HADD2.F32 R23, -RZ, R23.H0_H0 ;  /* 0x20000017ff177230 */ /* 0x000fe40000004100 */
[----:B------:R-:W-:Y:S01]  /*22a0*/  FMUL.FTZ R4, R4, R27 ;  /* 0x0000001b04047220 */ /* 0x000fe20000410000 */
[----:B------:R-:W-:-:S02]  /*22b0*/  HADD2.F32 R27, -RZ, R15.H0_H0 ;  /* 0x2000000fff1b7230 */ /* 0x000fc40000004100 */
[----:B------:R-:W-:Y:S02]  /*22c0*/  HADD2.F32 R25, -RZ, R14.H0_H0 ;  /* 0x2000000eff197230 */ /* 0x000fe40000004100 */
[----:B------:R-:W-:Y:S01]  /*22d0*/  FMUL.FTZ R23, R12, R23 ;  /* 0x000000170c177220 */ /* 0x000fe20000410000 */
[----:B------:R-:W-:Y:S02]  /*22e0*/  HADD2.F32 R12, -RZ, R13.H1_H1 ;  /* 0x3000000dff0c7230 */ /* 0x000fe40000004100 */
[----:B------:R-:W-:Y:S01]  /*22f0*/  FADD.FTZ R13, R27, 1 ;  /* 0x3f8000001b0d7421 */ /* 0x000fe20000010000 */
[----:B------:R-:W-:Y:S02]  /*2300*/  HADD2.F32 R27, -RZ, R8.H0_H0 ;  /* 0x20000008ff1b7230 */ /* 0x000fe40000004100 */
[----:B------:R-:W-:Y:S01]  /*2310*/  FADD.FTZ R25, R25, 1 ;  /* 0x3f80000019197421 */ /* 0x000fe20000010000 */
[----:B------:R-:W-:Y:S02]  /*2320*/  HADD2.F32 R24, -RZ, R16.H0_H0 ;  /* 0x20000010ff187230 */ /* 0x000fe40000004100 */
[----:B------:R-:W-:Y:S01]  /*2330*/  HADD2.F32 R29, -RZ, R26.H0_H0 ;  /* 0x2000001aff1d7230 */ /* 0x000fe20000004100 */
[----:B------:R-:W-:Y:S01]  /*2340*/  F2FP.F16.F32.PACK_AB R26, RZ, R13 ;  /* 0x0000000dff1a723e */ /* 0x000fe200000000ff */
[----:B------:R-:W-:Y:S01]  /*2350*/  HADD2.F32 R13, -RZ, R14.H1_H1 ;  /* 0x3000000eff0d7230 */ /* 0x000fe20000004100 */
[----:B------:R-:W-:Y:S01]  /*2360*/  F2FP.F16.F32.PACK_AB R25, RZ, R25 ;  /* 0x00000019ff19723e */ /* 0x000fe200000000ff */
[----:B------:R-:W-:Y:S01]  /*2370*/  FADD.FTZ R14, R27, 1 ;  /* 0x3f8000001b0e7421 */ /* 0x000fe20000010000 */
[----:B------:R-:W-:Y:S01]  /*2380*/  FADD.FTZ R24, R24, 1 ;  /* 0x3f80000018187421 */ /* 0x000fe20000010000 */
[----:B------:R-:W-:-:S02]  /*2390*/  HADD2.F32 R27, -RZ, R17.H0_H0 ;  /* 0x20000011ff1b7230 */ /* 0x000fc40000004100 */
[----:B------:R-:W-:Y:S01]  /*23a0*/  HADD2.F32 R28, -RZ, R25.H0_H0 ;  /* 0x20000019ff1c7230 */ /* 0x000fe20000004100 */
[----:B------:R-:W-:Y:S01]  /*23b0*/  F2FP.F16.F32.PACK_AB R25, RZ, R14 ;  /* 0x0000000eff19723e */ /* 0x000fe200000000ff */
[----:B------:R-:W-:Y:S01]  /*23c0*/  HADD2.F32 R14, -RZ, R16.H1_H1 ;  /* 0x30000010ff0e7230 */ /* 0x000fe20000004100 */
[----:B------:R-:W-:Y:S01]  /*23d0*/  F2FP.F16.F32.PACK_AB R24, RZ, R24 ;  /* 0x00000018ff18723e */ /* 0x000fe200000000ff */
[----:B------:R-:W-:Y:S02]  /*23e0*/  HADD2.F32 R16, -RZ, R18.H0_H0 ;  /* 0x20000012ff107230 */ /* 0x000fe40000004100 */
[----:B------:R-:W-:Y:S01]  /*23f0*/  FADD.FTZ R27, R27, 1 ;  /* 0x3f8000001b1b7421 */ /* 0x000fe20000010000 */
[----:B------:R-:W-:Y:S01]  /*2400*/  FMUL.FTZ R12, R12, R29 ;  /* 0x0000001d0c0c7220 */ /* 0x000fe20000410000 */
[----:B------:R-:W-:Y:S02]  /*2410*/  HADD2.F32 R15, -RZ, R15.H1_H1 ;  /* 0x3000000fff0f7230 */ /* 0x000fe40000004100 */
[----:B------:R-:W-:-:S02]  /*2420*/  HADD2.F32 R26, -RZ, R26.H0_H0 ;  /* 0x2000001aff1a7230 */ /* 0x000fc40000004100 */
[----:B------:R-:W-:Y:S01]  /*2430*/  FADD.FTZ R16, R16, 1 ;  /* 0x3f80000010107421 */ /* 0x000fe20000010000 */
[----:B------:R-:W-:Y:S01]  /*2440*/  HADD2.F32 R29, -RZ, R24.H0_H0 ;  /* 0x20000018ff1d7230 */ /* 0x000fe20000004100 */
[----:B------:R-:W-:Y:S01]  /*2450*/  F2FP.F16.F32.PACK_AB R24, RZ, R27 ;  /* 0x0000001bff18723e */ /* 0x000fe200000000ff */
[----:B------:R-:W-:Y:S02]  /*2460*/  HADD2.F32 R27, -RZ, R9.H0_H0 ;  /* 0x20000009ff1b7230 */ /* 0x000fe40000004100 */
[----:B------:R-:W-:Y:S01]  /*2470*/  FMUL.FTZ R15, R15, R26 ;  /* 0x0000001a0f0f7220 */ /* 0x000fe20000410000 */
[----:B------:R-:W-:Y:S01]  /*2480*/  F2FP.F16.F32.PACK_AB R26, RZ, R16 ;  /* 0x00000010ff1a723e */ /* 0x000fe200000000ff */
[----:B------:R-:W-:Y:S02]  /*2490*/  HADD2.F32 R16, -RZ, R8.H1_H1 ;  /* 0x30000008ff107230 */ /* 0x000fe40000004100 */
[----:B------:R-:W-:Y:S01]  /*24a0*/  FADD.FTZ R8, R27, 1 ;  /* 0x3f8000001b087421 */ /* 0x000fe20000010000 */
[----:B------:R-:W-:-:S02]  /*24b0*/  HADD2.F32 R27, -RZ, R19.H0_H0 ;  /* 0x20000013ff1b7230 */ /* 0x000fc40000004100 */
[----:B------:R-:W-:Y:S02]  /*24c0*/  HADD2.F32 R17, -RZ, R17.H1_H1 ;  /* 0x30000011ff117230 */ /* 0x000fe40000004100 */
[----:B------:R-:W-:Y:S02]  /*24d0*/  HADD2.F32 R24, -RZ, R24.H0_H0 ;  /* 0x20000018ff187230 */ /* 0x000fe40000004100 */
[----:B------:R-:W-:Y:S01]  /*24e0*/  FADD.FTZ R27, R27, 1 ;  /* 0x3f8000001b1b7421 */ /* 0x000fe20000010000 */
[----:B------:R-:W-:Y:S02]  /*24f0*/  HADD2.F32 R25, -RZ, R25.H0_H0 ;  /* 0x20000019ff197230 */ /* 0x000fe40000004100 */
[----:B------:R-:W-:Y:S02]  /*2500*/  FMUL.FTZ R17, R17, R24 ;  /* 0x0000001811117220 */ /* 0x000fe40000410000 */
[----:B------:R-:W-:Y:S01]  /*2510*/  F2FP.F16.F32.PACK_AB R24, RZ, R27 ;  /* 0x0000001bff18723e */ /* 0x000fe200000000ff */
[----:B------:R-:W-:Y:S01]  /*2520*/  FMUL.FTZ R16, R16, R25 ;  /* 0x0000001910107220 */ /* 0x000fe20000410000 */
[----:B------:R-:W-:Y:S01]  /*2530*/  HADD2.F32 R18, -RZ, R18.H1_H1 ;  /* 0x30000012ff127230 */ /* 0x000fe20000004100 */
[----:B------:R-:W-:Y:S01]  /*2540*/  F2FP.F16.F32.PACK_AB R25, RZ, R8 ;  /* 0x00000008ff19723e */ /* 0x000fe200000000ff */
[----:B------:R-:W-:-:S02]  /*2550*/  HADD2.F32 R27, -RZ, R26.H0_H0 ;  /* 0x2000001aff1b7230 */ /* 0x000fc40000004100 */
[----:B------:R-:W-:Y:S01]  /*2560*/  FMUL.FTZ R13, R13, R28 ;  /* 0x0000001c0d0d7220 */ /* 0x000fe20000410000 */
[----:B------:R-:W-:Y:S02]  /*2570*/  HADD2.F32 R8, -RZ, R10.H0_H0 ;  /* 0x2000000aff087230 */ /* 0x000fe40000004100 */
[----:B------:R-:W-:Y:S02]  /*2580*/  HADD2.F32 R28, -RZ, R25.H0_H0 ;  /* 0x20000019ff1c7230 */ /* 0x000fe40000004100 */
[----:B------:R-:W-:Y:S01]  /*2590*/  FMUL.FTZ R18, R18, R27 ;  /* 0x0000001b12127220 */ /* 0x000fe20000410000 */
[----:B------:R-:W-:Y:S02]  /*25a0*/  HADD2.F32 R27, -RZ, R9.H1_H1 ;  /* 0x30000009ff1b7230 */ /* 0x000fe40000004100 */
[----:B------:R-:W-:Y:S02]  /*25b0*/  HADD2.F32 R19, -RZ, R19.H1_H1 ;  /* 0x30000013ff137230 */ /* 0x000fe40000004100 */
[----:B------:R-:W-:-:S02]  /*25c0*/  HADD2.F32 R24, -RZ, R24.H0_H0 ;  /* 0x20000018ff187230 */ /* 0x000fc40000004100 */
[----:B------:R-:W-:Y:S02]  /*25d0*/  HADD2.F32 R26, -RZ, R22.H0_H0 ;  /* 0x20000016ff1a7230 */ /* 0x000fe40000004100 */
[----:B------:R-:W-:Y:S01]  /*25e0*/  FADD.FTZ R8, R8, 1 ;  /* 0x3f80000008087421 */ /* 0x000fe20000010000 */
[----:B------:R-:W-:Y:S01]  /*25f0*/  FMUL.FTZ R25, R27, R28 ;  /* 0x0000001c1b197220 */ /* 0x000fe20000410000 */
[----:B------:R-:W-:Y:S01]  /*2600*/  FMUL.FTZ R19, R19, R24 ;  /* 0x0000001813137220 */ /* 0x000fe20000410000 */
[----:B------:R-:W-:Y:S02]  /*2610*/  HADD2.F32 R27, -RZ, R20.H0_H0 ;  /* 0x20000014ff1b7230 */ /* 0x000fe40000004100 */
[----:B------:R-:W-:Y:S01]  /*2620*/  FADD.FTZ R9, R26, 1 ;  /* 0x3f8000001a097421 */ /* 0x000fe20000010000 */
[----:B------:R-:W-:Y:S02]  /*2630*/  HADD2.F32 R24, -RZ, R10.H1_H1 ;  /* 0x3000000aff187230 */ /* 0x000fe40000004100 */
[----:B------:R-:W-:-:S02]  /*2640*/  HADD2.F32 R26, -RZ, R21.H0_H0 ;  /* 0x20000015ff1a7230 */ /* 0x000fc40000004100 */
[----:B------:R-:W-:Y:S01]  /*2650*/  HADD2.F32 R10, -RZ, R11.H0_H0 ;  /* 0x2000000bff0a7230 */ /* 0x000fe20000004100 */
[----:B------:R-:W-:Y:S01]  /*2660*/  F2FP.F16.F32.PACK_AB R8, RZ, R8 ;  /* 0x00000008ff08723e */ /* 0x000fe200000000ff */
[----:B------:R-:W-:Y:S01]  /*2670*/  FADD.FTZ R27, R27, 1 ;  /* 0x3f8000001b1b7421 */ /* 0x000fe20000010000 */
[----:B------:R-:W-:Y:S02]  /*2680*/  FADD.FTZ R26, R26, 1 ;  /* 0x3f8000001a1a7421 */ /* 0x000fe40000010000 */
[----:B------:R-:W-:Y:S01]  /*2690*/  FADD.FTZ R10, R10, 1 ;  /* 0x3f8000000a0a7421 */ /* 0x000fe20000010000 */
[----:B------:R-:W-:Y:S01]  /*26a0*/  FMUL.FTZ R14, R14, R29 ;  /* 0x0000001d0e0e7220 */ /* 0x000fe20000410000 */
[----:B------:R-:W-:Y:S01]  /*26b0*/  HADD2.F32 R29, -RZ, R8.H0_H0 ;  /* 0x20000008ff1d7230 */ /* 0x000fe20000004100 */
[----:B------:R-:W-:Y:S02]  /*26c0*/  F2FP.F16.F32.PACK_AB R8, RZ, R27 ;  /* 0x0000001bff08723e */ /* 0x000fe400000000ff */
[----:B------:R-:W-:-:S02]  /*26d0*/  F2FP.F16.F32.PACK_AB R9, RZ, R9 ;  /* 0x00000009ff09723e */ /* 0x000fc400000000ff */
[----:B------:R-:W-:Y:S02]  /*26e0*/  F2FP.F16.F32.PACK_AB R26, RZ, R26 ;  /* 0x0000001aff1a723e */ /* 0x000fe400000000ff */
[----:B------:R-:W-:Y:S01]  /*26f0*/  F2FP.F16.F32.PACK_AB R10, RZ, R10 ;  /* 0x0000000aff0a723e */ /* 0x000fe200000000ff */
[----:B------:R-:W-:Y:S02]  /*2700*/  HADD2.F32 R20, -RZ, R20.H1_H1 ;  /* 0x30000014ff147230 */ /* 0x000fe40000004100 */
[----:B------:R-:W-:Y:S02]  /*2710*/  HADD2.F32 R27, -RZ, R8.H0_H0 ;  /* 0x20000008ff1b7230 */ /* 0x000fe40000004100 */
[----:B------:R-:W-:Y:S02]  /*2720*/  HADD2.F32 R22, -RZ, R22.H1_H1 ;  /* 0x30000016ff167230 */ /* 0x000fe40000004100 */
[----:B------:R-:W-:Y:S02]  /*2730*/  HADD2.F32 R21, -RZ, R21.H1_H1 ;  /* 0x30000015ff157230 */ /* 0x000fe40000004100 */
[----:B------:R-:W-:-:S02]  /*2740*/  HADD2.F32 R9, -RZ, R9.H0_H0 ;  /* 0x20000009ff097230 */ /* 0x000fc40000004100 */
[----:B------:R-:W-:Y:S02]  /*2750*/  HADD2.F32 R26, -RZ, R26.H0_H0 ;  /* 0x2000001aff1a7230 */ /* 0x000fe40000004100 */
[----:B------:R-:W-:Y:S02]  /*2760*/  HADD2.F32 R11, -RZ, R11.H1_H1 ;  /* 0x3000000bff0b7230 */ /* 0x000fe40000004100 */
[----:B------:R-:W-:Y:S02]  /*2770*/  HADD2.F32 R10, -RZ, R10.H0_H0 ;  /* 0x2000000aff0a7230 */ /* 0x000fe40000004100 */
[----:B------:R-:W-:Y:S01]  /*2780*/  FMUL.FTZ R24, R24, R29 ;  /* 0x0000001d18187220 */ /* 0x000fe20000410000 */
[----:B------:R-:W-:Y:S01]  /*2790*/  FMUL.FTZ R27, R20, R27 ;  /* 0x0000001b141b7220 */ /* 0x000fe20000410000 */
[----:B------:R-:W-:Y:S01]  /*27a0*/  FMUL.FTZ R22, R22, R9 ;  /* 0x0000000916167220 */ /* 0x000fe20000410000 */
[----:B------:R-:W-:Y:S01]  /*27b0*/  FMUL.FTZ R21, R21, R26 ;  /* 0x0000001a15157220 */ /* 0x000fe20000410000 */
[----:B------:R-:W-:Y:S01]  /*27c0*/  FMUL.FTZ R20, R11, R10 ;  /* 0x0000000a0b147220 */ /* 0x000fe20000410000 */
[----:B------:R-:W-:-:S02]  /*27d0*/  F2FP.F16.F32.PACK_AB R9, R13, R12 ;  /* 0x0000000c0d09723e */ /* 0x000fc400000000ff */
[----:B------:R-:W-:Y:S01]  /*27e0*/  F2FP.F16.F32.PACK_AB R11, R17, R16 ;  /* 0x00000010110b723e */ /* 0x000fe200000000ff */
[--C-:B------:R-:W-:Y:S01]  /*27f0*/  IMAD.WIDE.U32 R16, R5, 0x10, R6.reuse ;  /* 0x0000001005107825 */ /* 0x100fe200078e0006 */
[----:B------:R-:W-:Y:S02]  /*2800*/  F2FP.F16.F32.PACK_AB R8, R23, R4 ;  /* 0x000000041708723e */ /* 0x000fe400000000ff */
[----:B------:R-:W-:Y:S02]  /*2810*/  F2FP.F16.F32.PACK_AB R10, R15, R14 ;  /* 0x0000000e0f0a723e */ /* 0x000fe400000000ff */
[----:B------:R-:W-:Y:S02]  /*2820*/  F2FP.F16.F32.PACK_AB R12, R25, R18 ;  /* 0x00000012190c723e */ /* 0x000fe400000000ff */
[----:B------:R-:W-:Y:S01]  /*2830*/  F2FP.F16.F32.PACK_AB R13, R24, R19 ;  /* 0x00000013180d723e */ /* 0x000fe200000000ff */
[----:B------:R-:W-:Y:S01]  /*2840*/  IMAD.WIDE.U32 R18, R3, 0x10, R6 ;  /* 0x0000001003127825 */ /* 0x000fe200078e0006 */
[----:B------:R-:W-:-:S02]  /*2850*/  F2FP.F16.F32.PACK_AB R14, R21, R22 ;  /* 0x00000016150e723e */ /* 0x000fc400000000ff */
[----:B------:R-:W-:Y:S01]  /*2860*/  F2FP.F16.F32.PACK_AB R15, R20, R27 ;  /* 0x0000001b140f723e */ /* 0x000fe200000000ff */
[----:B------:R1:W-:Y:S01]  /*2870*/  STG.E.128 desc[UR4][R16.64], R8 ;  /* 0x0000000810007986 */ /* 0x0003e2000c101d04 */
[----:B------:R-:W-:-:S03]  /*2880*/  IADD3 R5, PT, PT, R2, R5, R2 ;  /* 0x0000000502057210 */ /* 0x000fc60007ffe002 */
[----:B------:R1:W-:Y:S01]  /*2890*/  STG.E.128 desc[UR4][R18.64], R12 ;  /* 0x0000000c12007986 */ /* 0x0003e2000c101d04 */
[----:B------:R-:W-:Y:S02]  /*28a0*/  ISETP.GE.AND P0, PT, R5, R0, PT ;  /* 0x000000000500720c */ /* 0x000fe40003f06270 */
[----:B------:R-:W-:-:S11]  /*28b0*/  LEA R3, R2, R3, 0x1 ;  /* 0x0000000302037211 */ /* 0x000fd600078e08ff */
[----:B------:R-:W-:Y:S05]  /*28c0*/  @!P0 BRA `(.L_x_82) ;  /* 0xffffffe400b08947 */ /* 0x000fea000383ffff */
[----:B------:R-:W-:Y:S05]  /*28d0*/  EXIT ;  /* 0x000000000000794d */ /* 0x000fea0003800000 */
.L_x_83:
        /* <DEDUP_REMOVED lines=10> */
.L_x_459:


//--------------------- .text._ZN4vllm17activation_kernelIfXadL_ZNS_16gelu_fast_kernelIfEET_RKS2_EELb1ELb0EEEvPS2_PS3_i --------------------------
	.section	.text._ZN4vllm17activation_kernelIfXadL_ZNS_16gelu_fast_kernelIfEET_RKS2_EELb1ELb0EEEvPS2_PS3_i,"ax",@progbits
	.align	128
        .global         _ZN4vllm17activation_kernelIfXadL_ZNS_16gelu_fast_kernelIfEET_RKS2_EELb1ELb0EEEvPS2_PS3_i
        .type           _ZN4vllm17activation_kernelIfXadL_ZNS_16gelu_fast_kernelIfEET_RKS2_EELb1ELb0EEEvPS2_PS3_i,@function
        .size           _ZN4vllm17activation_kernelIfXadL_ZNS_16gelu_fast_kernelIfEET_RKS2_EELb1ELb0EEEvPS2_PS3_i,(.L_x_460 - _ZN4vllm17activation_kernelIfXadL_ZNS_16gelu_fast_kernelIfEET_RKS2_EELb1ELb0EEEvPS2_PS3_i)
        .other          _ZN4vllm17activation_kernelIfXadL_ZNS_16gelu_fast_kernelIfEET_RKS2_EELb1ELb0EEEvPS2_PS3_i,@"STO_CUDA_ENTRY STV_DEFAULT"
_ZN4vllm17activation_kernelIfXadL_ZNS_16gelu_fast_kernelIfEET_RKS2_EELb1ELb0EEEvPS2_PS3_i:
.text._ZN4vllm17activation_kernelIfXadL_ZNS_16gelu_fast_kernelIfEET_RKS2_EELb1ELb0EEEvPS2_PS3_i:
        /* <DEDUP_REMOVED lines=48> */
.L_x_86:
[----:B0-----:R-:W-:-:S04]  /*0300*/  IADD3 R4, P1, PT, R2, UR10, RZ ;  /* 0x0000000a02047c10 */ /* 0x001fc8000ff3e0ff */
[----:B------:R-:W-:-:S06]  /*0310*/  IADD3.X R5, PT, PT, R3, UR11, RZ, P1, !PT ;  /* 0x0000000b03057c10 */ /* 0x000fcc0008ffe4ff */
[----:B------:R-:W2:Y:S01]  /*0320*/  LDG.E.128.CONSTANT R4, desc[UR4][R4.64] ;  /* 0x0000000404047981 */ /* 0x000ea2000c1e9d00 */
[----:B------:R-:W-:Y:S01]  /*0330*/  IADD3 R8, PT, PT, R8, 0x1, RZ ;  /* 0x0000000108087810 */ /* 0x000fe20007ffe0ff */
[C---:B--2---:R-:W-:Y:S01]  /*0340*/  FMUL.FTZ R11, R4.reuse, 0.044714998453855514526 ;  /* 0x3d372713040b7820 */ /* 0x044fe20000410000 */
[----:B------:R-:W-:Y:S01]  /*0350*/  FMUL.FTZ R9, R4, 0.79788458347320556641 ;  /* 0x3f4c422a04097820 */ /* 0x000fe20000410000 */
[----:B------:R-:W-:Y:S01]  /*0360*/  FMUL.FTZ R12, R5, 0.044714998453855514526 ;  /* 0x3d372713050c7820 */ /* 0x000fe20000410000 */
[----:B------:R-:W-:Y:S01]  /*0370*/  FMUL.FTZ R13, R6, 0.044714998453855514526 ;  /* 0x3d372713060d7820 */ /* 0x000fe20000410000 */
[----:B------:R-:W-:Y:S01]  /*0380*/  FFMA.FTZ R10, R4, R11, 1 ;  /* 0x3f800000040a7423 */ /* 0x000fe2000001000b */
[----:B------:R-:W-:Y:S01]  /*0390*/  FMUL.FTZ R14, R7, 0.044714998453855514526 ;  /* 0x3d372713070e7820 */ /* 0x000fe20000410000 */
[----:B------:R-:W-:Y:S01]  /*03a0*/  FFMA.FTZ R11, R5, R12, 1 ;  /* 0x3f800000050b7423 */ /* 0x000fe2000001000c */
[----:B------:R-:W-:Y:S01]  /*03b0*/  FFMA.FTZ R12, R6, R13, 1 ;  /* 0x3f800000060c7423 */ /* 0x000fe2000001000d */
[----:B------:R-:W-:Y:S01]  /*03c0*/  FMUL.FTZ R9, R9, R10 ;  /* 0x0000000a09097220 */ /* 0x000fe20000410000 */
[----:B------:R-:W-:Y:S01]  /*03d0*/  FMUL.FTZ R10, R5, 0.79788458347320556641 ;  /* 0x3f4c422a050a7820 */ /* 0x000fe20000410000 */
[----:B------:R-:W-:Y:S01]  /*03e0*/  FFMA.FTZ R13, R7, R14, 1 ;  /* 0x3f800000070d7423 */ /* 0x000fe2000001000e */
[----:B------:R-:W-:Y:S01]  /*03f0*/  FMUL.FTZ R4, R4, 0.5 ;  /* 0x3f00000004047820 */ /* 0x000fe20000410000 */
[----:B------:R-:W-:Y:S01]  /*0400*/  FMUL.FTZ R5, R5, 0.5 ;  /* 0x3f00000005057820 */ /* 0x000fe20000410000 */
[----:B------:R-:W-:Y:S01]  /*0410*/  FMUL.FTZ R10, R10, R11 ;  /* 0x0000000b0a0a7220 */ /* 0x000fe20000410000 */
[----:B------:R-:W-:Y:S01]  /*0420*/  FMUL.FTZ R11, R6, 0.79788458347320556641 ;  /* 0x3f4c422a060b7820 */ /* 0x000fe20000410000 */
[----:B------:R-:W0:Y:S01]  /*0430*/  MUFU.TANH R9, R9 ;  /* 0x0000000900097308 */ /* 0x000e220000002400 */
[----:B------:R-:W-:-:S02]  /*0440*/  FMUL.FTZ R14, R7, 0.5 ;  /* 0x3f000000070e7820 */ /* 0x000fc40000410000 */
[----:B------:R-:W-:Y:S01]  /*0450*/  FMUL.FTZ R11, R11, R12 ;  /* 0x0000000c0b0b7220 */ /* 0x000fe20000410000 */
[----:B------:R-:W-:-:S04]  /*0460*/  FMUL.FTZ R12, R7, 0.79788458347320556641 ;  /* 0x3f4c422a070c7820 */ /* 0x000fc80000410000 */
[----:B------:R-:W-:Y:S01]  /*0470*/  FMUL.FTZ R13, R12, R13 ;  /* 0x0000000d0c0d7220 */ /* 0x000fe20000410000 */
[----:B------:R-:W1:Y:S01]  /*0480*/  MUFU.TANH R10, R10 ;  /* 0x0000000a000a7308 */ /* 0x000e620000002400 */
[----:B------:R-:W-:-:S07]  /*0490*/  FMUL.FTZ R12, R6, 0.5 ;  /* 0x3f000000060c7820 */ /* 0x000fce0000410000 */
[----:B------:R-:W2:Y:S01]  /*04a0*/  MUFU.TANH R11, R11 ;  /* 0x0000000b000b7308 */ /* 0x000ea20000002400 */
[----:B0-----:R-:W-:-:S04]  /*04b0*/  FADD.FTZ R9, R9, 1 ;  /* 0x3f80000009097421 */ /* 0x001fc80000010000 */
[----:B------:R-:W-:-:S03]  /*04c0*/  FMUL.FTZ R4, R4, R9 ;  /* 0x0000000904047220 */ /* 0x000fc60000410000 */
[----:B------:R-:W0:Y:S01]  /*04d0*/  MUFU.TANH R13, R13 ;  /* 0x0000000d000d7308 */ /* 0x000e220000002400 */
[----:B-1----:R-:W-:Y:S01]  /*04e0*/  FADD.FTZ R6, R10, 1 ;  /* 0x3f8000000a067421 */ /* 0x002fe20000010000 */
[----:B------:R-:W-:-:S03]  /*04f0*/  IADD3 R10, P1, PT, R2, UR8, RZ ;  /* 0x00000008020a7c10 */ /* 0x000fc6000ff3e0ff */
[----:B------:R-:W-:Y:S01]  /*0500*/  FMUL.FTZ R5, R5, R6 ;  /* 0x0000000605057220 */ /* 0x000fe20000410000 */
[----:B--2---:R-:W-:Y:S01]  /*0510*/  FADD.FTZ R7, R11, 1 ;  /* 0x3f8000000b077421 */ /* 0x004fe20000010000 */
[----:B------:R-:W-:Y:S01]  /*0520*/  IADD3.X R11, PT, PT, R3, UR9, RZ, P1, !PT ;  /* 0x00000009030b7c10 */ /* 0x000fe20008ffe4ff */
[----:B------:R-:W-:Y:S01]  /*0530*/  IMAD.WIDE.U32 R2, R0, 0x10, R2 ;  /* 0x0000001000027825 */ /* 0x000fe200078e0002 */
[----:B------:R-:W-:-:S03]  /*0540*/  ISETP.NE.AND P1, PT, R8, RZ, PT ;  /* 0x000000ff0800720c */ /* 0x000fc60003f25270 */
[----:B------:R-:W-:Y:S01]  /*0550*/  FMUL.FTZ R6, R12, R7 ;  /* 0x000000070c067220 */ /* 0x000fe20000410000 */
[----:B0-----:R-:W-:-:S04]  /*0560*/  FADD.FTZ R9, R13, 1 ;  /* 0x3f8000000d097421 */ /* 0x001fc80000010000 */
[----:B------:R-:W-:-:S05]  /*0570*/  FMUL.FTZ R7, R14, R9 ;  /* 0x000000090e077220 */ /* 0x000fca0000410000 */
[----:B------:R0:W-:Y:S01]  /*0580*/  STG.E.128 desc[UR4][R10.64], R4 ;  /* 0x000000040a007986 */ /* 0x0001e2000c101d04 */
[----:B------:R-:W-:Y:S05]  /*0590*/  @P1 BRA `(.L_x_86) ;  /* 0xfffffffc00581947 */ /* 0x000fea000383ffff */
.L_x_85:
[----:B------:R-:W-:Y:S05]  /*05a0*/  BSYNC.RECONVERGENT B0 ;  /* 0x0000000000007941 */ /* 0x000fea0003800200 */
.L_x_84:
        /* <DEDUP_REMOVED lines=8> */
.L_x_87:
[----:B------:R-:W-:-:S06]  /*0630*/  IMAD.WIDE.U32 R16, R21, 0x10, R26 ;  /* 0x0000001015107825 */ /* 0x000fcc00078e001a */
[----:B------:R-:W2:Y:S01]  /*0640*/  LDG.E.128.CONSTANT R16, desc[UR4][R16.64] ;  /* 0x0000000410107981 */ /* 0x000ea2000c1e9d00 */
[----:B0-----:R-:W-:-:S06]  /*0650*/  IMAD.WIDE.U32 R12, R20, 0x10, R26 ;  /* 0x00000010140c7825 */ /* 0x001fcc00078e001a */
[----:B------:R-:W3:Y:S01]  /*0660*/  LDG.E.128.CONSTANT R12, desc[UR4][R12.64] ;  /* 0x000000040c0c7981 */ /* 0x000ee2000c1e9d00 */
[----:B------:R-:W-:-:S06]  /*0670*/  IMAD.WIDE.U32 R8, R2, 0x10, R26 ;  /* 0x0000001002087825 */ /* 0x000fcc00078e001a */
[----:B------:R-:W4:Y:S01]  /*0680*/  LDG.E.128.CONSTANT R8, desc[UR4][R8.64] ;  /* 0x0000000408087981 */ /* 0x000f22000c1e9d00 */
[----:B------:R-:W-:-:S06]  /*0690*/  IMAD.WIDE.U32 R4, R3, 0x10, R26 ;  /* 0x0000001003047825 */ /* 0x000fcc00078e001a */
[----:B------:R-:W5:Y:S01]  /*06a0*/  LDG.E.128.CONSTANT R4, desc[UR4][R4.64] ;  /* 0x0000000404047981 */ /* 0x000f62000c1e9d00 */
[C---:B--2---:R-:W-:Y:S01]  /*06b0*/  FMUL.FTZ R23, R16.reuse, 0.044714998453855514526 ;  /* 0x3d37271310177820 */ /* 0x044fe20000410000 */
[----:B------:R-:W-:-:S03]  /*06c0*/  FMUL.FTZ R28, R16, 0.79788458347320556641 ;  /* 0x3f4c422a101c7820 */ /* 0x000fc60000410000 */
[C---:B------:R-:W-:Y:S01]  /*06d0*/  FFMA.FTZ R23, R16.reuse, R23, 1 ;  /* 0x3f80000010177423 */ /* 0x040fe20000010017 */
[----:B------:R-:W-:-:S03]  /*06e0*/  FMUL.FTZ R16, R16, 0.5 ;  /* 0x3f00000010107820 */ /* 0x000fc60000410000 */
[----:B------:R-:W-:Y:S01]  /*06f0*/  FMUL.FTZ R28, R28, R23 ;  /* 0x000000171c1c7220 */ /* 0x000fe20000410000 */
[----:B------:R-:W-:-:S04]  /*0700*/  FMUL.FTZ R23, R17, 0.044714998453855514526 ;  /* 0x3d37271311177820 */ /* 0x000fc80000410000 */
[C---:B------:R-:W-:Y:S01]  /*0710*/  FFMA.FTZ R29, R17.reuse, R23, 1 ;  /* 0x3f800000111d7423 */ /* 0x040fe20000010017 */
[C---:B------:R-:W-:Y:S01]  /*0720*/  FMUL.FTZ R23, R17.reuse, 0.79788458347320556641 ;  /* 0x3f4c422a11177820 */ /* 0x040fe20000410000 */
[----:B------:R-:W0:Y:S01]  /*0730*/  MUFU.TANH R28, R28 ;  /* 0x0000001c001c7308 */ /* 0x000e220000002400 */
[----:B------:R-:W-:Y:S02]  /*0740*/  FMUL.FTZ R17, R17, 0.5 ;  /* 0x3f00000011117820 */ /* 0x000fe40000410000 */
[----:B------:R-:W-:-:S06]  /*0750*/  FMUL.FTZ R23, R23, R29 ;  /* 0x0000001d17177220 */ /* 0x000fcc0000410000 */
[----:B------:R-:W1:Y:S01]  /*0760*/  MUFU.TANH R23, R23 ;  /* 0x0000001700177308 */ /* 0x000e620000002400 */
[----:B0-----:R-:W-:-:S04]  /*0770*/  FADD.FTZ R29, R28, 1 ;  /* 0x3f8000001c1d7421 */ /* 0x001fc80000010000 */
[----:B------:R-:W-:Y:S01]  /*0780*/  FMUL.FTZ R16, R16, R29 ;  /* 0x0000001d10107220 */ /* 0x000fe20000410000 */
[----:B-1----:R-:W-:-:S04]  /*0790*/  FADD.FTZ R29, R23, 1 ;  /* 0x3f800000171d7421 */ /* 0x002fc80000010000 */
[----:B------:R-:W-:Y:S01]  /*07a0*/  FMUL.FTZ R17, R17, R29 ;  /* 0x0000001d11117220 */ /* 0x000fe20000410000 */
[----:B------:R-:W-:-:S04]  /*07b0*/  FMUL.FTZ R29, R18, 0.044714998453855514526 ;  /* 0x3d372713121d7820 */ /* 0x000fc80000410000 */
[C---:B------:R-:W-:Y:S01]  /*07c0*/  FFMA.FTZ R28, R18.reuse, R29, 1 ;  /* 0x3f800000121c7423 */ /* 0x040fe2000001001d */
[C---:B------:R-:W-:Y:S01]  /*07d0*/  FMUL.FTZ R29, R18.reuse, 0.79788458347320556641 ;  /* 0x3f4c422a121d7820 */ /* 0x040fe20000410000 */
        /* <DEDUP_REMOVED lines=11> */
[----:B-1----:R-:W-:Y:S01]  /*0890*/  FADD.FTZ R29, R23, 1 ;  /* 0x3f800000171d7421 */ /* 0x002fe20000010000 */
[----:B---3--:R-:W-:-:S03]  /*08a0*/  FMUL.FTZ R23, R12, 0.79788458347320556641 ;  /* 0x3f4c422a0c177820 */ /* 0x008fc60000410000 */
[----:B------:R-:W-:Y:S01]  /*08b0*/  FMUL.FTZ R19, R19, R29 ;  /* 0x0000001d13137220 */ /* 0x000fe20000410000 */
[----:B------:R-:W-:Y:S01]  /*08c0*/  IMAD.WIDE.U32 R28, R21, 0x10, R24 ;  /* 0x00000010151c7825 */ /* 0x000fe200078e0018 */
[----:B------:R-:W-:-:S04]  /*08d0*/  IADD3 R21, PT, PT, R0, R21, R0 ;  /* 0x0000001500157210 */ /* 0x000fc80007ffe000 */
[----:B------:R0:W-:Y:S01]  /*08e0*/  STG.E.128 desc[UR4][R28.64], R16 ;  /* 0x000000101c007986 */ /* 0x0001e2000c101d04 */
[----:B------:R-:W-:-:S04]  /*08f0*/  IADD3 R21, PT, PT, R0, R21, R0 ;  /* 0x0000001500157210 */ /* 0x000fc80007ffe000 */
[----:B------:R-:W-:Y:S01]  /*0900*/  ISETP.GE.AND P0, PT, R21, R22, PT ;  /* 0x000000161500720c */ /* 0x000fe20003f06270 */
[----:B0-----:R-:W-:Y:S01]  /*0910*/  FMUL.FTZ R17, R12, 0.044714998453855514526 ;  /* 0x3d3727130c117820 */ /* 0x001fe20000410000 */
[C---:B------:R-:W-:Y:S01]  /*0920*/  FMUL.FTZ R18, R13.reuse, 0.044714998453855514526 ;  /* 0x3d3727130d127820 */ /* 0x040fe20000410000 */
[----:B------:R-:W-:Y:S01]  /*0930*/  FMUL.FTZ R19, R14, 0.044714998453855514526 ;  /* 0x3d3727130e137820 */ /* 0x000fe20000410000 */
[----:B----4-:R-:W-:Y:S01]  /*0940*/  FMUL.FTZ R29, R10, 0.044714998453855514526 ;  /* 0x3d3727130a1d7820 */ /* 0x010fe20000410000 */
[----:B------:R-:W-:Y:S01]  /*0950*/  FFMA.FTZ R16, R12, R17, 1 ;  /* 0x3f8000000c107423 */ /* 0x000fe20000010011 */
[----:B------:R-:W-:Y:S01]  /*0960*/  FFMA.FTZ R17, R13, R18, 1 ;  /* 0x3f8000000d117423 */ /* 0x000fe20000010012 */
[----:B------:R-:W-:Y:S01]  /*0970*/  FFMA.FTZ R18, R14, R19, 1 ;  /* 0x3f8000000e127423 */ /* 0x000fe20000010013 */
[----:B------:R-:W-:Y:S01]  /*0980*/  FMUL.FTZ R12, R12, 0.5 ;  /* 0x3f0000000c0c7820 */ /* 0x000fe20000410000 */
[----:B------:R-:W-:Y:S01]  /*0990*/  FMUL.FTZ R23, R23, R16 ;  /* 0x0000001017177220 */ /* 0x000fe20000410000 */
[C---:B------:R-:W-:Y:S01]  /*09a0*/  FMUL.FTZ R16, R13.reuse, 0.79788458347320556641 ;  /* 0x3f4c422a0d107820 */ /* 0x040fe20000410000 */
[----:B------:R-:W-:-:S03]  /*09b0*/  FMUL.FTZ R13, R13, 0.5 ;  /* 0x3f0000000d0d7820 */ /* 0x000fc60000410000 */
[----:B------:R-:W-:Y:S01]  /*09c0*/  FMUL.FTZ R16, R16, R17 ;  /* 0x0000001110107220 */ /* 0x000fe20000410000 */
[C---:B------:R-:W-:Y:S01]  /*09d0*/  FMUL.FTZ R17, R14.reuse, 0.79788458347320556641 ;  /* 0x3f4c422a0e117820 */ /* 0x040fe20000410000 */
[----:B------:R-:W0:Y:S01]  /*09e0*/  MUFU.TANH R23, R23 ;  /* 0x0000001700177308 */ /* 0x000e220000002400 */
[----:B------:R-:W-:Y:S02]  /*09f0*/  FMUL.FTZ R14, R14, 0.5 ;  /* 0x3f0000000e0e7820 */ /* 0x000fe40000410000 */
[----:B------:R-:W-:Y:S01]  /*0a00*/  FMUL.FTZ R17, R17, R18 ;  /* 0x0000001211117220 */ /* 0x000fe20000410000 */
[----:B------:R-:W-:-:S04]  /*0a10*/  FMUL.FTZ R18, R15, 0.044714998453855514526 ;  /* 0x3d3727130f127820 */ /* 0x000fc80000410000 */
[C---:B------:R-:W-:Y:S01]  /*0a20*/  FFMA.FTZ R19, R15.reuse, R18, 1 ;  /* 0x3f8000000f137423 */ /* 0x040fe20000010012 */
[C---:B------:R-:W-:Y:S01]  /*0a30*/  FMUL.FTZ R18, R15.reuse, 0.79788458347320556641 ;  /* 0x3f4c422a0f127820 */ /* 0x040fe20000410000 */
[----:B------:R-:W1:Y:S01]  /*0a40*/  MUFU.TANH R17, R17 ;  /* 0x0000001100117308 */ /* 0x000e620000002400 */
[----:B------:R-:W-:Y:S02]  /*0a50*/  FMUL.FTZ R15, R15, 0.5 ;  /* 0x3f0000000f0f7820 */ /* 0x000fe40000410000 */
[----:B------:R-:W-:Y:S01]  /*0a60*/  FMUL.FTZ R18, R18, R19 ;  /* 0x0000001312127220 */ /* 0x000fe20000410000 */
[----:B0-----:R-:W-:-:S04]  /*0a70*/  FADD.FTZ R19, R23, 1 ;  /* 0x3f80000017137421 */ /* 0x001fc80000010000 */
[----:B------:R-:W0:Y:S01]  /*0a80*/  MUFU.TANH R16, R16 ;  /* 0x0000001000107308 */ /* 0x000e220000002400 */
[----:B------:R-:W-:Y:S01]  /*0a90*/  FMUL.FTZ R23, R10, 0.79788458347320556641 ;  /* 0x3f4c422a0a177820 */ /* 0x000fe20000410000 */
[----:B------:R-:W-:-:S06]  /*0aa0*/  FMUL.FTZ R12, R12, R19 ;  /* 0x000000130c0c7220 */ /* 0x000fcc0000410000 */
[----:B------:R-:W2:Y:S01]  /*0ab0*/  MUFU.TANH R18, R18 ;  /* 0x0000001200127308 */ /* 0x000ea20000002400 */
[----:B-1----:R-:W-:-:S04]  /*0ac0*/  FADD.FTZ R19, R17, 1 ;  /* 0x3f80000011137421 */ /* 0x002fc80000010000 */
[----:B------:R-:W-:Y:S01]  /*0ad0*/  FMUL.FTZ R14, R14, R19 ;  /* 0x000000130e0e7220 */ /* 0x000fe20000410000 */
[----:B------:R-:W-:Y:S01]  /*0ae0*/  FMUL.FTZ R19, R8, 0.044714998453855514526 ;  /* 0x3d37271308137820 */ /* 0x000fe20000410000 */
[----:B0-----:R-:W-:-:S03]  /*0af0*/  FADD.FTZ R28, R16, 1 ;  /* 0x3f800000101c7421 */ /* 0x001fc60000010000 */
[----:B------:R-:W-:Y:S01]  /*0b00*/  FFMA.FTZ R19, R8, R19, 1 ;  /* 0x3f80000008137423 */ /* 0x000fe20000010013 */
[----:B------:R-:W-:Y:S01]  /*0b10*/  FMUL.FTZ R13, R13, R28 ;  /* 0x0000001c0d0d7220 */ /* 0x000fe20000410000 */
[C---:B------:R-:W-:Y:S01]  /*0b20*/  FMUL.FTZ R28, R9.reuse, 0.044714998453855514526 ;  /* 0x3d372713091c7820 */ /* 0x040fe20000410000 */
[----:B--2---:R-:W-:Y:S01]  /*0b30*/  FADD.FTZ R16, R18, 1 ;  /* 0x3f80000012107421 */ /* 0x004fe20000010000 */
[C---:B------:R-:W-:Y:S02]  /*0b40*/  FMUL.FTZ R18, R8.reuse, 0.79788458347320556641 ;  /* 0x3f4c422a08127820 */ /* 0x040fe40000410000 */
[----:B------:R-:W-:Y:S01]  /*0b50*/  FFMA.FTZ R28, R9, R28, 1 ;  /* 0x3f800000091c7423 */ /* 0x000fe2000001001c */
[----:B------:R-:W-:Y:S01]  /*0b60*/  FMUL.FTZ R8, R8, 0.5 ;  /* 0x3f00000008087820 */ /* 0x000fe20000410000 */
[----:B------:R-:W-:Y:S01]  /*0b70*/  FMUL.FTZ R15, R15, R16 ;  /* 0x000000100f0f7220 */ /* 0x000fe20000410000 */
[----:B------:R-:W-:Y:S01]  /*0b80*/  FMUL.FTZ R18, R18, R19 ;  /* 0x0000001312127220 */ /* 0x000fe20000410000 */
[----:B------:R-:W-:-:S04]  /*0b90*/  IMAD.WIDE.U32 R16, R20, 0x10, R24 ;  /* 0x0000001014107825 */ /* 0x000fc800078e0018 */
[C---:B------:R-:W-:Y:S01]  /*0ba0*/  FMUL.FTZ R19, R9.reuse, 0.79788458347320556641 ;  /* 0x3f4c422a09137820 */ /* 0x040fe20000410000 */
[----:B------:R-:W-:Y:S01]  /*0bb0*/  FMUL.FTZ R9, R9, 0.5 ;  /* 0x3f00000009097820 */ /* 0x000fe20000410000 */
[----:B------:R-:W-:Y:S01]  /*0bc0*/  LEA R20, R0, R20, 0x2 ;  /* 0x0000001400147211 */ /* 0x000fe200078e10ff */
[----:B------:R-:W0:Y:S01]  /*0bd0*/  MUFU.TANH R18, R18 ;  /* 0x0000001200127308 */ /* 0x000e220000002400 */
[----:B------:R1:W-:Y:S01]  /*0be0*/  STG.E.128 desc[UR4][R16.64], R12 ;  /* 0x0000000c10007986 */ /* 0x0003e2000c101d04 */
[----:B------:R-:W-:Y:S01]  /*0bf0*/  FMUL.FTZ R19, R19, R28 ;  /* 0x0000001c13137220 */ /* 0x000fe20000410000 */
[C---:B-1----:R-:W-:Y:S01]  /*0c00*/  FMUL.FTZ R14, R11.reuse, 0.044714998453855514526 ;  /* 0x3d3727130b0e7820 */ /* 0x042fe20000410000 */
[----:B------:R-:W-:Y:S01]  /*0c10*/  FMUL.FTZ R13, R11, 0.79788458347320556641 ;  /* 0x3f4c422a0b0d7820 */ /* 0x000fe20000410000 */
[----:B------:R-:W-:-:S03]  /*0c20*/  FFMA.FTZ R12, R10, R29, 1 ;  /* 0x3f8000000a0c7423 */ /* 0x000fc6000001001d */
[----:B------:R1:W-:Y:S01]  /*0c30*/  MUFU.TANH R17, R19 ;  /* 0x0000001300117308 */ /* 0x0003e20000002400 */
[----:B------:R-:W-:Y:S01]  /*0c40*/  FFMA.FTZ R14, R11, R14, 1 ;  /* 0x3f8000000b0e7423 */ /* 0x000fe2000001000e */
[----:B------:R-:W-:Y:S01]  /*0c50*/  FMUL.FTZ R10, R10, 0.5 ;  /* 0x3f0000000a0a7820 */ /* 0x000fe20000410000 */
[----:B------:R-:W-:Y:S01]  /*0c60*/  FMUL.FTZ R12, R23, R12 ;  /* 0x0000000c170c7220 */ /* 0x000fe20000410000 */
[----:B-----5:R-:W-:Y:S01]  /*0c70*/  FMUL.FTZ R23, R4, 0.044714998453855514526 ;  /* 0x3d37271304177820 */ /* 0x020fe20000410000 */
[----:B------:R-:W-:Y:S01]  /*0c80*/  FMUL.FTZ R16, R13, R14 ;  /* 0x0000000e0d107220 */ /* 0x000fe20000410000 */
[----:B0-----:R-:W-:Y:S01]  /*0c90*/  FADD.FTZ R13, R18, 1 ;  /* 0x3f800000120d7421 */ /* 0x001fe20000010000 */
[C---:B------:R-:W-:Y:S01]  /*0ca0*/  FMUL.FTZ R18, R5.reuse, 0.044714998453855514526 ;  /* 0x3d37271305127820 */ /* 0x040fe20000410000 */
[----:B------:R0:W2:Y:S01]  /*0cb0*/  MUFU.TANH R15, R12 ;  /* 0x0000000c000f7308 */ /* 0x0000a20000002400 */
[----:B-1----:R-:W-:Y:S01]  /*0cc0*/  FMUL.FTZ R19, R6, 0.044714998453855514526 ;  /* 0x3d37271306137820 */ /* 0x002fe20000410000 */
[----:B------:R-:W-:Y:S01]  /*0cd0*/  FMUL.FTZ R8, R8, R13 ;  /* 0x0000000d08087220 */ /* 0x000fe20000410000 */
[----:B------:R-:W-:Y:S01]  /*0ce0*/  FFMA.FTZ R13, R5, R18, 1 ;  /* 0x3f800000050d7423 */ /* 0x000fe20000010012 */
[----:B------:R-:W-:Y:S01]  /*0cf0*/  FMUL.FTZ R14, R4, 0.79788458347320556641 ;  /* 0x3f4c422a040e7820 */ /* 0x000fe20000410000 */
[----:B------:R-:W-:Y:S01]  /*0d00*/  FFMA.FTZ R19, R6, R19, 1 ;  /* 0x3f80000006137423 */ /* 0x000fe20000010013 */
[----:B------:R-:W-:Y:S01]  /*0d10*/  FFMA.FTZ R23, R4, R23, 1 ;  /* 0x3f80000004177423 */ /* 0x000fe20000010017 */
[----:B------:R-:W-:Y:S01]  /*0d20*/  FMUL.FTZ R18, R7, 0.044714998453855514526 ;  /* 0x3d37271307127820 */ /* 0x000fe20000410000 */
[----:B------:R-:W1:Y:S01]  /*0d30*/  MUFU.TANH R16, R16 ;  /* 0x0000001000107308 */ /* 0x000e620000002400 */
[----:B0-----:R-:W-:Y:S01]  /*0d40*/  FMUL.FTZ R12, R5, 0.79788458347320556641 ;  /* 0x3f4c422a050c7820 */ /* 0x001fe20000410000 */
[----:B------:R-:W-:Y:S01]  /*0d50*/  FMUL.FTZ R14, R14, R23 ;  /* 0x000000170e0e7220 */ /* 0x000fe20000410000 */
[----:B------:R-:W-:Y:S01]  /*0d60*/  FMUL.FTZ R11, R11, 0.5 ;  /* 0x3f0000000b0b7820 */ /* 0x000fe20000410000 */
[----:B------:R-:W-:Y:S01]  /*0d70*/  FMUL.FTZ R4, R4, 0.5 ;  /* 0x3f00000004047820 */ /* 0x000fe20000410000 */
[----:B------:R-:W-:Y:S01]  /*0d80*/  FMUL.FTZ R13, R12, R13 ;  /* 0x0000000d0c0d7220 */ /* 0x000fe20000410000 */
[C---:B------:R-:W-:Y:S01]  /*0d90*/  FMUL.FTZ R12, R6.reuse, 0.79788458347320556641 ;  /* 0x3f4c422a060c7820 */ /* 0x040fe20000410000 */
[----:B------:R-:W-:Y:S01]  /*0da0*/  FMUL.FTZ R6, R6, 0.5 ;  /* 0x3f00000006067820 */ /* 0x000fe20000410000 */
[----:B------:R-:W0:Y:S01]  /*0db0*/  MUFU.TANH R14, R14 ;  /* 0x0000000e000e7308 */ /* 0x000e220000002400 */
[----:B--2---:R-:W-:Y:S01]  /*0dc0*/  FADD.FTZ R15, R15, 1 ;  /* 0x3f8000000f0f7421 */ /* 0x004fe20000010000 */
[----:B------:R-:W-:Y:S01]  /*0dd0*/  FMUL.FTZ R12, R12, R19 ;  /* 0x000000130c0c7220 */ /* 0x000fe20000410000 */
[C---:B------:R-:W-:Y:S01]  /*0de0*/  FFMA.FTZ R19, R7.reuse, R18, 1 ;  /* 0x3f80000007137423 */ /* 0x040fe20000010012 */
[C---:B------:R-:W-:Y:S01]  /*0df0*/  FMUL.FTZ R18, R7.reuse, 0.79788458347320556641 ;  /* 0x3f4c422a07127820 */ /* 0x040fe20000410000 */
[----:B------:R-:W-:Y:S01]  /*0e00*/  FMUL.FTZ R10, R10, R15 ;  /* 0x0000000f0a0a7220 */ /* 0x000fe20000410000 */
[----:B------:R-:W-:Y:S01]  /*0e10*/  FMUL.FTZ R7, R7, 0.5 ;  /* 0x3f00000007077820 */ /* 0x000fe20000410000 */
[----:B------:R-:W-:Y:S01]  /*0e20*/  FMUL.FTZ R5, R5, 0.5 ;  /* 0x3f00000005057820 */ /* 0x000fe20000410000 */
[----:B------:R-:W-:Y:S01]  /*0e30*/  FMUL.FTZ R19, R18, R19 ;  /* 0x0000001312137220 */ /* 0x000fe20000410000 */
[----:B------:R-:W2:Y:S01]  /*0e40*/  MUFU.TANH R13, R13 ;  /* 0x0000000d000d7308 */ /* 0x000ea20000002400 */
[----:B------:R-:W-:Y:S01]  /*0e50*/  FADD.FTZ R18, R17, 1 ;  /* 0x3f80000011127421 */ /* 0x000fe20000010000 */
[----:B-1----:R-:W-:-:S03]  /*0e60*/  FADD.FTZ R16, R16, 1 ;  /* 0x3f80000010107421 */ /* 0x002fc60000010000 */
[----:B------:R-:W-:Y:S01]  /*0e70*/  FMUL.FTZ R9, R9, R18 ;  /* 0x0000001209097220 */ /* 0x000fe20000410000 */
[----:B------:R-:W-:Y:S02]  /*0e80*/  FMUL.FTZ R11, R11, R16 ;  /* 0x000000100b0b7220 */ /* 0x000fe40000410000 */
[----:B------:R-:W1:Y:S01]  /*0e90*/  MUFU.TANH R12, R12 ;  /* 0x0000000c000c7308 */ /* 0x000e620000002400 */
[----:B0-----:R-:W-:-:S04]  /*0ea0*/  FADD.FTZ R15, R14, 1 ;  /* 0x3f8000000e0f7421 */ /* 0x001fc80000010000 */
[----:B------:R-:W-:-:S03]  /*0eb0*/  FMUL.FTZ R4, R4, R15 ;  /* 0x0000000f04047220 */ /* 0x000fc60000410000 */
[----:B------:R-:W0:Y:S01]  /*0ec0*/  MUFU.TANH R17, R19 ;  /* 0x0000001300117308 */ /* 0x000e220000002400 */
[----:B--2---:R-:W-:-:S04]  /*0ed0*/  FADD.FTZ R14, R13, 1 ;  /* 0x3f8000000d0e7421 */ /* 0x004fc80000010000 */
[----:B------:R-:W-:Y:S01]  /*0ee0*/  FMUL.FTZ R5, R5, R14 ;  /* 0x0000000e05057220 */ /* 0x000fe20000410000 */
[----:B------:R-:W-:Y:S01]  /*0ef0*/  IMAD.WIDE.U32 R14, R3, 0x10, R24 ;  /* 0x00000010030e7825 */ /* 0x000fe200078e0018 */
[----:B------:R-:W-:-:S03]  /*0f00*/  LEA R3, R0, R3, 0x2 ;  /* 0x0000000300037211 */ /* 0x000fc600078e10ff */
[----:B-1----:R-:W-:-:S04]  /*0f10*/  FADD.FTZ R13, R12, 1 ;  /* 0x3f8000000c0d7421 */ /* 0x002fc80000010000 */
[----:B------:R-:W-:Y:S01]  /*0f20*/  FMUL.FTZ R6, R6, R13 ;  /* 0x0000000d06067220 */ /* 0x000fe20000410000 */
[----:B0-----:R-:W-:-:S04]  /*0f30*/  FADD.FTZ R12, R17, 1 ;  /* 0x3f800000110c7421 */ /* 0x001fc80000010000 */
[----:B------:R-:W-:Y:S01]  /*0f40*/  FMUL.FTZ R7, R7, R12 ;  /* 0x0000000c07077220 */ /* 0x000fe20000410000 */
[----:B------:R-:W-:Y:S01]  /*0f50*/  IMAD.WIDE.U32 R12, R2, 0x10, R24 ;  /* 0x00000010020c7825 */ /* 0x000fe200078e0018 */
[----:B------:R-:W-:-:S04]  /*0f60*/  LEA R2, R0, R2, 0x2 ;  /* 0x0000000200027211 */ /* 0x000fc800078e10ff */
[----:B------:R0:W-:Y:S04]  /*0f70*/  STG.E.128 desc[UR4][R12.64], R8 ;  /* 0x000000080c007986 */ /* 0x0001e8000c101d04 */
[----:B------:R0:W-:Y:S01]  /*0f80*/  STG.E.128 desc[UR4][R14.64], R4 ;  /* 0x000000040e007986 */ /* 0x0001e2000c101d04 */
[----:B------:R-:W-:Y:S05]  /*0f90*/  @!P0 BRA `(.L_x_87) ;  /* 0xfffffff400a48947 */ /* 0x000fea000383ffff */
[----:B------:R-:W-:Y:S05]  /*0fa0*/  EXIT ;  /* 0x000000000000794d */ /* 0x000fea0003800000 */
.L_x_88:
        /* <DEDUP_REMOVED lines=13> */
.L_x_460:


//--------------------- .text._ZN4vllm17activation_kernelIN3c108BFloat16EXadL_ZNS_16gelu_fast_kernelIS2_EET_RKS4_EELb1ELb1EEEvPS4_PS5_i --------------------------
	.section	.text._ZN4vllm17activation_kernelIN3c108BFloat16EXadL_ZNS_16gelu_fast_kernelIS2_EET_RKS4_EELb1ELb1EEEvPS4_PS5_i,"ax",@progbits
	.align	128
        .global         _ZN4vllm17activation_kernelIN3c108BFloat16EXadL_ZNS_16gelu_fast_kernelIS2_EET_RKS4_EELb1ELb1EEEvPS4_PS5_i
        .type           _ZN4vllm17activation_kernelIN3c108BFloat16EXadL_ZNS_16gelu_fast_kernelIS2_EET_RKS4_EELb1ELb1EEEvPS4_PS5_i,@function
        .size           _ZN4vllm17activation_kernelIN3c108BFloat16EXadL_ZNS_16gelu_fast_kernelIS2_EET_RKS4_EELb1ELb1EEEvPS4_PS5_i,(.L_x_461 - _ZN4vllm17activation_kernelIN3c108BFloat16EXadL_ZNS_16gelu_fast_kernelIS2_EET_RKS4_EELb1ELb1EEEvPS4_PS5_i)
        .other          _ZN4vllm17activation_kernelIN3c108BFloat16EXadL_ZNS_16gelu_fast_kernelIS2_EET_RKS4_EELb1ELb1EEEvPS4_PS5_i,@"STO_CUDA_ENTRY STV_DEFAULT"
_ZN4vllm17activation_kernelIN3c108BFloat16EXadL_ZNS_16gelu_fast_kernelIS2_EET_RKS4_EELb1ELb1EEEvPS4_PS5_i:
.text._ZN4vllm17activation_kernelIN3c108BFloat16EXadL_ZNS_16gelu_fast_kernelIS2_EET_RKS4_EELb1ELb1EEEvPS4_PS5_i:
[----:B------:R-:W-:Y:S01]  /*0000*/  LDC R1, c[0x0][0x37c] ;  /* 0x0000df00ff017b82 */ /* 0x000fe20000000800 */
[----:B------:R-:W0:Y:S01]  /*0010*/  LDCU UR5, c[0x0][0x390] ;  /* 0x00007200ff0577ac */ /* 0x000e220008000800 */
[----:B------:R-:W1:Y:S01]  /*0020*/  S2R R13, SR_TID.X ;  /* 0x00000000000d7919 */ /* 0x000e620000002100 */
[----:B0-----:R-:W-:-:S04]  /*0030*/  USHF.R.S32.HI UR4, URZ, 0x1f, UR5 ;  /* 0x0000001fff047899 */ /* 0x001fc80008011405 */
[----:B------:R-:W-:-:S04]  /*0040*/  ULEA.HI UR4, UR4, UR5, URZ, 0x4 ;  /* 0x0000000504047291 */ /* 0x000fc8000f8f20ff */
[----:B------:R-:W-:-:S06]  /*0050*/  USHF.R.S32.HI UR4, URZ, 0x4, UR4 ;  /* 0x00000004ff047899 */ /* 0x000fcc0008011404 */
[----:B-1----:R-:W-:-:S13]  /*0060*/  ISETP.GE.AND P0, PT, R13, UR4, PT ;  /* 0x000000040d007c0c */ /* 0x002fda000bf06270 */
[----:B------:R-:W-:Y:S05]  /*0070*/  @P0 EXIT ;  /* 0x000000000000094d */ /* 0x000fea0003800000 */
[----:B------:R-:W0:Y:S01]  /*0080*/  S2R R2, SR_CTAID.X ;  /* 0x0000000000027919 */ /* 0x000e220000002500 */
[----:B------:R-:W1:Y:S01]  /*0090*/  LDC R0, c[0x0][0x360] ;  /* 0x0000d800ff007b82 */ /* 0x000e620000000800 */
[----:B------:R-:W2:Y:S01]  /*00a0*/  LDCU.64 UR6, c[0x0][0x358] ;  /* 0x00006b00ff0677ac */ /* 0x000ea20008000a00 */
[----:B------:R-:W3:Y:S01]  /*00b0*/  LDCU.128 UR8, c[0x0][0x380] ;  /* 0x00007000ff0877ac */ /* 0x000ee20008000c00 */
[----:B0-----:R-:W-:-:S04]  /*00c0*/  IMAD R2, R2, UR5, RZ ;  /* 0x0000000502027c24 */ /* 0x001fc8000f8e02ff */
[----:B------:R-:W-:-:S04]  /*00d0*/  IMAD.WIDE.U32 R2, R2, 0x2, RZ ;  /* 0x0000000202027825 */ /* 0x000fc800078e00ff */
[----:B--23--:R-:W-:-:S07]  /*00e0*/  IMAD.WIDE.U32 R2, R13, 0x20, R2 ;  /* 0x000000200d027825 */ /* 0x00cfce00078e0002 */
.L_x_89:
[----:B0-----:R-:W-:-:S04]  /*00f0*/  IADD3 R4, P0, PT, R2, UR10, RZ ;  /* 0x0000000a02047c10 */ /* 0x001fc8000ff1e0ff */
[----:B------:R-:W-:-:S06]  /*0100*/  IADD3.X R5, PT, PT, R3, UR11, RZ, P0, !PT ;  /* 0x0000000b03057c10 */ /* 0x000fcc00087fe4ff */
[----:B------:R-:W2:Y:S01]  /*0110*/  LDG.E.ENL2.256.CONSTANT R4, R8, desc[UR6][R4.64] ;  /* 0xfe0000060408797e */ /* 0x000ea20008129904 */
[----:B-1----:R-:W-:Y:S02]  /*0120*/  IADD3 R13, PT, PT, R0, R13, RZ ;  /* 0x0000000d000d7210 */ /* 0x002fe40007ffe0ff */
[----:B--2---:R-:W-:Y:S02]  /*0130*/  SHF.L.U32 R21, R8, 0x10, RZ ;  /* 0x0000001008157819 */ /* 0x004fe400000006ff */
[----:B------:R-:W-:Y:S02]  /*0140*/  SHF.L.U32 R20, R9, 0x10, RZ ;  /* 0x0000001009147819 */ /* 0x000fe400000006ff */
[----:B------:R-:W-:Y:S01]  /*0150*/  SHF.L.U32 R15, R10, 0x10, RZ ;  /* 0x000000100a0f7819 */ /* 0x000fe200000006ff */
[----:B------:R-:W-:Y:S01]  /*0160*/  FMUL.FTZ R22, R21, 0.044714998453855514526 ;  /* 0x3d37271315167820 */ /* 0x000fe20000410000 */
[----:B------:R-:W-:Y:S01]  /*0170*/  PRMT R16, R8, 0x7632, R16 ;  /* 0x0000763208107816 */ /* 0x000fe20000000010 */
[----:B------:R-:W-:Y:S01]  /*0180*/  FMUL.FTZ R18, R20, 0.044714998453855514526 ;  /* 0x3d37271314127820 */ /* 0x000fe20000410000 */
[----:B------:R-:W-:Y:S01]  /*0190*/  SHF.L.U32 R23, R11, 0x10, RZ ;  /* 0x000000100b177819 */ /* 0x000fe200000006ff */
[----:B------:R-:W-:Y:S01]  /*01a0*/  FMUL.FTZ R25, R15, 0.044714998453855514526 ;  /* 0x3d3727130f197820 */ /* 0x000fe20000410000 */
[----:B------:R-:W-:Y:S01]  /*01b0*/  FMUL.FTZ R14, R21, 0.79788458347320556641 ;  /* 0x3f4c422a150e7820 */ /* 0x000fe20000410000 */
[----:B------:R-:W0:Y:S01]  /*01c0*/  F2F.BF16.F32 R22, R22 ;  /* 0x0000001600167304 */ /* 0x000e220000202000 */
[----:B------:R-:W-:Y:S01]  /*01d0*/  SHF.L.U32 R16, R16, 0x10, RZ ;  /* 0x0000001010107819 */ /* 0x000fe200000006ff */
[----:B------:R-:W-:Y:S01]  /*01e0*/  FMUL.FTZ R24, R23, 0.044714998453855514526 ;  /* 0x3d37271317187820 */ /* 0x000fe20000410000 */
[----:B------:R-:W-:Y:S01]  /*01f0*/  PRMT R9, R9, 0x7632, R9 ;  /* 0x0000763209097816 */ /* 0x000fe20000000009 */
[----:B------:R-:W-:Y:S01]  /*0200*/  FMUL.FTZ R17, R15, 0.79788458347320556641 ;  /* 0x3f4c422a0f117820 */ /* 0x000fe20000410000 */
[----:B------:R-:W-:Y:S01]  /*0210*/  FMUL.FTZ R12, R23, 0.79788458347320556641 ;  /* 0x3f4c422a170c7820 */ /* 0x000fe20000410000 */
[----:B------:R-:W-:Y:S01]  /*0220*/  PRMT R11, R10, 0x7632, R11 ;  /* 0x000076320a0b7816 */ /* 0x000fe2000000000b */
[----:B------:R-:W-:Y:S01]  /*0230*/  FMUL.FTZ R19, R20, 0.79788458347320556641 ;  /* 0x3f4c422a14137820 */ /* 0x000fe20000410000 */
[----:B------:R-:W1:Y:S01]  /*0240*/  F2F.BF16.F32 R18, R18 ;  /* 0x0000001200127304 */ /* 0x000e620000202000 */
[----:B0-----:R-:W-:-:S07]  /*0250*/  SHF.L.U32 R8, R22, 0x10, RZ ;  /* 0x0000001016087819 */ /* 0x001fce00000006ff */
[----:B------:R-:W0:Y:S01]  /*0260*/  F2F.BF16.F32 R25, R25 ;  /* 0x0000001900197304 */ /* 0x000e220000202000 */
[----:B------:R-:W-:Y:S01]  /*0270*/  FMUL.FTZ R22, R16, 0.044714998453855514526 ;  /* 0x3d37271310167820 */ /* 0x000fe20000410000 */
[C---:B------:R-:W-:Y:S01]  /*0280*/  FMUL.FTZ R8, R21.reuse, R8 ;  /* 0x0000000815087220 */ /* 0x040fe20000410000 */
[----:B------:R-:W-:Y:S01]  /*0290*/  FMUL.FTZ R21, R21, 0.5 ;  /* 0x3f00000015157820 */ /* 0x000fe20000410000 */
[----:B-1----:R-:W-:-:S04]  /*02a0*/  SHF.L.U32 R27, R18, 0x10, RZ ;  /* 0x00000010121b7819 */ /* 0x002fc800000006ff */
[----:B------:R-:W1:Y:S01]  /*02b0*/  F2F.BF16.F32 R24, R24 ;  /* 0x0000001800187304 */ /* 0x000e620000202000 */
[----:B------:R-:W-:Y:S01]  /*02c0*/  FMUL.FTZ R18, R16, 0.79788458347320556641 ;  /* 0x3f4c422a10127820 */ /* 0x000fe20000410000 */
[----:B------:R-:W-:Y:S01]  /*02d0*/  FMUL.FTZ R26, R20, R27 ;  /* 0x0000001b141a7220 */ /* 0x000fe20000410000 */
[----:B0-----:R-:W-:-:S05]  /*02e0*/  IMAD.U32 R28, R25, 0x10000, RZ ;  /* 0x00010000191c7824 */ /* 0x001fca00078e00ff */
[----:B------:R-:W0:Y:S01]  /*02f0*/  F2F.BF16.F32 R8, R8 ;  /* 0x0000000800087304 */ /* 0x000e220000202000 */
[----:B------:R-:W-:Y:S01]  /*0300*/  FMUL.FTZ R29, R15, R28 ;  /* 0x0000001c0f1d7220 */ /* 0x000fe20000410000 */
[----:B-1----:R-:W-:-:S06]  /*0310*/  SHF.L.U32 R24, R24, 0x10, RZ ;  /* 0x0000001018187819 */ /* 0x002fcc00000006ff */
[----:B------:R-:W1:Y:S01]  /*0320*/  F2F.BF16.F32 R26, R26 ;  /* 0x0000001a001a7304 */ /* 0x000e620000202000 */
[C---:B------:R-:W-:Y:S01]  /*0330*/  FMUL.FTZ R24, R23.reuse, R24 ;  /* 0x0000001817187220 */ /* 0x040fe20000410000 */
[----:B------:R-:W-:Y:S01]  /*0340*/  FMUL.FTZ R23, R23, 0.5 ;  /* 0x3f00000017177820 */ /* 0x000fe20000410000 */
[----:B0-----:R-:W-:-:S05]  /*0350*/  SHF.L.U32 R27, R8, 0x10, RZ ;  /* 0x00000010081b7819 */ /* 0x001fca00000006ff */
[----:B------:R-:W0:Y:S01]  /*0360*/  F2F.BF16.F32 R25, R29 ;  /* 0x0000001d00197304 */ /* 0x000e220000202000 */
[----:B------:R-:W-:Y:S01]  /*0370*/  FADD.FTZ R8, R27, 1 ;  /* 0x3f8000001b087421 */ /* 0x000fe20000010000 */
[----:B-1----:R-:W-:-:S06]  /*0380*/  SHF.L.U32 R27, R26, 0x10, RZ ;  /* 0x000000101a1b7819 */ /* 0x002fcc00000006ff */
[----:B------:R-:W1:Y:S01]  /*0390*/  F2F.BF16.F32 R14, R14 ;  /* 0x0000000e000e7304 */ /* 0x000e620000202000 */
[----:B------:R-:W-:Y:S01]  /*03a0*/  FADD.FTZ R28, R27, 1 ;  /* 0x3f8000001b1c7421 */ /* 0x000fe20000010000 */
[----:B0-----:R-:W-:-:S06]  /*03b0*/  SHF.L.U32 R27, R25, 0x10, RZ ;  /* 0x00000010191b7819 */ /* 0x001fcc00000006ff */
[----:B------:R-:W0:Y:S01]  /*03c0*/  F2F.BF16.F32 R8, R8 ;  /* 0x0000000800087304 */ /* 0x000e220000202000 */
[----:B------:R-:W-:Y:S01]  /*03d0*/  FADD.FTZ R29, R27, 1 ;  /* 0x3f8000001b1d7421 */ /* 0x000fe20000010000 */
[----:B-1----:R-:W-:-:S06]  /*03e0*/  SHF.L.U32 R26, R14, 0x10, RZ ;  /* 0x000000100e1a7819 */ /* 0x002fcc00000006ff */
[----:B------:R-:W1:Y:S01]  /*03f0*/  F2F.BF16.F32 R24, R24 ;  /* 0x0000001800187304 */ /* 0x000e620000202000 */
[----:B------:R-:W-:Y:S02]  /*0400*/  SHF.L.U32 R14, R9, 0x10, RZ ;  /* 0x00000010090e7819 */ /* 0x000fe400000006ff */
[----:B0-----:R-:W-:-:S05]  /*0410*/  SHF.L.U32 R27, R8, 0x10, RZ ;  /* 0x00000010081b7819 */ /* 0x001fca00000006ff */
[----:B------:R1:W0:Y:S01]  /*0420*/  F2F.BF16.F32 R25, R28 ;  /* 0x0000001c00197304 */ /* 0x0002220000202000 */
[----:B------:R-:W-:Y:S01]  /*0430*/  FMUL.FTZ R8, R26, R27 ;  /* 0x0000001b1a087220 */ /* 0x000fe20000410000 */
[----:B------:R-:W-:-:S06]  /*0440*/  FMUL.FTZ R27, R14, 0.044714998453855514526 ;  /* 0x3d3727130e1b7820 */ /* 0x000fcc0000410000 */
[----:B------:R-:W2:Y:S01]  /*0450*/  F2F.BF16.F32 R17, R17 ;  /* 0x0000001100117304 */ /* 0x000ea20000202000 */
[----:B-1----:R-:W-:Y:S01]  /*0460*/  IMAD.U32 R28, R24, 0x10000, RZ ;  /* 0x00010000181c7824 */ /* 0x002fe200078e00ff */
[----:B0-----:R-:W-:-:S06]  /*0470*/  SHF.L.U32 R26, R25, 0x10, RZ ;  /* 0x00000010191a7819 */ /* 0x001fcc00000006ff */
[----:B------:R-:W0:Y:S01]  /*0480*/  F2F.BF16.F32 R9, R29 ;  /* 0x0000001d00097304 */ /* 0x000e220000202000 */
[----:B------:R-:W-:Y:S01]  /*0490*/  FADD.FTZ R25, R28, 1 ;  /* 0x3f8000001c197421 */ /* 0x000fe20000010000 */
[----:B--2---:R-:W-:-:S06]  /*04a0*/  SHF.L.U32 R28, R17, 0x10, RZ ;  /* 0x00000010111c7819 */ /* 0x004fcc00000006ff */
[----:B------:R-:W1:Y:S01]  /*04b0*/  F2F.BF16.F32 R22, R22 ;  /* 0x0000001600167304 */ /* 0x000e620000202000 */
[----:B0-----:R-:W-:-:S07]  /*04c0*/  SHF.L.U32 R9, R9, 0x10, RZ ;  /* 0x0000001009097819 */ /* 0x001fce00000006ff */
[----:B------:R0:W2:Y:S01]  /*04d0*/  F2F.BF16.F32 R24, R27 ;  /* 0x0000001b00187304 */ /* 0x0000a20000202000 */
[----:B-1----:R-:W-:-:S07]  /*04e0*/  SHF.L.U32 R17, R22, 0x10, RZ ;  /* 0x0000001016117819 */ /* 0x002fce00000006ff */
[----:B------:R-:W1:Y:S01]  /*04f0*/  F2F.BF16.F32 R12, R12 ;  /* 0x0000000c000c7304 */ /* 0x000e620000202000 */
[----:B0-----:R-:W-:Y:S01]  /*0500*/  FMUL.FTZ R27, R28, R9 ;  /* 0x000000091c1b7220 */ /* 0x001fe20000410000 */
[----:B------:R-:W-:Y:S01]  /*0510*/  FMUL.FTZ R22, R16, R17 ;  /* 0x0000001110167220 */ /* 0x000fe20000410000 */
[----:B------:R-:W-:Y:S02]  /*0520*/  PRMT R17, R11, 0x7632, R17 ;  /* 0x000076320b117816 */ /* 0x000fe40000000011 */
[----:B--2---:R-:W-:-:S03]  /*0530*/  SHF.L.U32 R9, R24, 0x10, RZ ;  /* 0x0000001018097819 */ /* 0x004fc600000006ff */
[----:B------:R-:W0:Y:S01]  /*0540*/  F2F.BF16.F32 R25, R25 ;  /* 0x0000001900197304 */ /* 0x000e220000202000 */
[----:B------:R-:W-:Y:S01]  /*0550*/  SHF.L.U32 R17, R17, 0x10, RZ ;  /* 0x0000001011117819 */ /* 0x000fe200000006ff */
[----:B------:R-:W-:Y:S01]  /*0560*/  FMUL.FTZ R10, R14, R9 ;  /* 0x000000090e0a7220 */ /* 0x000fe20000410000 */
[----:B-1----:R-:W-:-:S05]  /*0570*/  SHF.L.U32 R9, R12, 0x10, RZ ;  /* 0x000000100c097819 */ /* 0x002fca00000006ff */
[----:B------:R-:W1:Y:S01]  /*0580*/  F2F.BF16.F32 R24, R22 ;  /* 0x0000001600187304 */ /* 0x000e620000202000 */
[----:B------:R-:W-:Y:S01]  /*0590*/  SHF.L.U32 R12, R11, 0x10, RZ ;  /* 0x000000100b0c7819 */ /* 0x000fe200000006ff */
[----:B0-----:R-:W-:-:S06]  /*05a0*/  IMAD.U32 R28, R25, 0x10000, RZ ;  /* 0x00010000191c7824 */ /* 0x001fcc00078e00ff */
[----:B------:R-:W0:Y:S01]  /*05b0*/  F2F.BF16.F32 R10, R10 ;  /* 0x0000000a000a7304 */ /* 0x000e220000202000 */
[----:B------:R-:W-:Y:S01]  /*05c0*/  FMUL.FTZ R9, R9, R28 ;  /* 0x0000001c09097220 */ /* 0x000fe20000410000 */
[----:B------:R-:W-:Y:S01]  /*05d0*/  FMUL.FTZ R28, R12, 0.044714998453855514526 ;  /* 0x3d3727130c1c7820 */ /* 0x000fe20000410000 */
[----:B-1----:R-:W-:-:S05]  /*05e0*/  SHF.L.U32 R11, R24, 0x10, RZ ;  /* 0x00000010180b7819 */ /* 0x002fca00000006ff */
[----:B------:R-:W1:Y:S01]  /*05f0*/  F2F.BF16.F32 R22, R28 ;  /* 0x0000001c00167304 */ /* 0x000e620000202000 */
[----:B------:R-:W-:Y:S01]  /*0600*/  FMUL.FTZ R24, R17, 0.044714998453855514526 ;  /* 0x3d37271311187820 */ /* 0x000fe20000410000 */
[----:B------:R-:W-:Y:S01]  /*0610*/  FADD.FTZ R11, R11, 1 ;  /* 0x3f8000000b0b7421 */ /* 0x000fe20000010000 */
[----:B0-----:R-:W-:-:S05]  /*0620*/  SHF.L.U32 R25, R10, 0x10, RZ ;  /* 0x000000100a197819 */ /* 0x001fca00000006ff */
[----:B------:R-:W0:Y:S01]  /*0630*/  F2F.BF16.F32 R19, R19 ;  /* 0x0000001300137304 */ /* 0x000e220000202000 */
[----:B------:R-:W-:Y:S01]  /*0640*/  FADD.FTZ R10, R25, 1 ;  /* 0x3f800000190a7421 */ /* 0x000fe20000010000 */
[----:B-1----:R-:W-:-:S06]  /*0650*/  SHF.L.U32 R25, R22, 0x10, RZ ;  /* 0x0000001016197819 */ /* 0x002fcc00000006ff */
[----:B------:R-:W1:Y:S01]  /*0660*/  F2F.BF16.F32 R18, R18 ;  /* 0x0000001200127304 */ /* 0x000e620000202000 */
[----:B------:R-:W-:Y:S01]  /*0670*/  FMUL.FTZ R29, R12, R25 ;  /* 0x000000190c1d7220 */ /* 0x000fe20000410000 */
[----:B0-----:R-:W-:-:S06]  /*0680*/  SHF.L.U32 R19, R19, 0x10, RZ ;  /* 0x0000001013137819 */ /* 0x001fcc00000006ff */
[----:B------:R-:W0:Y:S01]  /*0690*/  F2F.BF16.F32 R24, R24 ;  /* 0x0000001800187304 */ /* 0x000e220000202000 */
[----:B------:R-:W-:Y:S01]  /*06a0*/  FMUL.FTZ R26, R19, R26 ;  /* 0x0000001a131a7220 */ /* 0x000fe20000410000 */
[C---:B------:R-:W-:Y:S01]  /*06b0*/  FMUL.FTZ R19, R14.reuse, 0.79788458347320556641 ;  /* 0x3f4c422a0e137820 */ /* 0x040fe20000410000 */
[----:B------:R-:W-:Y:S01]  /*06c0*/  FMUL.FTZ R14, R14, 0.5 ;  /* 0x3f0000000e0e7820 */ /* 0x000fe20000410000 */
[----:B-1----:R-:W-:-:S04]  /*06d0*/  SHF.L.U32 R22, R18, 0x10, RZ ;  /* 0x0000001012167819 */ /* 0x002fc800000006ff */
[----:B------:R-:W1:Y:S01]  /*06e0*/  F2F.BF16.F32 R10, R10 ;  /* 0x0000000a000a7304 */ /* 0x000e620000202000 */
[----:B0-----:R-:W-:-:S07]  /*06f0*/  SHF.L.U32 R24, R24, 0x10, RZ ;  /* 0x0000001018187819 */ /* 0x001fce00000006ff */
[----:B------:R-:W0:Y:S01]  /*0700*/  F2F.BF16.F32 R11, R11 ;  /* 0x0000000b000b7304 */ /* 0x000e220000202000 */
[----:B-1----:R-:W-:-:S07]  /*0710*/  SHF.L.U32 R28, R10, 0x10, RZ ;  /* 0x000000100a1c7819 */ /* 0x002fce00000006ff */
[----:B------:R1:W2:Y:S01]  /*0720*/  F2F.BF16.F32 R18, R29 ;  /* 0x0000001d00127304 */ /* 0x0002a20000202000 */
[----:B0-----:R-:W-:-:S07]  /*0730*/  SHF.L.U32 R25, R11, 0x10, RZ ;  /* 0x000000100b197819 */ /* 0x001fce00000006ff */
[----:B------:R-:W0:Y:S01]  /*0740*/  F2F.BF16.F32 R19, R19 ;  /* 0x0000001300137304 */ /* 0x000e220000202000 */
[----:B-1----:R-:W-:Y:S01]  /*0750*/  FMUL.FTZ R29, R17, R24 ;  /* 0x00000018111d7220 */ /* 0x002fe20000410000 */
[C---:B------:R-:W-:Y:S01]  /*0760*/  FMUL.FTZ R11, R12.reuse, 0.79788458347320556641 ;  /* 0x3f4c422a0c0b7820 */ /* 0x040fe20000410000 */
[----:B------:R-:W-:Y:S01]  /*0770*/  FMUL.FTZ R12, R12, 0.5 ;  /* 0x3f0000000c0c7820 */ /* 0x000fe20000410000 */
[----:B------:R-:W-:Y:S01]  /*0780*/  FMUL.FTZ R24, R22, R25 ;  /* 0x0000001916187220 */ /* 0x000fe20000410000 */
[----:B--2---:R-:W-:-:S03]  /*0790*/  SHF.L.U32 R18, R18, 0x10, RZ ;  /* 0x0000001012127819 */ /* 0x004fc600000006ff */
[----:B------:R-:W1:Y:S02]  /*07a0*/  F2F.BF16.F32 R10, R29 ;  /* 0x0000001d000a7304 */ /* 0x000e640000202000 */
[----:B------:R-:W-:Y:S01]  /*07b0*/  FADD.FTZ R22, R18, 1 ;  /* 0x3f80000012167421 */ /* 0x000fe20000010000 */
[----:B0-----:R-:W-:-:S05]  /*07c0*/  IMAD.U32 R19, R19, 0x10000, RZ ;  /* 0x0001000013137824 */ /* 0x001fca00078e00ff */
        /* <DEDUP_REMOVED lines=9> */
[----:B-1----:R-:W-:-:S07]  /*0860*/  SHF.L.U32 R29, R22, 0x10, RZ ;  /* 0x00000010161d7819 */ /* 0x002fce00000006ff */
[----:B------:R-:W1:Y:S01]  /*0870*/  F2F.BF16.F32 R10, R28 ;  /* 0x0000001c000a7304 */ /* 0x000e620000202000 */
[----:B------:R-:W-:Y:S01]  /*0880*/  FMUL.FTZ R18, R18, R29 ;  /* 0x0000001d12127220 */ /* 0x000fe20000410000 */
[----:B0-----:R-:W-:-:S06]  /*0890*/  SHF.L.U32 R11, R19, 0x10, RZ ;  /* 0x00000010130b7819 */ /* 0x001fcc00000006ff */
[----:B------:R-:W0:Y:S01]  /*08a0*/  F2F.BF16.F32 R8, R8 ;  /* 0x0000000800087304 */ /* 0x000e220000202000 */
[----:B-1----:R-:W-:Y:S01]  /*08b0*/  IMAD.U32 R29, R10, 0x10000, RZ ;  /* 0x000100000a1d7824 */ /* 0x002fe200078e00ff */
[----:B------:R-:W-:-:S06]  /*08c0*/  SHF.L.U32 R10, R4, 0x10, RZ ;  /* 0x00000010040a7819 */ /* 0x000fcc00000006ff */
[----:B------:R-:W-:Y:S01]  /*08d0*/  F2F.BF16.F32 R21, R21 ;  /* 0x0000001500157304 */ /* 0x000fe20000202000 */
[----:B------:R-:W-:Y:S01]  /*08e0*/  FMUL.FTZ R19, R11, R29 ;  /* 0x0000001d0b137220 */ /* 0x000fe20000410000 */
[----:B------:R-:W-:Y:S01]  /*08f0*/  FMUL.FTZ R29, R10, 0.044714998453855514526 ;  /* 0x3d3727130a1d7820 */ /* 0x000fe20000410000 */
[----:B0-----:R-:W-:-:S05]  /*0900*/  SHF.L.U32 R28, R8, 0x10, RZ ;  /* 0x00000010081c7819 */ /* 0x001fca00000006ff */
[----:B------:R-:W-:Y:S08]  /*0910*/  F2F.BF16.F32 R26, R26 ;  /* 0x0000001a001a7304 */ /* 0x000ff00000202000 */
[----:B------:R-:W0:Y:S08]  /*0920*/  F2F.BF16.F32 R29, R29 ;  /* 0x0000001d001d7304 */ /* 0x000e300000202000 */
[----:B------:R-:W1:Y:S01]  /*0930*/  MUFU.TANH R28, R28 ;  /* 0x0000001c001c7308 */ /* 0x000e620000002400 */
[----:B0-----:R-:W-:-:S07]  /*0940*/  SHF.L.U32 R11, R29, 0x10, RZ ;  /* 0x000000101d0b7819 */ /* 0x001fce00000006ff */
[----:B------:R-:W-:Y:S01]  /*0950*/  F2F.BF16.F32 R27, R27 ;  /* 0x0000001b001b7304 */ /* 0x000fe20000202000 */
[----:B------:R-:W-:-:S07]  /*0960*/  FMUL.FTZ R11, R10, R11 ;  /* 0x0000000b0a0b7220 */ /* 0x000fce0000410000 */
[----:B------:R-:W-:Y:S08]  /*0970*/  F2F.BF16.F32 R9, R9 ;  /* 0x0000000900097304 */ /* 0x000ff00000202000 */
[----:B------:R-:W0:Y:S08]  /*0980*/  F2F.BF16.F32 R11, R11 ;  /* 0x0000000b000b7304 */ /* 0x000e300000202000 */
[----:B-1----:R-:W1:Y:S01]  /*0990*/  F2F.BF16.F32 R22, R28 ;  /* 0x0000001c00167304 */ /* 0x002e620000202000 */
[----:B0-----:R-:W-:Y:S01]  /*09a0*/  SHF.L.U32 R8, R11, 0x10, RZ ;  /* 0x000000100b087819 */ /* 0x001fe200000006ff */
[----:B------:R-:W-:-:S06]  /*09b0*/  FMUL.FTZ R11, R10, 0.79788458347320556641 ;  /* 0x3f4c422a0a0b7820 */ /* 0x000fcc0000410000 */
[----:B------:R-:W-:Y:S01]  /*09c0*/  F2F.BF16.F32 R23, R23 ;  /* 0x0000001700177304 */ /* 0x000fe20000202000 */
[----:B------:R-:W-:Y:S01]  /*09d0*/  FMUL.FTZ R10, R10, 0.5 ;  /* 0x3f0000000a0a7820 */ /* 0x000fe20000410000 */
[----:B------:R-:W-:Y:S01]  /*09e0*/  FADD.FTZ R29, R8, 1 ;  /* 0x3f800000081d7421 */ /* 0x000fe20000010000 */
[----:B-1----:R-:W-:-:S05]  /*09f0*/  SHF.L.U32 R22, R22, 0x10, RZ ;  /* 0x0000001016167819 */ /* 0x002fca00000006ff */
[----:B------:R-:W0:Y:S08]  /*0a00*/  F2F.BF16.F32 R11, R11 ;  /* 0x0000000b000b7304 */ /* 0x000e300000202000 */
[----:B------:R1:W2:Y:S01]  /*0a10*/  F2F.BF16.F32 R8, R29 ;  /* 0x0000001d00087304 */ /* 0x0002a20000202000 */
[----:B0-----:R-:W-:Y:S01]  /*0a20*/  SHF.L.U32 R28, R11, 0x10, RZ ;  /* 0x000000100b1c7819 */ /* 0x001fe200000006ff */
[----:B------:R-:W-:-:S02]  /*0a30*/  IMAD.U32 R11, R21, 0x10000, RZ ;  /* 0x00010000150b7824 */ /* 0x000fc400078e00ff */
[----:B-1----:R-:W-:-:S04]  /*0a40*/  FADD.FTZ R29, R22, 1 ;  /* 0x3f800000161d7421 */ /* 0x002fc80000010000 */
[----:B------:R-:W0:Y:S01]  /*0a50*/  F2F.BF16.F32 R10, R10 ;  /* 0x0000000a000a7304 */ /* 0x000e220000202000 */
[----:B--2---:R-:W-:-:S07]  /*0a60*/  SHF.L.U32 R8, R8, 0x10, RZ ;  /* 0x0000001008087819 */ /* 0x004fce00000006ff */
[----:B------:R1:W2:Y:S01]  /*0a70*/  F2F.BF16.F32 R22, R29 ;  /* 0x0000001d00167304 */ /* 0x0002a20000202000 */
[----:B------:R-:W-:Y:S01]  /*0a80*/  FMUL.FTZ R8, R28, R8 ;  /* 0x000000081c087220 */ /* 0x000fe20000410000 */
[----:B------:R-:W-:Y:S01]  /*0a90*/  PRMT R28, R4, 0x7632, R28 ;  /* 0x00007632041c7816 */ /* 0x000fe2000000001c */
[----:B------:R-:W-:Y:S01]  /*0aa0*/  FMUL.FTZ R4, R20, 0.5 ;  /* 0x3f00000014047820 */ /* 0x000fe20000410000 */
[----:B0-----:R-:W-:-:S04]  /*0ab0*/  SHF.L.U32 R10, R10, 0x10, RZ ;  /* 0x000000100a0a7819 */ /* 0x001fc800000006ff */
[----:B------:R-:W-:Y:S01]  /*0ac0*/  F2F.BF16.F32 R8, R8 ;  /* 0x0000000800087304 */ /* 0x000fe20000202000 */
[----:B-1----:R-:W-:Y:S02]  /*0ad0*/  SHF.L.U32 R29, R26, 0x10, RZ ;  /* 0x000000101a1d7819 */ /* 0x002fe400000006ff */
[----:B--2---:R-:W-:-:S05]  /*0ae0*/  SHF.L.U32 R20, R22, 0x10, RZ ;  /* 0x0000001016147819 */ /* 0x004fca00000006ff */
[----:B------:R-:W-:Y:S01]  /*0af0*/  F2F.BF16.F32 R4, R4 ;  /* 0x0000000400047304 */ /* 0x000fe20000202000 */
[----:B------:R-:W-:Y:S01]  /*0b00*/  SHF.L.U32 R22, R28, 0x10, RZ ;  /* 0x000000101c167819 */ /* 0x000fe200000006ff */
[----:B------:R-:W-:Y:S01]  /*0b10*/  FMUL.FTZ R21, R11, R20 ;  /* 0x000000140b157220 */ /* 0x000fe20000410000 */
[----:B------:R-:W-:-:S03]  /*0b20*/  FMUL.FTZ R11, R15, 0.5 ;  /* 0x3f0000000f0b7820 */ /* 0x000fc60000410000 */
[----:B------:R-:W-:Y:S01]  /*0b30*/  FMUL.FTZ R20, R22, 0.044714998453855514526 ;  /* 0x3d37271316147820 */ /* 0x000fe20000410000 */
[----:B------:R-:W-:Y:S01]  /*0b40*/  SHF.L.U32 R15, R27, 0x10, RZ ;  /* 0x000000101b0f7819 */ /* 0x000fe200000006ff */
[----:B------:R-:W-:Y:S08]  /*0b50*/  MUFU.TANH R28, R29 ;  /* 0x0000001d001c7308 */ /* 0x000ff00000002400 */
[----:B------:R-:W0:Y:S08]  /*0b60*/  F2F.BF16.F32 R20, R20 ;  /* 0x0000001400147304 */ /* 0x000e300000202000 */
[----:B------:R-:W-:Y:S01]  /*0b70*/  MUFU.TANH R15, R15 ;  /* 0x0000000f000f7308 */ /* 0x000fe20000002400 */
[----:B0-----:R-:W-:-:S07]  /*0b80*/  SHF.L.U32 R29, R20, 0x10, RZ ;  /* 0x00000010141d7819 */ /* 0x001fce00000006ff */
[----:B------:R-:W0:Y:S01]  /*0b90*/  F2F.BF16.F32 R28, R28 ;  /* 0x0000001c001c7304 */ /* 0x000e220000202000 */
[----:B------:R-:W-:-:S07]  /*0ba0*/  FMUL.FTZ R29, R22, R29 ;  /* 0x0000001d161d7220 */ /* 0x000fce0000410000 */
[----:B------:R-:W1:Y:S01]  /*0bb0*/  F2F.BF16.F32 R20, R29 ;  /* 0x0000001d00147304 */ /* 0x000e620000202000 */
[----:B0-----:R-:W-:-:S07]  /*0bc0*/  SHF.L.U32 R27, R28, 0x10, RZ ;  /* 0x000000101c1b7819 */ /* 0x001fce00000006ff */
[----:B------:R-:W0:Y:S01]  /*0bd0*/  F2F.BF16.F32 R15, R15 ;  /* 0x0000000f000f7304 */ /* 0x000e220000202000 */
[----:B------:R-:W-:Y:S01]  /*0be0*/  SHF.L.U32 R28, R4, 0x10, RZ ;  /* 0x00000010041c7819 */ /* 0x000fe200000006ff */
[----:B------:R-:W-:Y:S01]  /*0bf0*/  FADD.FTZ R27, R27, 1 ;  /* 0x3f8000001b1b7421 */ /* 0x000fe20000010000 */
[----:B-1----:R-:W-:Y:S01]  /*0c00*/  SHF.L.U32 R26, R20, 0x10, RZ ;  /* 0x00000010141a7819 */ /* 0x002fe200000006ff */
[----:B------:R-:W-:-:S04]  /*0c10*/  FMUL.FTZ R20, R22, 0.79788458347320556641 ;  /* 0x3f4c422a16147820 */ /* 0x000fc80000410000 */
[----:B------:R-:W1:Y:S01]  /*0c20*/  F2F.BF16.F32 R11, R11 ;  /* 0x0000000b000b7304 */ /* 0x000e620000202000 */
[----:B------:R-:W-:Y:S01]  /*0c30*/  FMUL.FTZ R22, R22, 0.5 ;  /* 0x3f00000016167820 */ /* 0x000fe20000410000 */
[----:B------:R-:W-:Y:S01]  /*0c40*/  FADD.FTZ R26, R26, 1 ;  /* 0x3f8000001a1a7421 */ /* 0x000fe20000010000 */
[----:B0-----:R-:W-:-:S05]  /*0c50*/  IMAD.U32 R29, R15, 0x10000, RZ ;  /* 0x000100000f1d7824 */ /* 0x001fca00078e00ff */
[----:B------:R-:W0:Y:S01]  /*0c60*/  F2F.BF16.F32 R20, R20 ;  /* 0x0000001400147304 */ /* 0x000e220000202000 */
[----:B------:R-:W-:Y:S01]  /*0c70*/  FADD.FTZ R29, R29, 1 ;  /* 0x3f8000001d1d7421 */ /* 0x000fe20000010000 */
[----:B-1----:R-:W-:-:S06]  /*0c80*/  SHF.L.U32 R11, R11, 0x10, RZ ;  /* 0x000000100b0b7819 */ /* 0x002fcc00000006ff */
[----:B------:R-:W1:Y:S01]  /*0c90*/  F2F.BF16.F32 R26, R26 ;  /* 0x0000001a001a7304 */ /* 0x000e620000202000 */
[----:B0-----:R-:W-:-:S07]  /*0ca0*/  SHF.L.U32 R4, R20, 0x10, RZ ;  /* 0x0000001014047819 */ /* 0x001fce00000006ff */
[----:B------:R-:W0:Y:S01]  /*0cb0*/  F2F.BF16.F32 R27, R27 ;  /* 0x0000001b001b7304 */ /* 0x000e220000202000 */
[----:B-1----:R-:W-:-:S07]  /*0cc0*/  SHF.L.U32 R20, R26, 0x10, RZ ;  /* 0x000000101a147819 */ /* 0x002fce00000006ff */
[----:B------:R0:W1:Y:S01]  /*0cd0*/  F2F.BF16.F32 R15, R29 ;  /* 0x0000001d000f7304 */ /* 0x0000620000202000 */
[C---:B------:R-:W-:Y:S02]  /*0ce0*/  SHF.L.U32 R26, R5.reuse, 0x10, RZ ;  /* 0x00000010051a7819 */ /* 0x040fe400000006ff */
[----:B------:R-:W-:Y:S01]  /*0cf0*/  PRMT R5, R5, 0x7632, R5 ;  /* 0x0000763205057816 */ /* 0x000fe20000000005 */
[----:B------:R-:W-:-:S04]  /*0d00*/  FMUL.FTZ R4, R4, R20 ;  /* 0x0000001404047220 */ /* 0x000fc80000410000 */
[----:B------:R-:W-:Y:S01]  /*0d10*/  IMAD.U32 R5, R5, 0x10000, RZ ;  /* 0x0001000005057824 */ /* 0x000fe200078e00ff */
[----:B0-----:R-:W-:Y:S01]  /*0d20*/  SHF.L.U32 R29, R27, 0x10, RZ ;  /* 0x000000101b1d7819 */ /* 0x001fe200000006ff */
[----:B------:R-:W-:Y:S04]  /*0d30*/  F2F.BF16.F32 R24, R24 ;  /* 0x0000001800187304 */ /* 0x000fe80000202000 */
[----:B------:R-:W-:Y:S01]  /*0d40*/  FMUL.FTZ R20, R28, R29 ;  /* 0x0000001d1c147220 */ /* 0x000fe20000410000 */
[----:B------:R-:W-:Y:S01]  /*0d50*/  FMUL.FTZ R29, R26, 0.044714998453855514526 ;  /* 0x3d3727131a1d7820 */ /* 0x000fe20000410000 */
[----:B-1----:R-:W-:Y:S02]  /*0d60*/  SHF.L.U32 R28, R15, 0x10, RZ ;  /* 0x000000100f1c7819 */ /* 0x002fe400000006ff */
[----:B------:R-:W-:Y:S03]  /*0d70*/  F2F.BF16.F32 R25, R25 ;  /* 0x0000001900197304 */ /* 0x000fe60000202000 */
[----:B------:R-:W-:Y:S01]  /*0d80*/  FMUL.FTZ R15, R11, R28 ;  /* 0x0000001c0b0f7220 */ /* 0x000fe20000410000 */
[----:B------:R-:W-:-:S04]  /*0d90*/  SHF.L.U32 R28, R9, 0x10, RZ ;  /* 0x00000010091c7819 */ /* 0x000fc800000006ff */
[----:B------:R-:W0:Y:S08]  /*0da0*/  F2F.BF16.F32 R29, R29 ;  /* 0x0000001d001d7304 */ /* 0x000e300000202000 */
[----:B------:R-:W1:Y:S01]  /*0db0*/  MUFU.TANH R28, R28 ;  /* 0x0000001c001c7308 */ /* 0x000e620000002400 */
[----:B0-----:R-:W-:-:S07]  /*0dc0*/  IMAD.U32 R11, R29, 0x10000, RZ ;  /* 0x000100001d0b7824 */ /* 0x001fce00078e00ff */
[----:B------:R-:W-:Y:S01]  /*0dd0*/  F2F.BF16.F32 R18, R18 ;  /* 0x0000001200127304 */ /* 0x000fe20000202000 */
[----:B------:R-:W-:-:S07]  /*0de0*/  FMUL.FTZ R29, R26, R11 ;  /* 0x0000000b1a1d7220 */ /* 0x000fce0000410000 */
[----:B------:R-:W0:Y:S08]  /*0df0*/  F2F.BF16.F32 R11, R29 ;  /* 0x0000001d000b7304 */ /* 0x000e300000202000 */
[----:B-1----:R-:W1:Y:S01]  /*0e00*/  F2F.BF16.F32 R27, R28 ;  /* 0x0000001c001b7304 */ /* 0x002e620000202000 */
[----:B0-----:R-:W-:Y:S01]  /*0e10*/  SHF.L.U32 R9, R11, 0x10, RZ ;  /* 0x000000100b097819 */ /* 0x001fe200000006ff */
[C---:B------:R-:W-:Y:S01]  /*0e20*/  FMUL.FTZ R11, R26.reuse, 0.79788458347320556641 ;  /* 0x3f4c422a1a0b7820 */ /* 0x040fe20000410000 */
[----:B------:R-:W-:-:S05]  /*0e30*/  FMUL.FTZ R26, R26, 0.5 ;  /* 0x3f0000001a1a7820 */ /* 0x000fca0000410000 */
[----:B------:R-:W-:Y:S01]  /*0e40*/  F2F.BF16.F32 R19, R19 ;  /* 0x0000001300137304 */ /* 0x000fe20000202000 */
[----:B------:R-:W-:Y:S01]  /*0e50*/  FADD.FTZ R29, R9, 1 ;  /* 0x3f800000091d7421 */ /* 0x000fe20000010000 */
[----:B-1----:R-:W-:-:S06]  /*0e60*/  SHF.L.U32 R27, R27, 0x10, RZ ;  /* 0x000000101b1b7819 */ /* 0x002fcc00000006ff */
[----:B------:R-:W0:Y:S01]  /*0e70*/  F2F.BF16.F32 R11, R11 ;  /* 0x0000000b000b7304 */ /* 0x000e220000202000 */
[----:B------:R-:W-:-:S07]  /*0e80*/  FADD.FTZ R27, R27, 1 ;  /* 0x3f8000001b1b7421 */ /* 0x000fce0000010000 */
[----:B------:R-:W1:Y:S01]  /*0e90*/  F2F.BF16.F32 R9, R29 ;  /* 0x0000001d00097304 */ /* 0x000e620000202000 */
[----:B0-----:R-:W-:-:S07]  /*0ea0*/  SHF.L.U32 R28, R11, 0x10, RZ ;  /* 0x000000100b1c7819 */ /* 0x001fce00000006ff */
[----:B------:R-:W0:Y:S01]  /*0eb0*/  F2F.BF16.F32 R27, R27 ;  /* 0x0000001b001b7304 */ /* 0x000e220000202000 */
[----:B------:R-:W-:Y:S01]  /*0ec0*/  SHF.L.U32 R11, R23, 0x10, RZ ;  /* 0x00000010170b7819 */ /* 0x000fe200000006ff */
[----:B------:R-:W-:Y:S01]  /*0ed0*/  FMUL.FTZ R23, R5, 0.044714998453855514526 ;  /* 0x3d37271305177820 */ /* 0x000fe20000410000 */
[----:B-1----:R-:W-:-:S05]  /*0ee0*/  SHF.L.U32 R9, R9, 0x10, RZ ;  /* 0x0000001009097819 */ /* 0x002fca00000006ff */
[----:B------:R-:W1:Y:S01]  /*0ef0*/  F2F.BF16.F32 R23, R23 ;  /* 0x0000001700177304 */ /* 0x000e620000202000 */
[----:B------:R-:W-:Y:S01]  /*0f00*/  FMUL.FTZ R9, R28, R9 ;  /* 0x000000091c097220 */ /* 0x000fe20000410000 */
[----:B0-----:R-:W-:-:S06]  /*0f10*/  SHF.L.U32 R28, R27, 0x10, RZ ;  /* 0x000000101b1c7819 */ /* 0x001fcc00000006ff */
[----:B------:R-:W0:Y:S01]  /*0f20*/  F2F.BF16.F32 R26, R26 ;  /* 0x0000001a001a7304 */ /* 0x000e220000202000 */
[----:B------:R-:W-:Y:S01]  /*0f30*/  SHF.L.U32 R27, R8, 0x10, RZ ;  /* 0x00000010081b7819 */ /* 0x000fe200000006ff */
[----:B------:R-:W-:Y:S01]  /*0f40*/  FMUL.FTZ R11, R11, R28 ;  /* 0x0000001c0b0b7220 */ /* 0x000fe20000410000 */
[----:B-1----:R-:W-:-:S05]  /*0f50*/  SHF.L.U32 R8, R23, 0x10, RZ ;  /* 0x0000001017087819 */ /* 0x002fca00000006ff */
[----:B------:R-:W-:Y:S01]  /*0f60*/  MUFU.TANH R28, R27 ;  /* 0x0000001b001c7308 */ /* 0x000fe20000002400 */
[C---:B------:R-:W-:Y:S01]  /*0f70*/  FMUL.FTZ R23, R5.reuse, R8 ;  /* 0x0000000805177220 */ /* 0x040fe20000410000 */
[C---:B------:R-:W-:Y:S01]  /*0f80*/  FMUL.FTZ R8, R5.reuse, 0.79788458347320556641 ;  /* 0x3f4c422a05087820 */ /* 0x040fe20000410000 */
[----:B------:R-:W-:Y:S01]  /*0f90*/  FMUL.FTZ R5, R5, 0.5 ;  /* 0x3f00000005057820 */ /* 0x000fe20000410000 */
[----:B0-----:R-:W-:-:S04]  /*0fa0*/  SHF.L.U32 R26, R26, 0x10, RZ ;  /* 0x000000101a1a7819 */ /* 0x001fc800000006ff */
[----:B------:R-:W0:Y:S08]  /*0fb0*/  F2F.BF16.F32 R9, R9 ;  /* 0x0000000900097304 */ /* 0x000e300000202000 */
[----:B------:R-:W1:Y:S01]  /*0fc0*/  F2F.BF16.F32 R23, R23 ;  /* 0x0000001700177304 */ /* 0x000e620000202000 */
[----:B0-----:R-:W-:-:S07]  /*0fd0*/  SHF.L.U32 R29, R9, 0x10, RZ ;  /* 0x00000010091d7819 */ /* 0x001fce00000006ff */
[----:B------:R-:W0:Y:S01]  /*0fe0*/  F2F.BF16.F32 R28, R28 ;  /* 0x0000001c001c7304 */ /* 0x000e220000202000 */
[----:B-1----:R-:W-:-:S07]  /*0ff0*/  SHF.L.U32 R23, R23, 0x10, RZ ;  /* 0x0000001017177819 */ /* 0x002fce00000006ff */
[----:B------:R-:W-:Y:S01]  /*1000*/  MUFU.TANH R29, R29 ;  /* 0x0000001d001d7308 */ /* 0x000fe20000002400 */
[----:B------:R-:W-:Y:S01]  /*1010*/  FADD.FTZ R23, R23, 1 ;  /* 0x3f80000017177421 */ /* 0x000fe20000010000 */
[----:B0-----:R-:W-:-:S06]  /*1020*/  SHF.L.U32 R27, R28, 0x10, RZ ;  /* 0x000000101c1b7819 */ /* 0x001fcc00000006ff */
[----:B------:R-:W0:Y:S01]  /*1030*/  F2F.BF16.F32 R8, R8 ;  /* 0x0000000800087304 */ /* 0x000e220000202000 */
[----:B------:R-:W-:-:S07]  /*1040*/  FADD.FTZ R27, R27, 1 ;  /* 0x3f8000001b1b7421 */ /* 0x000fce0000010000 */
[----:B------:R-:W1:Y:S01]  /*1050*/  F2F.BF16.F32 R23, R23 ;  /* 0x0000001700177304 */ /* 0x000e620000202000 */
[----:B0-----:R-:W-:-:S07]  /*1060*/  IMAD.U32 R8, R8, 0x10000, RZ ;  /* 0x0001000008087824 */ /* 0x001fce00078e00ff */
[----:B------:R-:W0:Y:S01]  /*1070*/  F2F.BF16.F32 R27, R27 ;  /* 0x0000001b001b7304 */ /* 0x000e220000202000 */
[----:B-1----:R-:W-:-:S07]  /*1080*/  SHF.L.U32 R23, R23, 0x10, RZ ;  /* 0x0000001017177819 */ /* 0x002fce00000006ff */
[----:B------:R0:W1:Y:S01]  /*1090*/  F2F.BF16.F32 R9, R29 ;  /* 0x0000001d00097304 */ /* 0x0000620000202000 */
[----:B------:R-:W-:-:S07]  /*10a0*/  FMUL.FTZ R23, R8, R23 ;  /* 0x0000001708177220 */ /* 0x000fce0000410000 */
[----:B------:R-:W-:Y:S01]  /*10b0*/  F2F.BF16.F32 R4, R4 ;  /* 0x0000000400047304 */ /* 0x000fe20000202000 */
[----:B0-----:R-:W-:-:S05]  /*10c0*/  SHF.L.U32 R29, R27, 0x10, RZ ;  /* 0x000000101b1d7819 */ /* 0x001fca00000006ff */
[----:B------:R-:W-:Y:S01]  /*10d0*/  FMUL.FTZ R8, R10, R29 ;  /* 0x0000001d0a087220 */ /* 0x000fe20000410000 */
[C---:B------:R-:W-:Y:S01]  /*10e0*/  SHF.L.U32 R10, R6.reuse, 0x10, RZ ;  /* 0x00000010060a7819 */ /* 0x040fe200000006ff */
[----:B------:R-:W-:Y:S01]  /*10f0*/  F2F.BF16.F32 R23, R23 ;  /* 0x0000001700177304 */ /* 0x000fe20000202000 */
[----:B-1----:R-:W-:Y:S02]  /*1100*/  SHF.L.U32 R9, R9, 0x10, RZ ;  /* 0x0000001009097819 */ /* 0x002fe400000006ff */
[----:B------:R-:W-:Y:S01]  /*1110*/  PRMT R6, R6, 0x7632, R6 ;  /* 0x0000763206067816 */ /* 0x000fe20000000006 */
[----:B------:R-:W-:Y:S02]  /*1120*/  FMUL.FTZ R27, R10, 0.044714998453855514526 ;  /* 0x3d3727130a1b7820 */ /* 0x000fe40000410000 */
[----:B------:R-:W-:Y:S01]  /*1130*/  FADD.FTZ R28, R9, 1 ;  /* 0x3f800000091c7421 */ /* 0x000fe20000010000 */
[----:B------:R-:W-:Y:S01]  /*1140*/  SHF.L.U32 R6, R6, 0x10, RZ ;  /* 0x0000001006067819 */ /* 0x000fe200000006ff */
[----:B------:R-:W-:Y:S08]  /*1150*/  F2F.BF16.F32 R17, R17 ;  /* 0x0000001100117304 */ /* 0x000ff00000202000 */
[----:B------:R-:W0:Y:S08]  /*1160*/  F2F.BF16.F32 R27, R27 ;  /* 0x0000001b001b7304 */ /* 0x000e300000202000 */
[----:B------:R-:W1:Y:S01]  /*1170*/  F2F.BF16.F32 R9, R28 ;  /* 0x0000001c00097304 */ /* 0x000e620000202000 */
[----:B0-----:R-:W-:-:S07]  /*1180*/  SHF.L.U32 R29, R27, 0x10, RZ ;  /* 0x000000101b1d7819 */ /* 0x001fce00000006ff */
[----:B------:R-:W0:Y:S01]  /*1190*/  F2F.BF16.F32 R12, R12 ;  /* 0x0000000c000c7304 */ /* 0x000e220000202000 */
[----:B------:R-:W-:Y:S01]  /*11a0*/  FMUL.FTZ R29, R10, R29 ;  /* 0x0000001d0a1d7220 */ /* 0x000fe20000410000 */
[----:B-1----:R-:W-:-:S06]  /*11b0*/  SHF.L.U32 R9, R9, 0x10, RZ ;  /* 0x0000001009097819 */ /* 0x002fcc00000006ff */
[----:B------:R-:W1:Y:S01]  /*11c0*/  F2F.BF16.F32 R22, R22 ;  /* 0x0000001600167304 */ /* 0x000e620000202000 */
[----:B------:R-:W-:Y:S01]  /*11d0*/  FMUL.FTZ R9, R26, R9 ;  /* 0x000000091a097220 */ /* 0x000fe20000410000 */
[C---:B------:R-:W-:Y:S01]  /*11e0*/  FMUL.FTZ R26, R10.reuse, 0.79788458347320556641 ;  /* 0x3f4c422a0a1a7820 */ /* 0x040fe20000410000 */
[----:B------:R-:W-:Y:S01]  /*11f0*/  FMUL.FTZ R10, R10, 0.5 ;  /* 0x3f0000000a0a7820 */ /* 0x000fe20000410000 */
[----:B0-----:R-:W-:-:S04]  /*1200*/  SHF.L.U32 R12, R12, 0x10, RZ ;  /* 0x000000100c0c7819 */ /* 0x001fc800000006ff */
[----:B------:R-:W0:Y:S01]  /*1210*/  F2F.BF16.F32 R29, R29 ;  /* 0x0000001d001d7304 */ /* 0x000e220000202000 */
[----:B-1----:R-:W-:-:S07]  /*1220*/  IMAD.U32 R22, R22, 0x10000, RZ ;  /* 0x0001000016167824 */ /* 0x002fce00078e00ff */
[----:B------:R-:W1:Y:S01]  /*1230*/  F2F.BF16.F32 R26, R26 ;  /* 0x0000001a001a7304 */ /* 0x000e620000202000 */
[----:B0-----:R-:W-:-:S07]  /*1240*/  SHF.L.U32 R28, R29, 0x10, RZ ;  /* 0x000000101d1c7819 */ /* 0x001fce00000006ff */
[----:B------:R-:W-:Y:S01]  /*1250*/  F2F.BF16.F32 R10, R10 ;  /* 0x0000000a000a7304 */ /* 0x000fe20000202000 */
[----:B------:R-:W-:Y:S01]  /*1260*/  FADD.FTZ R28, R28, 1 ;  /* 0x3f8000001c1c7421 */ /* 0x000fe20000010000 */
[----:B-1----:R-:W-:-:S06]  /*1270*/  IMAD.U32 R26, R26, 0x10000, RZ ;  /* 0x000100001a1a7824 */ /* 0x002fcc00078e00ff */
[----:B------:R-:W0:Y:S08]  /*1280*/  F2F.BF16.F32 R5, R5 ;  /* 0x0000000500057304 */ /* 0x000e300000202000 */
[----:B------:R-:W1:Y:S01]  /*1290*/  F2F.BF16.F32 R28, R28 ;  /* 0x0000001c001c7304 */ /* 0x000e620000202000 */
[----:B0-----:R-:W-:Y:S02]  /*12a0*/  SHF.L.U32 R5, R5, 0x10, RZ ;  /* 0x0000001005057819 */ /* 0x001fe400000006ff */
[----:B-1----:R-:W-:-:S02]  /*12b0*/  SHF.L.U32 R27, R28, 0x10, RZ ;  /* 0x000000101c1b7819 */ /* 0x002fc400000006ff */
[----:B------:R-:W-:-:S03]  /*12c0*/  SHF.L.U32 R28, R10, 0x10, RZ ;  /* 0x000000100a1c7819 */ /* 0x000fc600000006ff */
[----:B------:R-:W-:-:S06]  /*12d0*/  FMUL.FTZ R27, R26, R27 ;  /* 0x0000001b1a1b7220 */ /* 0x000fcc0000410000 */
[----:B------:R-:W0:Y:S02]  /*12e0*/  F2F.BF16.F32 R27, R27 ;  /* 0x0000001b001b7304 */ /* 0x000e240000202000 */
[----:B0-----:R-:W-:-:S06]  /*12f0*/  SHF.L.U32 R27, R27, 0x10, RZ ;  /* 0x000000101b1b7819 */ /* 0x001fcc00000006ff */
[----:B------:R-:W0:Y:S08]  /*1300*/  MUFU.TANH R29, R27 ;  /* 0x0000001b001d7308 */ /* 0x000e300000002400 */
[----:B0-----:R-:W0:Y:S02]  /*1310*/  F2F.BF16.F32 R29, R29 ;  /* 0x0000001d001d7304 */ /* 0x001e240000202000 */
[----:B0-----:R-:W-:-:S05]  /*1320*/  SHF.L.U32 R26, R29, 0x10, RZ ;  /* 0x000000101d1a7819 */ /* 0x001fca00000006ff */
[----:B------:R-:W-:-:S06]  /*1330*/  FADD.FTZ R26, R26, 1 ;  /* 0x3f8000001a1a7421 */ /* 0x000fcc0000010000 */
[----:B------:R-:W0:Y:S02]  /*1340*/  F2F.BF16.F32 R26, R26 ;  /* 0x0000001a001a7304 */ /* 0x000e240000202000 */
[----:B0-----:R-:W-:-:S05]  /*1350*/  SHF.L.U32 R27, R26, 0x10, RZ ;  /* 0x000000101a1b7819 */ /* 0x001fca00000006ff */
[----:B------:R-:W-:Y:S01]  /*1360*/  FMUL.FTZ R10, R28, R27 ;  /* 0x0000001b1c0a7220 */ /* 0x000fe20000410000 */
[----:B------:R-:W-:-:S04]  /*1370*/  FMUL.FTZ R27, R6, 0.044714998453855514526 ;  /* 0x3d372713061b7820 */ /* 0x000fc80000410000 */
[----:B------:R0:W1:Y:S02]  /*1380*/  F2F.BF16.F32 R29, R27 ;  /* 0x0000001b001d7304 */ /* 0x0000640000202000 */
[----:B0-----:R-:W-:-:S06]  /*1390*/  SHF.L.U32 R27, R24, 0x10, RZ ;  /* 0x00000010181b7819 */ /* 0x001fcc00000006ff */
[----:B------:R-:W0:Y:S01]  /*13a0*/  MUFU.TANH R28, R27 ;  /* 0x0000001b001c7308 */ /* 0x000e220000002400 */
[----:B-1----:R-:W-:-:S04]  /*13b0*/  IMAD.U32 R29, R29, 0x10000, RZ ;  /* 0x000100001d1d7824 */ /* 0x002fc800078e00ff */
[----:B------:R-:W-:-:S04]  /*13c0*/  FMUL.FTZ R29, R6, R29 ;  /* 0x0000001d061d7220 */ /* 0x000fc80000410000 */
[----:B------:R1:W2:Y:S08]  /*13d0*/  F2F.BF16.F32 R27, R29 ;  /* 0x0000001d001b7304 */ /* 0x0002b00000202000 */
[----:B0-----:R2:W0:Y:S01]  /*13e0*/  F2F.BF16.F32 R26, R28 ;  /* 0x0000001c001a7304 */ /* 0x0014220000202000 */
[----:B-1----:R-:W-:Y:S01]  /*13f0*/  FMUL.FTZ R29, R16, 0.5 ;  /* 0x3f000000101d7820 */ /* 0x002fe20000410000 */
[----:B------:R-:W-:-:S06]  /*1400*/  FMUL.FTZ R16, R6, 0.79788458347320556641 ;  /* 0x3f4c422a06107820 */ /* 0x000fcc0000410000 */
[----:B------:R-:W1:Y:S01]  /*1410*/  F2F.BF16.F32 R16, R16 ;  /* 0x0000001000107304 */ /* 0x000e620000202000 */
[----:B--2---:R-:W-:-:S05]  /*1420*/  SHF.L.U32 R28, R27, 0x10, RZ ;  /* 0x000000101b1c7819 */ /* 0x004fca00000006ff */
[----:B------:R-:W-:Y:S01]  /*1430*/  FADD.FTZ R28, R28, 1 ;  /* 0x3f8000001c1c7421 */ /* 0x000fe20000010000 */
[----:B0-----:R-:W-:Y:S01]  /*1440*/  SHF.L.U32 R27, R26, 0x10, RZ ;  /* 0x000000101a1b7819 */ /* 0x001fe200000006ff */
[----:B------:R-:W0:Y:S04]  /*1450*/  F2F.BF16.F32 R24, R29 ;  /* 0x0000001d00187304 */ /* 0x000e280000202000 */
[----:B------:R-:W-:Y:S01]  /*1460*/  FADD.FTZ R27, R27, 1 ;  /* 0x3f8000001b1b7421 */ /* 0x000fe20000010000 */
[----:B-1----:R-:W-:-:S03]  /*1470*/  SHF.L.U32 R16, R16, 0x10, RZ ;  /* 0x0000001010107819 */ /* 0x002fc600000006ff */
[----:B------:R-:W1:Y:S01]  /*1480*/  F2F.BF16.F32 R26, R28 ;  /* 0x0000001c001a7304 */ /* 0x000e620000202000 */
[----:B0-----:R-:W-:-:S07]  /*1490*/  SHF.L.U32 R24, R24, 0x10, RZ ;  /* 0x0000001018187819 */ /* 0x001fce00000006ff */
[----:B------:R-:W0:Y:S01]  /*14a0*/  F2F.BF16.F32 R27, R27 ;  /* 0x0000001b001b7304 */ /* 0x000e220000202000 */
[----:B-1----:R-:W-:-:S05]  /*14b0*/  SHF.L.U32 R26, R26, 0x10, RZ ;  /* 0x000000101a1a7819 */ /* 0x002fca00000006ff */
[----:B------:R-:W-:Y:S01]  /*14c0*/  FMUL.FTZ R16, R16, R26 ;  /* 0x0000001a10107220 */ /* 0x000fe20000410000 */
[----:B------:R-:W-:Y:S02]  /*14d0*/  SHF.L.U32 R26, R7, 0x10, RZ ;  /* 0x00000010071a7819 */ /* 0x000fe400000006ff */
[----:B0-----:R-:W-:-:S03]  /*14e0*/  SHF.L.U32 R29, R27, 0x10, RZ ;  /* 0x000000101b1d7819 */ /* 0x001fc600000006ff */
[----:B------:R-:W-:Y:S01]  /*14f0*/  FMUL.FTZ R27, R26, 0.79788458347320556641 ;  /* 0x3f4c422a1a1b7820 */ /* 0x000fe20000410000 */
[----:B------:R-:W-:Y:S01]  /*1500*/  F2F.BF16.F32 R16, R16 ;  /* 0x0000001000107304 */ /* 0x000fe20000202000 */
[----:B------:R-:W-:Y:S01]  /*1510*/  FMUL.FTZ R24, R24, R29 ;  /* 0x0000001d18187220 */ /* 0x000fe20000410000 */
[----:B------:R-:W-:-:S06]  /*1520*/  FMUL.FTZ R29, R26, 0.044714998453855514526 ;  /* 0x3d3727131a1d7820 */ /* 0x000fcc0000410000 */
[----:B------:R-:W0:Y:S08]  /*1530*/  F2F.BF16.F32 R29, R29 ;  /* 0x0000001d001d7304 */ /* 0x000e300000202000 */
[----:B------:R-:W1:Y:S01]  /*1540*/  F2F.BF16.F32 R27, R27 ;  /* 0x0000001b001b7304 */ /* 0x000e620000202000 */
[----:B0-----:R-:W-:-:S04]  /*1550*/  IMAD.U32 R28, R29, 0x10000, RZ ;  /* 0x000100001d1c7824 */ /* 0x001fc800078e00ff */
[C---:B------:R-:W-:Y:S01]  /*1560*/  FMUL.FTZ R28, R26.reuse, R28 ;  /* 0x0000001c1a1c7220 */ /* 0x040fe20000410000 */
[----:B------:R-:W-:Y:S01]  /*1570*/  FMUL.FTZ R26, R26, 0.5 ;  /* 0x3f0000001a1a7820 */ /* 0x000fe20000410000 */
[----:B-1----:R-:W-:-:S04]  /*1580*/  SHF.L.U32 R27, R27, 0x10, RZ ;  /* 0x000000101b1b7819 */ /* 0x002fc800000006ff */
[----:B------:R-:W0:Y:S08]  /*1590*/  F2F.BF16.F32 R28, R28 ;  /* 0x0000001c001c7304 */ /* 0x000e300000202000 */
[----:B------:R-:W1:Y:S01]  /*15a0*/  F2F.BF16.F32 R26, R26 ;  /* 0x0000001a001a7304 */ /* 0x000e620000202000 */
[----:B0-----:R-:W-:-:S05]  /*15b0*/  SHF.L.U32 R28, R28, 0x10, RZ ;  /* 0x000000101c1c7819 */ /* 0x001fca00000006ff */
[----:B------:R-:W-:Y:S01]  /*15c0*/  FADD.FTZ R28, R28, 1 ;  /* 0x3f8000001c1c7421 */ /* 0x000fe20000010000 */
[----:B-1----:R-:W-:-:S05]  /*15d0*/  IMAD.U32 R26, R26, 0x10000, RZ ;  /* 0x000100001a1a7824 */ /* 0x002fca00078e00ff */
[----:B------:R-:W0:Y:S02]  /*15e0*/  F2F.BF16.F32 R28, R28 ;  /* 0x0000001c001c7304 */ /* 0x000e240000202000 */
[----:B0-----:R-:W-:-:S05]  /*15f0*/  SHF.L.U32 R29, R28, 0x10, RZ ;  /* 0x000000101c1d7819 */ /* 0x001fca00000006ff */
[----:B------:R-:W-:-:S06]  /*1600*/  FMUL.FTZ R29, R27, R29 ;  /* 0x0000001d1b1d7220 */ /* 0x000fcc0000410000 */
[----:B------:R-:W0:Y:S02]  /*1610*/  F2F.BF16.F32 R29, R29 ;  /* 0x0000001d001d7304 */ /* 0x000e240000202000 */
[----:B0-----:R-:W-:-:S06]  /*1620*/  SHF.L.U32 R29, R29, 0x10, RZ ;  /* 0x000000101d1d7819 */ /* 0x001fcc00000006ff */
[----:B------:R0:W1:Y:S02]  /*1630*/  MUFU.TANH R27, R29 ;  /* 0x0000001d001b7308 */ /* 0x0000640000002400 */
[----:B0-----:R-:W-:-:S06]  /*1640*/  SHF.L.U32 R29, R25, 0x10, RZ ;  /* 0x00000010191d7819 */ /* 0x001fcc00000006ff */
        /* <DEDUP_REMOVED lines=9> */
[----:B------:R-:W-:Y:S02]  /*16e0*/  PRMT R28, R7, 0x7632, R28 ;  /* 0x00007632071c7816 */ /* 0x000fe4000000001c */
[----:B-1----:R-:W-:-:S04]  /*16f0*/  SHF.L.U32 R7, R27, 0x10, RZ ;  /* 0x000000101b077819 */ /* 0x002fc800000006ff */
[----:B------:R0:W1:Y:S02]  /*1700*/  F2F.BF16.F32 R14, R29 ;  /* 0x0000001d000e7304 */ /* 0x0000640000202000 */
[----:B0-----:R-:W-:Y:S02]  /*1710*/  SHF.L.U32 R29, R25, 0x10, RZ ;  /* 0x00000010191d7819 */ /* 0x001fe400000006ff */
[----:B------:R-:W-:Y:S02]  /*1720*/  SHF.L.U32 R25, R28, 0x10, RZ ;  /* 0x000000101c197819 */ /* 0x000fe400000006ff */
[----:B-1----:R-:W-:Y:S01]  /*1730*/  SHF.L.U32 R27, R14, 0x10, RZ ;  /* 0x000000100e1b7819 */ /* 0x002fe200000006ff */
[----:B------:R-:W-:Y:S02]  /*1740*/  FMUL.FTZ R14, R26, R29 ;  /* 0x0000001d1a0e7220 */ /* 0x000fe40000410000 */
[----:B------:R-:W-:Y:S02]  /*1750*/  FMUL.FTZ R29, R25, 0.79788458347320556641 ;  /* 0x3f4c422a191d7820 */ /* 0x000fe40000410000 */
[----:B------:R-:W-:Y:S01]  /*1760*/  FMUL.FTZ R7, R7, R27 ;  /* 0x0000001b07077220 */ /* 0x000fe20000410000 */
[----:B------:R-:W-:-:S06]  /*1770*/  FMUL.FTZ R27, R25, 0.044714998453855514526 ;  /* 0x3d372713191b7820 */ /* 0x000fcc0000410000 */
[----:B------:R-:W0:Y:S02]  /*1780*/  F2F.BF16.F32 R27, R27 ;  /* 0x0000001b001b7304 */ /* 0x000e240000202000 */
[----:B0-----:R-:W-:-:S05]  /*1790*/  SHF.L.U32 R26, R27, 0x10, RZ ;  /* 0x000000101b1a7819 */ /* 0x001fca00000006ff */
[C---:B------:R-:W-:Y:S01]  /*17a0*/  FMUL.FTZ R28, R25.reuse, R26 ;  /* 0x0000001a191c7220 */ /* 0x040fe20000410000 */
[----:B------:R-:W-:-:S03]  /*17b0*/  FMUL.FTZ R25, R25, 0.5 ;  /* 0x3f00000019197820 */ /* 0x000fc60000410000 */
[----:B------:R0:W1:Y:S08]  /*17c0*/  F2F.BF16.F32 R26, R28 ;  /* 0x0000001c001a7304 */ /* 0x0000700000202000 */
[----:B------:R-:W2:Y:S01]  /*17d0*/  F2F.BF16.F32 R25, R25 ;  /* 0x0000001900197304 */ /* 0x000ea20000202000 */
[----:B0-----:R-:W-:Y:S01]  /*17e0*/  FMUL.FTZ R28, R6, 0.5 ;  /* 0x3f000000061c7820 */ /* 0x001fe20000410000 */
[----:B-1----:R-:W-:-:S06]  /*17f0*/  SHF.L.U32 R27, R26, 0x10, RZ ;  /* 0x000000101a1b7819 */ /* 0x002fcc00000006ff */
[----:B------:R0:W1:Y:S01]  /*1800*/  F2F.BF16.F32 R26, R29 ;  /* 0x0000001d001a7304 */ /* 0x0000620000202000 */
[----:B------:R-:W-:Y:S01]  /*1810*/  FADD.FTZ R27, R27, 1 ;  /* 0x3f8000001b1b7421 */ /* 0x000fe20000010000 */
[----:B--2---:R-:W-:-:S06]  /*1820*/  SHF.L.U32 R25, R25, 0x10, RZ ;  /* 0x0000001019197819 */ /* 0x004fcc00000006ff */
[----:B------:R-:W2:Y:S01]  /*1830*/  F2F.BF16.F32 R27, R27 ;  /* 0x0000001b001b7304 */ /* 0x000ea20000202000 */
[----:B0-----:R-:W-:Y:S02]  /*1840*/  SHF.L.U32 R29, R19, 0x10, RZ ;  /* 0x00000010131d7819 */ /* 0x001fe400000006ff */
[----:B------:R-:W-:Y:S02]  /*1850*/  SHF.L.U32 R19, R23, 0x10, RZ ;  /* 0x0000001017137819 */ /* 0x000fe400000006ff */
[----:B-1----:R-:W-:-:S03]  /*1860*/  SHF.L.U32 R6, R26, 0x10, RZ ;  /* 0x000000101a067819 */ /* 0x002fc600000006ff */
[----:B------:R-:W0:Y:S01]  /*1870*/  F2F.BF16.F32 R26, R28 ;  /* 0x0000001c001a7304 */ /* 0x000e220000202000 */
[----:B--2---:R-:W-:-:S07]  /*1880*/  IMAD.U32 R27, R27, 0x10000, RZ ;  /* 0x000100001b1b7824 */ /* 0x004fce00078e00ff */
[----:B------:R1:W-:Y:S01]  /*1890*/  MUFU.TANH R28, R29 ;  /* 0x0000001d001c7308 */ /* 0x0003e20000002400 */
[----:B------:R-:W-:Y:S01]  /*18a0*/  FMUL.FTZ R6, R6, R27 ;  /* 0x0000001b06067220 */ /* 0x000fe20000410000 */
[----:B------:R-:W-:Y:S02]  /*18b0*/  SHF.L.U32 R27, R18, 0x10, RZ ;  /* 0x00000010121b7819 */ /* 0x000fe400000006ff */
[----:B0-----:R-:W-:-:S04]  /*18c0*/  SHF.L.U32 R26, R26, 0x10, RZ ;  /* 0x000000101a1a7819 */ /* 0x001fc800000006ff */
[----:B------:R-:W-:Y:S01]  /*18d0*/  MUFU.TANH R19, R19 ;  /* 0x0000001300137308 */ /* 0x000fe20000002400 */
[----:B-1----:R-:W-:Y:S02]  /*18e0*/  SHF.L.U32 R29, R4, 0x10, RZ ;  /* 0x00000010041d7819 */ /* 0x002fe400000006ff */
[----:B------:R-:W-:-:S05]  /*18f0*/  SHF.L.U32 R4, R16, 0x10, RZ ;  /* 0x0000001010047819 */ /* 0x000fca00000006ff */
[----:B------:R-:W0:Y:S08]  /*1900*/  F2F.BF16.F32 R6, R6 ;  /* 0x0000000600067304 */ /* 0x000e300000202000 */
[----:B------:R-:W1:Y:S01]  /*1910*/  MUFU.TANH R27, R27 ;  /* 0x0000001b001b7308 */ /* 0x000e620000002400 */
[----:B0-----:R-:W-:-:S07]  /*1920*/  SHF.L.U32 R6, R6, 0x10, RZ ;  /* 0x0000001006067819 */ /* 0x001fce00000006ff */
[----:B------:R-:W-:Y:S08]  /*1930*/  MUFU.TANH R18, R29 ;  /* 0x0000001d00127308 */ /* 0x000ff00000002400 */
[----:B------:R-:W-:Y:S08]  /*1940*/  MUFU.TANH R4, R4 ;  /* 0x0000000400047308 */ /* 0x000ff00000002400 */
[----:B------:R-:W-:Y:S08]  /*1950*/  MUFU.TANH R6, R6 ;  /* 0x0000000600067308 */ /* 0x000ff00000002400 */
[----:B-1----:R-:W0:Y:S08]  /*1960*/  F2F.BF16.F32 R27, R27 ;  /* 0x0000001b001b7304 */ /* 0x002e300000202000 */
[----:B------:R-:W1:Y:S01]  /*1970*/  F2F.BF16.F32 R28, R28 ;  /* 0x0000001c001c7304 */ /* 0x000e620000202000 */
[----:B0-----:R-:W-:-:S07]  /*1980*/  SHF.L.U32 R16, R27, 0x10, RZ ;  /* 0x000000101b107819 */ /* 0x001fce00000006ff */
[----:B------:R-:W0:Y:S01]  /*1990*/  F2F.BF16.F32 R18, R18 ;  /* 0x0000001200127304 */ /* 0x000e220000202000 */
[----:B------:R-:W-:Y:S01]  /*19a0*/  FADD.FTZ R16, R16, 1 ;  /* 0x3f80000010107421 */ /* 0x000fe20000010000 */
[----:B-1----:R-:W-:-:S06]  /*19b0*/  IMAD.U32 R23, R28, 0x10000, RZ ;  /* 0x000100001c177824 */ /* 0x002fcc00078e00ff */
        /* <DEDUP_REMOVED lines=8> */
[----:B0-----:R-:W-:-:S06]  /*1a40*/  SHF.L.U32 R19, R4, 0x10, RZ ;  /* 0x0000001004137819 */ /* 0x001fcc00000006ff */
[----:B------:R-:W-:Y:S01]  /*1a50*/  F2F.BF16.F32 R16, R16 ;  /* 0x0000001000107304 */ /* 0x000fe20000202000 */
[----:B-1----:R-:W-:Y:S01]  /*1a60*/  SHF.L.U32 R27, R6, 0x10, RZ ;  /* 0x00000010061b7819 */ /* 0x002fe200000006ff */
[----:B------:R-:W-:-:S06]  /*1a70*/  FADD.FTZ R6, R19, 1 ;  /* 0x3f80000013067421 */ /* 0x000fcc0000010000 */
[----:B------:R-:W0:Y:S01]  /*1a80*/  F2F.BF16.F32 R23, R23 ;  /* 0x0000001700177304 */ /* 0x000e220000202000 */
[----:B------:R-:W-:Y:S01]  /*1a90*/  SHF.L.U32 R19, R17, 0x10, RZ ;  /* 0x0000001011137819 */ /* 0x000fe200000006ff */
[----:B------:R-:W-:-:S06]  /*1aa0*/  FADD.FTZ R27, R27, 1 ;  /* 0x3f8000001b1b7421 */ /* 0x000fcc0000010000 */
[----:B------:R-:W1:Y:S01]  /*1ab0*/  F2F.BF16.F32 R6, R6 ;  /* 0x0000000600067304 */ /* 0x000e620000202000 */
[----:B0-----:R-:W-:-:S07]  /*1ac0*/  SHF.L.U32 R28, R23, 0x10, RZ ;  /* 0x00000010171c7819 */ /* 0x001fce00000006ff */
[----:B------:R-:W0:Y:S01]  /*1ad0*/  F2F.BF16.F32 R18, R18 ;  /* 0x0000001200127304 */ /* 0x000e220000202000 */
[----:B-1----:R-:W-:-:S07]  /*1ae0*/  SHF.L.U32 R23, R6, 0x10, RZ ;  /* 0x0000001006177819 */ /* 0x002fce00000006ff */
[----:B------:R1:W2:Y:S08]  /*1af0*/  F2F.BF16.F32 R17, R27 ;  /* 0x0000001b00117304 */ /* 0x0002b00000202000 */
[----:B------:R-:W3:Y:S01]  /*1b00*/  F2F.BF16.F32 R4, R29 ;  /* 0x0000001d00047304 */ /* 0x000ee20000202000 */
[----:B-1----:R-:W-:-:S05]  /*1b10*/  SHF.L.U32 R27, R16, 0x10, RZ ;  /* 0x00000010101b7819 */ /* 0x002fca00000006ff */
[----:B------:R-:W-:Y:S01]  /*1b20*/  FMUL.FTZ R16, R12, R27 ;  /* 0x0000001b0c107220 */ /* 0x000fe20000410000 */
[----:B------:R-:W-:Y:S01]  /*1b30*/  FMUL.FTZ R12, R19, R28 ;  /* 0x0000001c130c7220 */ /* 0x000fe20000410000 */
[----:B0-----:R-:W-:Y:S02]  /*1b40*/  SHF.L.U32 R19, R18, 0x10, RZ ;  /* 0x0000001012137819 */ /* 0x001fe400000006ff */
[----:B--2---:R-:W-:-:S03]  /*1b50*/  SHF.L.U32 R6, R17, 0x10, RZ ;  /* 0x0000001011067819 */ /* 0x004fc600000006ff */
[----:B------:R-:W-:Y:S01]  /*1b60*/  FMUL.FTZ R17, R22, R19 ;  /* 0x0000001316117220 */ /* 0x000fe20000410000 */
[----:B------:R-:W-:Y:S01]  /*1b70*/  FMUL.FTZ R19, R26, R23 ;  /* 0x000000171a137220 */ /* 0x000fe20000410000 */
[----:B---3--:R-:W-:Y:S01]  /*1b80*/  SHF.L.U32 R4, R4, 0x10, RZ ;  /* 0x0000001004047819 */ /* 0x008fe200000006ff */
[----:B------:R-:W-:Y:S01]  /*1b90*/  FMUL.FTZ R25, R25, R6 ;  /* 0x0000000619197220 */ /* 0x000fe20000410000 */
[----:B------:R-:W-:Y:S02]  /*1ba0*/  F2FP.BF16.F32.PACK_AB R6, R16, R15 ;  /* 0x0000000f1006723e */ /* 0x000fe400000010ff */
[----:B------:R-:W-:Y:S01]  /*1bb0*/  IADD3 R16, P0, PT, R2, UR8, RZ ;  /* 0x0000000802107c10 */ /* 0x000fe2000ff1e0ff */
[----:B------:R-:W-:Y:S01]  /*1bc0*/  FMUL.FTZ R18, R5, R4 ;  /* 0x0000000405127220 */ /* 0x000fe20000410000 */
[----:B------:R-:W-:Y:S02]  /*1bd0*/  F2FP.BF16.F32.PACK_AB R5, R7, R20 ;  /* 0x000000140705723e */ /* 0x000fe400000010ff */
[----:B------:R-:W-:-:S02]  /*1be0*/  F2FP.BF16.F32.PACK_AB R7, R12, R11 ;  /* 0x0000000b0c07723e */ /* 0x000fc400000010ff */
[----:B------:R-:W-:Y:S02]  /*1bf0*/  F2FP.BF16.F32.PACK_AB R8, R17, R8 ;  /* 0x000000081108723e */ /* 0x000fe400000010ff */
[----:B------:R-:W-:Y:S02]  /*1c00*/  F2FP.BF16.F32.PACK_AB R4, R24, R21 ;  /* 0x000000151804723e */ /* 0x000fe400000010ff */
[----:B------:R-:W-:Y:S02]  /*1c10*/  F2FP.BF16.F32.PACK_AB R9, R18, R9 ;  /* 0x000000091209723e */ /* 0x000fe400000010ff */
[----:B------:R-:W-:Y:S02]  /*1c20*/  F2FP.BF16.F32.PACK_AB R10, R19, R10 ;  /* 0x0000000a130a723e */ /* 0x000fe400000010ff */
[----:B------:R-:W-:Y:S01]  /*1c30*/  IADD3.X R17, PT, PT, R3, UR9, RZ, P0, !PT ;  /* 0x0000000903117c10 */ /* 0x000fe200087fe4ff */
[----:B------:R-:W-:Y:S01]  /*1c40*/  IMAD.WIDE.U32 R2, R0, 0x20, R2 ;  /* 0x0000002000027825 */ /* 0x000fe200078e0002 */
[----:B------:R-:W-:-:S02]  /*1c50*/  F2FP.BF16.F32.PACK_AB R11, R25, R14 ;  /* 0x0000000e190b723e */ /* 0x000fc400000010ff */
[----:B------:R-:W-:-:S03]  /*1c60*/  ISETP.GE.AND P0, PT, R13, UR4, PT ;  /* 0x000000040d007c0c */ /* 0x000fc6000bf06270 */
[----:B------:R0:W-:Y:S10]  /*1c70*/  STG.E.ENL2.256 desc[UR6][R16.64], R4, R8 ;  /* 0xf80000041008797f */ /* 0x0001f4000f121806 */
[----:B------:R-:W-:Y:S05]  /*1c80*/  @!P0 BRA `(.L_x_89) ;  /* 0xffffffe400188947 */ /* 0x000fea000383ffff */
[----:B------:R-:W-:Y:S05]  /*1c90*/  EXIT ;  /* 0x000000000000794d */ /* 0x000fea0003800000 */
.L_x_90:
        /* <DEDUP_REMOVED lines=14> */
.L_x_461:


//--------------------- .text._ZN4vllm17activation_kernelIN3c104HalfEXadL_ZNS_16gelu_fast_kernelIS2_EET_RKS4_EELb1ELb1EEEvPS4_PS5_i --------------------------
	.section	.text._ZN4vllm17activation_kernelIN3c104HalfEXadL_ZNS_16gelu_fast_kernelIS2_EET_RKS4_EELb1ELb1EEEvPS4_PS5_i,"ax",@progbits
	.align	128
        .global         _ZN4vllm17activation_kernelIN3c104HalfEXadL_ZNS_16gelu_fast_kernelIS2_EET_RKS4_EELb1ELb1EEEvPS4_PS5_i
        .type           _ZN4vllm17activation_kernelIN3c104HalfEXadL_ZNS_16gelu_fast_kernelIS2_EET_RKS4_EELb1ELb1EEEvPS4_PS5_i,@function
        .size           _ZN4vllm17activation_kernelIN3c104HalfEXadL_ZNS_16gelu_fast_kernelIS2_EET_RKS4_EELb1ELb1EEEvPS4_PS5_i,(.L_x_462 - _ZN4vllm17activation_kernelIN3c104HalfEXadL_ZNS_16gelu_fast_kernelIS2_EET_RKS4_EELb1ELb1EEEvPS4_PS5_i)
        .other          _ZN4vllm17activation_kernelIN3c104HalfEXadL_ZNS_16gelu_fast_kernelIS2_EET_RKS4_EELb1ELb1EEEvPS4_PS5_i,@"STO_CUDA_ENTRY STV_DEFAULT"
_ZN4vllm17activation_kernelIN3c104HalfEXadL_ZNS_16gelu_fast_kernelIS2_EET_RKS4_EELb1ELb1EEEvPS4_PS5_i:
.text._ZN4vllm17activation_kernelIN3c104HalfEXadL_ZNS_16gelu_fast_kernelIS2_EET_RKS4_EELb1ELb1EEEvPS4_PS5_i:
        /* <DEDUP_REMOVED lines=15> */
.L_x_91:
[----:B------:R-:W-:-:S04]  /*00f0*/  IADD3 R6, P0, PT, R30, UR10, RZ ;  /* 0x0000000a1e067c10 */ /* 0x000fc8000ff1e0ff */
[----:B------:R-:W-:-:S06]  /*0100*/  IADD3.X R7, PT, PT, R31, UR11, RZ, P0, !PT ;  /* 0x0000000b1f077c10 */ /* 0x000fcc00087fe4ff */
[----:B0-----:R-:W2:Y:S01]  /*0110*/  LDG.E.ENL2.256.CONSTANT R8, R4, desc[UR6][R6.64] ;  /* 0xfe0000060604797e */ /* 0x001ea20008129908 */
[----:B-1----:R-:W-:Y:S01]  /*0120*/  IADD3 R3, PT, PT, R0, R3, RZ ;  /* 0x0000000300037210 */ /* 0x002fe20007ffe0ff */
[--C-:B--2---:R-:W-:Y:S02]  /*0130*/  HADD2.F32 R2, -RZ, R4.reuse.H0_H0 ;  /* 0x20000004ff027230 */ /* 0x104fe40000004100 */
[----:B------:R-:W-:Y:S02]  /*0140*/  HADD2.F32 R13, -RZ, R4.H1_H1 ;  /* 0x30000004ff0d7230 */ /* 0x000fe40000004100 */
[--C-:B------:R-:W-:Y:S02]  /*0150*/  HADD2.F32 R4, -RZ, R5.reuse.H0_H0 ;  /* 0x20000005ff047230 */ /* 0x100fe40000004100 */
[C---:B------:R-:W-:Y:S01]  /*0160*/  FMUL.FTZ R12, R2.reuse, 0.79788458347320556641 ;  /* 0x3f4c422a020c7820 */ /* 0x040fe20000410000 */
        /* <DEDUP_REMOVED lines=8> */
[--C-:B------:R-:W-:Y:S01]  /*01f0*/  HADD2.F32 R5, -RZ, R6.reuse.H0_H0 ;  /* 0x20000006ff057230 */ /* 0x100fe20000004100 */
[----:B------:R-:W-:Y:S01]  /*0200*/  F2FP.F16.F32.PACK_AB R21, R18, R21 ;  /* 0x000000151215723e */ /* 0x000fe200000000ff */
[----:B------:R-:W-:-:S02]  /*0210*/  HADD2.F32 R16, -RZ, R6.H1_H1 ;  /* 0x30000006ff107230 */ /* 0x000fc40000004100 */
[C---:B------:R-:W-:Y:S01]  /*0220*/  FMUL.FTZ R22, R15.reuse, 0.79788458347320556641 ;  /* 0x3f4c422a0f167820 */ /* 0x040fe20000410000 */
[----:B------:R-:W-:Y:S01]  /*0230*/  FMUL.FTZ R19, R15, 0.044714998453855514526 ;  /* 0x3d3727130f137820 */ /* 0x000fe20000410000 */
[----:B------:R-:W-:Y:S01]  /*0240*/  FMUL.FTZ R18, R5, 0.044714998453855514526 ;  /* 0x3d37271305127820 */ /* 0x000fe20000410000 */
[----:B------:R-:W-:Y:S02]  /*0250*/  HADD2.F32 R6, -RZ, R14.H1_H1 ;  /* 0x3000000eff067230 */ /* 0x000fe40000004100 */
[C---:B------:R-:W-:Y:S01]  /*0260*/  FMUL.FTZ R20, R16.reuse, 0.79788458347320556641 ;  /* 0x3f4c422a10147820 */ /* 0x040fe20000410000 */
[----:B------:R-:W-:Y:S01]  /*0270*/  HADD2.F32 R17, -RZ, R12.H1_H1 ;  /* 0x3000000cff117230 */ /* 0x000fe20000004100 */
[----:B------:R-:W-:Y:S01]  /*0280*/  F2FP.F16.F32.PACK_AB R22, R19, R22 ;  /* 0x000000161316723e */ /* 0x000fe200000000ff */
[----:B------:R-:W-:Y:S01]  /*0290*/  FMUL.FTZ R19, R5, 0.79788458347320556641 ;  /* 0x3f4c422a05137820 */ /* 0x000fe20000410000 */
[----:B------:R-:W-:Y:S01]  /*02a0*/  FMUL.FTZ R25, R16, 0.044714998453855514526 ;  /* 0x3d37271310197820 */ /* 0x000fe20000410000 */
[----:B------:R-:W-:-:S02]  /*02b0*/  HADD2.F32 R27, -RZ, R7.H1_H1 ;  /* 0x30000007ff1b7230 */ /* 0x000fc40000004100 */
[----:B------:R-:W-:Y:S01]  /*02c0*/  FMUL.FTZ R28, R2, R17 ;  /* 0x00000011021c7220 */ /* 0x000fe20000410000 */
[----:B------:R-:W-:Y:S01]  /*02d0*/  HADD2.F32 R23, -RZ, R21.H1_H1 ;  /* 0x30000015ff177230 */ /* 0x000fe20000004100 */
[----:B------:R-:W-:Y:S01]  /*02e0*/  F2FP.F16.F32.PACK_AB R19, R18, R19 ;  /* 0x000000131213723e */ /* 0x000fe200000000ff */
[----:B------:R-:W-:Y:S01]  /*02f0*/  FMUL.FTZ R18, R13, R6 ;  /* 0x000000060d127220 */ /* 0x000fe20000410000 */
[----:B------:R-:W-:Y:S01]  /*0300*/  HADD2.F32 R6, -RZ, R7.H0_H0 ;  /* 0x20000007ff067230 */ /* 0x000fe20000004100 */
[----:B------:R-:W-:Y:S01]  /*0310*/  F2FP.F16.F32.PACK_AB R17, R25, R20 ;  /* 0x000000141911723e */ /* 0x000fe200000000ff */
[----:B------:R-:W-:Y:S01]  /*0320*/  FMUL.FTZ R32, R27, 0.79788458347320556641 ;  /* 0x3f4c422a1b207820 */ /* 0x000fe20000410000 */
[----:B------:R-:W-:Y:S01]  /*0330*/  F2FP.F16.F32.PACK_AB R28, RZ, R28 ;  /* 0x0000001cff1c723e */ /* 0x000fe200000000ff */
[----:B------:R-:W-:Y:S02]  /*0340*/  HADD2.F32 R24, -RZ, R22.H1_H1 ;  /* 0x30000016ff187230 */ /* 0x000fe40000004100 */
[C---:B------:R-:W-:Y:S01]  /*0350*/  FMUL.FTZ R25, R6.reuse, 0.79788458347320556641 ;  /* 0x3f4c422a06197820 */ /* 0x040fe20000410000 */
[----:B------:R-:W-:Y:S01]  /*0360*/  FMUL.FTZ R26, R6, 0.044714998453855514526 ;  /* 0x3d372713061a7820 */ /* 0x000fe20000410000 */
[----:B------:R-:W-:Y:S01]  /*0370*/  F2FP.F16.F32.PACK_AB R18, RZ, R18 ;  /* 0x00000012ff12723e */ /* 0x000fe200000000ff */
[----:B------:R-:W-:Y:S01]  /*0380*/  FMUL.FTZ R20, R4, R23 ;  /* 0x0000001704147220 */ /* 0x000fe20000410000 */
[----:B------:R-:W-:Y:S01]  /*0390*/  FMUL.FTZ R23, R15, R24 ;  /* 0x000000180f177220 */ /* 0x000fe20000410000 */
[----:B------:R-:W-:Y:S01]  /*03a0*/  HADD2.F32 R14, -RZ, R14.H0_H0 ;  /* 0x2000000eff0e7230 */ /* 0x000fe20000004100 */
[----:B------:R-:W-:Y:S01]  /*03b0*/  F2FP.F16.F32.PACK_AB R26, R26, R25 ;  /* 0x000000191a1a723e */ /* 0x000fe200000000ff */
[----:B------:R-:W-:Y:S01]  /*03c0*/  FMUL.FTZ R25, R27, 0.044714998453855514526 ;  /* 0x3d3727131b197820 */ /* 0x000fe20000410000 */
[----:B------:R-:W-:Y:S01]  /*03d0*/  HADD2.F32 R33, -RZ, R18.H0_H0 ;  /* 0x20000012ff217230 */ /* 0x000fe20000004100 */
[----:B------:R-:W-:Y:S01]  /*03e0*/  F2FP.F16.F32.PACK_AB R23, RZ, R23 ;  /* 0x00000017ff17723e */ /* 0x000fe200000000ff */
[----:B------:R-:W-:Y:S01]  /*03f0*/  HADD2.F32 R21, -RZ, R21.H0_H0 ;  /* 0x20000015ff157230 */ /* 0x000fe20000004100 */
[----:B------:R-:W-:Y:S01]  /*0400*/  F2FP.F16.F32.PACK_AB R20, RZ, R20 ;  /* 0x00000014ff14723e */ /* 0x000fe200000000ff */
[----:B------:R-:W-:Y:S01]  /*0410*/  HADD2.F32 R29, -RZ, R26.H1_H1 ;  /* 0x3000001aff1d7230 */ /* 0x000fe20000004100 */
[----:B------:R-:W-:Y:S01]  /*0420*/  F2FP.F16.F32.PACK_AB R25, R25, R32 ;  /* 0x000000201919723e */ /* 0x000fe200000000ff */
[----:B------:R-:W-:-:S02]  /*0430*/  HADD2.F32 R32, -RZ, R28.H0_H0 ;  /* 0x2000001cff207230 */ /* 0x000fc40000004100 */
[----:B------:R-:W-:Y:S01]  /*0440*/  FADD.FTZ R33, R33, 1 ;  /* 0x3f80000021217421 */ /* 0x000fe20000010000 */
[----:B------:R-:W-:Y:S02]  /*0450*/  HADD2.F32 R20, -RZ, R20.H0_H0 ;  /* 0x20000014ff147230 */ /* 0x000fe40000004100 */
[----:B------:R-:W-:Y:S01]  /*0460*/  FMUL.FTZ R28, R6, R29 ;  /* 0x0000001d061c7220 */ /* 0x000fe20000410000 */
[----:B------:R-:W-:Y:S02]  /*0470*/  HADD2.F32 R24, -RZ, R19.H1_H1 ;  /* 0x30000013ff187230 */ /* 0x000fe40000004100 */
[----:B------:R-:W-:Y:S01]  /*0480*/  FADD.FTZ R29, R32, 1 ;  /* 0x3f800000201d7421 */ /* 0x000fe20000010000 */
[----:B------:R-:W-:Y:S02]  /*0490*/  HADD2.F32 R32, -RZ, R25.H1_H1 ;  /* 0x30000019ff207230 */ /* 0x000fe40000004100 */
[----:B------:R-:W-:Y:S01]  /*04a0*/  FADD.FTZ R20, R20, 1 ;  /* 0x3f80000014147421 */ /* 0x000fe20000010000 */
[----:B------:R-:W-:Y:S01]  /*04b0*/  F2FP.F16.F32.PACK_AB R28, RZ, R28 ;  /* 0x0000001cff1c723e */ /* 0x000fe200000000ff */
[----:B------:R-:W-:Y:S01]  /*04c0*/  FMUL.FTZ R24, R5, R24 ;  /* 0x0000001805187220 */ /* 0x000fe20000410000 */
[----:B------:R-:W-:Y:S01]  /*04d0*/  F2FP.F16.F32.PACK_AB R29, RZ, R29 ;  /* 0x0000001dff1d723e */ /* 0x000fe200000000ff */
[----:B------:R-:W-:Y:S01]  /*04e0*/  FMUL.FTZ R32, R27, R32 ;  /* 0x000000201b207220 */ /* 0x000fe20000410000 */
[----:B------:R-:W-:Y:S01]  /*04f0*/  F2FP.F16.F32.PACK_AB R20, RZ, R20 ;  /* 0x00000014ff14723e */ /* 0x000fe200000000ff */
[----:B------:R-:W-:Y:S01]  /*0500*/  HADD2.F32 R19, -RZ, R19.H0_H0 ;  /* 0x20000013ff137230 */ /* 0x000fe20000004100 */
[----:B------:R-:W-:Y:S01]  /*0510*/  F2FP.F16.F32.PACK_AB R24, RZ, R24 ;  /* 0x00000018ff18723e */ /* 0x000fe200000000ff */
[----:B------:R-:W-:Y:S01]  /*0520*/  HADD2.F32 R29, -RZ, R29.H0_H0 ;  /* 0x2000001dff1d7230 */ /* 0x000fe20000004100 */
[----:B------:R-:W-:Y:S01]  /*0530*/  F2FP.F16.F32.PACK_AB R18, RZ, R32 ;  /* 0x00000020ff12723e */ /* 0x000fe200000000ff */
[----:B------:R-:W-:Y:S01]  /*0540*/  HADD2.F32 R32, -RZ, R12.H0_H0 ;  /* 0x2000000cff207230 */ /* 0x000fe20000004100 */
[----:B------:R-:W-:Y:S01]  /*0550*/  F2FP.F16.F32.PACK_AB R12, RZ, R33 ;  /* 0x00000021ff0c723e */ /* 0x000fe200000000ff */
[----:B------:R-:W-:-:S02]  /*0560*/  HADD2.F32 R20, -RZ, R20.H0_H0 ;  /* 0x20000014ff147230 */ /* 0x000fc40000004100 */
[----:B------:R-:W-:Y:S01]  /*0570*/  FMUL.FTZ R27, R27, 0.5 ;  /* 0x3f0000001b1b7820 */ /* 0x000fe20000410000 */
[----:B------:R-:W-:Y:S02]  /*0580*/  HADD2.F32 R18, -RZ, R18.H0_H0 ;  /* 0x20000012ff127230 */ /* 0x000fe40000004100 */
[----:B------:R-:W-:Y:S01]  /*0590*/  FMUL.FTZ R32, R32, R29 ;  /* 0x0000001d20207220 */ /* 0x000fe20000410000 */
[----:B------:R-:W-:Y:S02]  /*05a0*/  HADD2.F32 R29, -RZ, R23.H0_H0 ;  /* 0x20000017ff1d7230 */ /* 0x000fe40000004100 */
[----:B------:R-:W-:Y:S01]  /*05b0*/  FMUL.FTZ R21, R21, R20 ;  /* 0x0000001415157220 */ /* 0x000fe20000410000 */
[----:B------:R-:W-:Y:S01]  /*05c0*/  HADD2.F32 R23, -RZ, R28.H0_H0 ;  /* 0x2000001cff177230 */ /* 0x000fe20000004100 */
[----:B------:R-:W-:Y:S01]  /*05d0*/  F2FP.F16.F32.PACK_AB R28, RZ, R32 ;  /* 0x00000020ff1c723e */ /* 0x000fe200000000ff */
[----:B------:R-:W-:Y:S02]  /*05e0*/  HADD2.F32 R32, -RZ, R8.H0_H0 ;  /* 0x20000008ff207230 */ /* 0x000fe40000004100 */
[----:B------:R-:W-:Y:S01]  /*05f0*/  FADD.FTZ R29, R29, 1 ;  /* 0x3f8000001d1d7421 */ /* 0x000fe20000010000 */
[----:B------:R-:W-:-:S02]  /*0600*/  HADD2.F32 R33, -RZ, R12.H0_H0 ;  /* 0x2000000cff217230 */ /* 0x000fc40000004100 */
[----:B------:R-:W-:Y:S01]  /*0610*/  FADD.FTZ R23, R23, 1 ;  /* 0x3f80000017177421 */ /* 0x000fe20000010000 */
[----:B------:R-:W-:Y:S02]  /*0620*/  HADD2.F32 R34, -RZ, R28.H0_H0 ;  /* 0x2000001cff227230 */ /* 0x000fe40000004100 */
[C---:B------:R-:W-:Y:S01]  /*0630*/  FMUL.FTZ R35, R32.reuse, 0.79788458347320556641 ;  /* 0x3f4c422a20237820 */ /* 0x040fe20000410000 */
[----:B------:R-:W-:Y:S01]  /*0640*/  FMUL.FTZ R12, R32, 0.044714998453855514526 ;  /* 0x3d372713200c7820 */ /* 0x000fe20000410000 */
[----:B------:R-:W-:Y:S01]  /*0650*/  FMUL.FTZ R33, R14, R33 ;  /* 0x000000210e217220 */ /* 0x000fe20000410000 */
[----:B------:R0:W1:Y:S01]  /*0660*/  MUFU.TANH R28, R34 ;  /* 0x00000022001c7308 */ /* 0x0000620000002400 */
[----:B------:R-:W-:Y:S01]  /*0670*/  FADD.FTZ R14, R18, 1 ;  /* 0x3f800000120e7421 */ /* 0x000fe20000010000 */
[----:B------:R-:W-:Y:S01]  /*0680*/  F2FP.F16.F32.PACK_AB R29, RZ, R29 ;  /* 0x0000001dff1d723e */ /* 0x000fe200000000ff */
[----:B------:R-:W-:Y:S01]  /*0690*/  HADD2.F32 R20, -RZ, R22.H0_H0 ;  /* 0x20000016ff147230 */ /* 0x000fe20000004100 */
[----:B------:R-:W-:Y:S01]  /*06a0*/  F2FP.F16.F32.PACK_AB R12, R12, R35 ;  /* 0x000000230c0c723e */ /* 0x000fe200000000ff */
[----:B------:R-:W-:Y:S01]  /*06b0*/  HADD2.F32 R24, -RZ, R24.H0_H0 ;  /* 0x20000018ff187230 */ /* 0x000fe20000004100 */
[----:B------:R-:W-:Y:S01]  /*06c0*/  F2FP.F16.F32.PACK_AB R23, RZ, R23 ;  /* 0x00000017ff17723e */ /* 0x000fe200000000ff */
[----:B------:R-:W-:Y:S01]  /*06d0*/  HADD2.F32 R7, -RZ, R17.H1_H1 ;  /* 0x30000011ff077230 */ /* 0x000fe20000004100 */
[----:B------:R-:W-:Y:S01]  /*06e0*/  F2FP.F16.F32.PACK_AB R14, RZ, R14 ;  /* 0x0000000eff0e723e */ /* 0x000fe200000000ff */
[----:B------:R-:W-:-:S02]  /*06f0*/  HADD2.F32 R35, -RZ, R12.H1_H1 ;  /* 0x3000000cff237230 */ /* 0x000fc40000004100 */
[----:B------:R-:W-:Y:S01]  /*0700*/  FADD.FTZ R24, R24, 1 ;  /* 0x3f80000018187421 */ /* 0x000fe20000010000 */
[----:B0-----:R-:W-:Y:S01]  /*0710*/  FMUL.FTZ R34, R13, 0.5 ;  /* 0x3f0000000d227820 */ /* 0x001fe20000410000 */
[----:B------:R-:W-:Y:S01]  /*0720*/  FMUL.FTZ R13, R4, 0.5 ;  /* 0x3f000000040d7820 */ /* 0x000fe20000410000 */
[----:B------:R-:W-:Y:S01]  /*0730*/  FMUL.FTZ R7, R16, R7 ;  /* 0x0000000710077220 */ /* 0x000fe20000410000 */
[----:B------:R-:W-:Y:S01]  /*0740*/  FMUL.FTZ R18, R32, R35 ;  /* 0x0000002320127220 */ /* 0x000fe20000410000 */
[----:B------:R-:W-:Y:S01]  /*0750*/  FMUL.FTZ R35, R2, 0.5 ;  /* 0x3f00000002237820 */ /* 0x000fe20000410000 */
[----:B------:R-:W-:Y:S01]  /*0760*/  F2FP.F16.F32.PACK_AB R24, RZ, R24 ;  /* 0x00000018ff18723e */ /* 0x000fe200000000ff */
[----:B------:R-:W-:Y:S01]  /*0770*/  HADD2.F32 R17, -RZ, R17.H0_H0 ;  /* 0x20000011ff117230 */ /* 0x000fe20000004100 */
[----:B------:R-:W-:Y:S01]  /*0780*/  F2FP.F16.F32.PACK_AB R7, RZ, R7 ;  /* 0x00000007ff07723e */ /* 0x000fe200000000ff */
[----:B------:R-:W-:Y:S01]  /*0790*/  HADD2.F32 R26, -RZ, R26.H0_H0 ;  /* 0x2000001aff1a7230 */ /* 0x000fe20000004100 */
[----:B-1----:R-:W-:Y:S01]  /*07a0*/  F2FP.F16.F32.PACK_AB R2, R35, R28 ;  /* 0x0000001c2302723e */ /* 0x002fe200000000ff */
[----:B------:R-:W-:Y:S01]  /*07b0*/  HADD2.F32 R23, -RZ, R23.H0_H0 ;  /* 0x20000017ff177230 */ /* 0x000fe20000004100 */
[----:B------:R-:W-:Y:S01]  /*07c0*/  F2FP.F16.F32.PACK_AB R28, RZ, R33 ;  /* 0x00000021ff1c723e */ /* 0x000fe200000000ff */
[----:B------:R-:W-:Y:S01]  /*07d0*/  HADD2.F32 R33, -RZ, R29.H0_H0 ;  /* 0x2000001dff217230 */ /* 0x000fe20000004100 */
[----:B------:R-:W-:Y:S01]  /*07e0*/  F2FP.F16.F32.PACK_AB R18, RZ, R18 ;  /* 0x00000012ff12723e */ /* 0x000fe200000000ff */
[----:B------:R-:W-:-:S02]  /*07f0*/  HADD2.F32 R7, -RZ, R7.H0_H0 ;  /* 0x20000007ff077230 */ /* 0x000fc40000004100 */
[----:B------:R-:W-:Y:S01]  /*0800*/  FMUL.FTZ R23, R26, R23 ;  /* 0x000000171a177220 */ /* 0x000fe20000410000 */
[----:B------:R-:W-:Y:S02]  /*0810*/  HADD2.F32 R29, -RZ, R28.H0_H0 ;  /* 0x2000001cff1d7230 */ /* 0x000fe40000004100 */
[----:B------:R-:W-:Y:S01]  /*0820*/  FMUL.FTZ R20, R20, R33 ;  /* 0x0000002114147220 */ /* 0x000fe20000410000 */
[----:B------:R-:W-:Y:S01]  /*0830*/  HADD2.F32 R28, -RZ, R8.H1_H1 ;  /* 0x30000008ff1c7230 */ /* 0x000fe20000004100 */
[----:B------:R-:W-:Y:S01]  /*0840*/  F2FP.F16.F32.PACK_AB R8, RZ, R21 ;  /* 0x00000015ff08723e */ /* 0x000fe200000000ff */
[----:B------:R-:W-:Y:S01]  /*0850*/  FADD.FTZ R7, R7, 1 ;  /* 0x3f80000007077421 */ /* 0x000fe20000010000 */
[----:B------:R-:W-:Y:S01]  /*0860*/  HADD2.F32 R18, -RZ, R18.H0_H0 ;  /* 0x20000012ff127230 */ /* 0x000fe20000004100 */
[----:B------:R-:W0:Y:S01]  /*0870*/  MUFU.TANH R29, R29 ;  /* 0x0000001d001d7308 */ /* 0x000e220000002400 */
[C---:B------:R-:W-:Y:S01]  /*0880*/  FMUL.FTZ R22, R28.reuse, 0.79788458347320556641 ;  /* 0x3f4c422a1c167820 */ /* 0x040fe20000410000 */
[----:B------:R-:W-:Y:S01]  /*0890*/  FMUL.FTZ R21, R28, 0.044714998453855514526 ;  /* 0x3d3727131c157820 */ /* 0x000fe20000410000 */
[----:B------:R-:W-:Y:S01]  /*08a0*/  HADD2.F32 R33, -RZ, R8.H0_H0 ;  /* 0x20000008ff217230 */ /* 0x000fe20000004100 */
[----:B------:R-:W-:Y:S01]  /*08b0*/  F2FP.F16.F32.PACK_AB R20, RZ, R20 ;  /* 0x00000014ff14723e */ /* 0x000fe200000000ff */
[----:B------:R-:W-:Y:S01]  /*08c0*/  FADD.FTZ R18, R18, 1 ;  /* 0x3f80000012127421 */ /* 0x000fe20000010000 */
[----:B------:R-:W-:Y:S01]  /*08d0*/  F2FP.F16.F32.PACK_AB R7, RZ, R7 ;  /* 0x00000007ff07723e */ /* 0x000fe200000000ff */
[----:B------:R-:W-:Y:S01]  /*08e0*/  HADD2.F32 R12, -RZ, R12.H0_H0 ;  /* 0x2000000cff0c7230 */ /* 0x000fe20000004100 */
[----:B------:R-:W-:-:S02]  /*08f0*/  F2FP.F16.F32.PACK_AB R8, R21, R22 ;  /* 0x000000161508723e */ /* 0x000fc400000000ff */
[----:B------:R-:W1:Y:S01]  /*0900*/  MUFU.TANH R22, R33 ;  /* 0x0000002100167308 */ /* 0x000e620000002400 */
[----:B------:R-:W-:Y:S02]  /*0910*/  F2FP.F16.F32.PACK_AB R18, RZ, R18 ;  /* 0x00000012ff12723e */ /* 0x000fe400000000ff */
[--C-:B------:R-:W-:Y:S02]  /*0920*/  HADD2.F32 R21, -RZ, R8.reuse.H1_H1 ;  /* 0x30000008ff157230 */ /* 0x100fe40000004100 */
[----:B------:R-:W-:Y:S01]  /*0930*/  HADD2.F32 R8, -RZ, R8.H0_H0 ;  /* 0x20000008ff087230 */ /* 0x000fe20000004100 */
[----:B0-----:R-:W-:Y:S01]  /*0940*/  F2FP.F16.F32.PACK_AB R4, R34, R29 ;  /* 0x0000001d2204723e */ /* 0x001fe200000000ff */
[----:B------:R-:W-:Y:S02]  /*0950*/  HADD2.F32 R29, -RZ, R20.H0_H0 ;  /* 0x20000014ff1d7230 */ /* 0x000fe40000004100 */
[C---:B------:R-:W-:Y:S01]  /*0960*/  FMUL.FTZ R21, R28.reuse, R21 ;  /* 0x000000151c157220 */ /* 0x040fe20000410000 */
[----:B------:R-:W-:-:S03]  /*0970*/  FMUL.FTZ R28, R28, 0.5 ;  /* 0x3f0000001c1c7820 */ /* 0x000fc60000410000 */
[----:B------:R-:W0:Y:S01]  /*0980*/  MUFU.TANH R29, R29 ;  /* 0x0000001d001d7308 */ /* 0x000e220000002400 */
[----:B------:R-:W-:Y:S02]  /*0990*/  F2FP.F16.F32.PACK_AB R21, RZ, R21 ;  /* 0x00000015ff15723e */ /* 0x000fe400000000ff */
[----:B-1----:R-:W-:Y:S01]  /*09a0*/  F2FP.F16.F32.PACK_AB R13, R13, R22 ;  /* 0x000000160d0d723e */ /* 0x002fe200000000ff */
[----:B------:R-:W-:Y:S02]  /*09b0*/  HADD2.F32 R22, -RZ, R24.H0_H0 ;  /* 0x20000018ff167230 */ /* 0x000fe40000004100 */
[----:B------:R-:W-:Y:S02]  /*09c0*/  HADD2.F32 R24, -RZ, R9.H0_H0 ;  /* 0x20000009ff187230 */ /* 0x000fe40000004100 */
[----:B------:R-:W-:Y:S02]  /*09d0*/  HADD2.F32 R21, -RZ, R21.H0_H0 ;  /* 0x20000015ff157230 */ /* 0x000fe40000004100 */
[----:B------:R-:W-:Y:S01]  /*09e0*/  FMUL.FTZ R22, R19, R22 ;  /* 0x0000001613167220 */ /* 0x000fe20000410000 */
[C---:B------:R-:W-:Y:S01]  /*09f0*/  FMUL.FTZ R34, R24.reuse, 0.79788458347320556641 ;  /* 0x3f4c422a18227820 */ /* 0x040fe20000410000 */
[----:B------:R-:W-:Y:S01]  /*0a00*/  FMUL.FTZ R19, R24, 0.044714998453855514526 ;  /* 0x3d37271318137820 */ /* 0x000fe20000410000 */
[----:B------:R-:W-:-:S02]  /*0a10*/  FADD.FTZ R21, R21, 1 ;  /* 0x3f80000015157421 */ /* 0x000fc40000010000 */
[----:B------:R-:W-:Y:S02]  /*0a20*/  F2FP.F16.F32.PACK_AB R22, RZ, R22 ;  /* 0x00000016ff16723e */ /* 0x000fe400000000ff */
[----:B------:R-:W-:Y:S01]  /*0a30*/  F2FP.F16.F32.PACK_AB R19, R19, R34 ;  /* 0x000000221313723e */ /* 0x000fe200000000ff */
[----:B------:R-:W-:Y:S01]  /*0a40*/  FMUL.FTZ R34, R15, 0.5 ;  /* 0x3f0000000f227820 */ /* 0x000fe20000410000 */
[----:B------:R-:W-:-:S03]  /*0a50*/  F2FP.F16.F32.PACK_AB R21, RZ, R21 ;  /* 0x00000015ff15723e */ /* 0x000fc600000000ff */
[----:B------:R-:W-:Y:S01]  /*0a60*/  HADD2.F32 R33, -RZ, R19.H1_H1 ;  /* 0x30000013ff217230 */ /* 0x000fe20000004100 */
[----:B0-----:R-:W-:Y:S01]  /*0a70*/  F2FP.F16.F32.PACK_AB R15, R34, R29 ;  /* 0x0000001d220f723e */ /* 0x001fe200000000ff */
[----:B------:R-:W-:Y:S02]  /*0a80*/  HADD2.F32 R34, -RZ, R7.H0_H0 ;  /* 0x20000007ff227230 */ /* 0x000fe40000004100 */
[----:B------:R-:W-:Y:S01]  /*0a90*/  FMUL.FTZ R29, R5, 0.5 ;  /* 0x3f000000051d7820 */ /* 0x000fe20000410000 */
[----:B------:R-:W-:Y:S01]  /*0aa0*/  FMUL.FTZ R5, R16, 0.5 ;  /* 0x3f00000010057820 */ /* 0x000fe20000410000 */
[----:B------:R-:W-:Y:S01]  /*0ab0*/  FMUL.FTZ R20, R24, R33 ;  /* 0x0000002118147220 */ /* 0x000fe20000410000 */
[----:B------:R-:W-:Y:S02]  /*0ac0*/  HADD2.F32 R33, -RZ, R22.H0_H0 ;  /* 0x20000016ff217230 */ /* 0x000fe40000004100 */
[----:B------:R-:W-:Y:S02]  /*0ad0*/  HADD2.F32 R21, -RZ, R21.H0_H0 ;  /* 0x20000015ff157230 */ /* 0x000fe40000004100 */
[----:B------:R-:W-:Y:S01]  /*0ae0*/  F2FP.F16.F32.PACK_AB R20, RZ, R20 ;  /* 0x00000014ff14723e */ /* 0x000fe200000000ff */
[----:B------:R-:W0:Y:S01]  /*0af0*/  MUFU.TANH R26, R33 ;  /* 0x00000021001a7308 */ /* 0x000e220000002400 */
[----:B------:R-:W-:-:S02]  /*0b00*/  HADD2.F32 R19, -RZ, R19.H0_H0 ;  /* 0x20000013ff137230 */ /* 0x000fc40000004100 */
[----:B------:R-:W-:Y:S01]  /*0b10*/  FMUL.FTZ R21, R8, R21 ;  /* 0x0000001508157220 */ /* 0x000fe20000410000 */
[----:B------:R-:W-:-:S04]  /*0b20*/  HADD2.F32 R20, -RZ, R20.H0_H0 ;  /* 0x20000014ff147230 */ /* 0x000fc80000004100 */
[----:B------:R-:W-:Y:S01]  /*0b30*/  F2FP.F16.F32.PACK_AB R21, RZ, R21 ;  /* 0x00000015ff15723e */ /* 0x000fe200000000ff */
[----:B------:R-:W-:Y:S01]  /*0b40*/  FADD.FTZ R7, R20, 1 ;  /* 0x3f80000014077421 */ /* 0x000fe20000010000 */
[----:B------:R-:W-:Y:S01]  /*0b50*/  FMUL.FTZ R20, R17, R34 ;  /* 0x0000002211147220 */ /* 0x000fe20000410000 */
[----:B------:R-:W-:-:S03]  /*0b60*/  HADD2.F32 R17, -RZ, R9.H1_H1 ;  /* 0x30000009ff117230 */ /* 0x000fc60000004100 */
[----:B------:R-:W-:Y:S02]  /*0b70*/  F2FP.F16.F32.PACK_AB R7, RZ, R7 ;  /* 0x00000007ff07723e */ /* 0x000fe400000000ff */
[----:B------:R-:W-:Y:S01]  /*0b80*/  F2FP.F16.F32.PACK_AB R20, RZ, R20 ;  /* 0x00000014ff14723e */ /* 0x000fe200000000ff */
[C---:B------:R-:W-:Y:S01]  /*0b90*/  FMUL.FTZ R22, R17.reuse, 0.79788458347320556641 ;  /* 0x3f4c422a11167820 */ /* 0x040fe20000410000 */
[----:B------:R-:W-:Y:S01]  /*0ba0*/  FMUL.FTZ R9, R17, 0.044714998453855514526 ;  /* 0x3d37271311097820 */ /* 0x000fe20000410000 */
[----:B0-----:R-:W-:Y:S01]  /*0bb0*/  F2FP.F16.F32.PACK_AB R16, R29, R26 ;  /* 0x0000001a1d10723e */ /* 0x001fe200000000ff */
[----:B------:R-:W-:Y:S02]  /*0bc0*/  HADD2.F32 R26, -RZ, R14.H0_H0 ;  /* 0x2000000eff1a7230 */ /* 0x000fe40000004100 */
[----:B------:R-:W-:Y:S01]  /*0bd0*/  HADD2.F32 R34, -RZ, R20.H0_H0 ;  /* 0x20000014ff227230 */ /* 0x000fe20000004100 */
[----:B------:R-:W-:-:S03]  /*0be0*/  F2FP.F16.F32.PACK_AB R9, R9, R22 ;  /* 0x000000160909723e */ /* 0x000fc600000000ff */
[----:B------:R-:W0:Y:S02]  /*0bf0*/  MUFU.TANH R20, R34 ;  /* 0x0000002200147308 */ /* 0x000e240000002400 */
[--C-:B------:R-:W-:Y:S02]  /*0c00*/  HADD2.F32 R22, -RZ, R9.reuse.H1_H1 ;  /* 0x30000009ff167230 */ /* 0x100fe40000004100 */
[----:B------:R-:W-:-:S03]  /*0c10*/  HADD2.F32 R9, -RZ, R9.H0_H0 ;  /* 0x20000009ff097230 */ /* 0x000fc60000004100 */
[----:B------:R-:W-:-:S05]  /*0c20*/  FMUL.FTZ R22, R17, R22 ;  /* 0x0000001611167220 */ /* 0x000fca0000410000 */
[----:B------:R-:W-:Y:S02]  /*0c30*/  F2FP.F16.F32.PACK_AB R22, RZ, R22 ;  /* 0x00000016ff16723e */ /* 0x000fe400000000ff */
[----:B0-----:R-:W-:-:S03]  /*0c40*/  F2FP.F16.F32.PACK_AB R20, R5, R20 ;  /* 0x000000140514723e */ /* 0x001fc600000000ff */
[----:B------:R-:W-:Y:S01]  /*0c50*/  HADD2.F32 R14, -RZ, R22.H0_H0 ;  /* 0x20000016ff0e7230 */ /* 0x000fe20000004100 */
[----:B------:R-:W-:Y:S01]  /*0c60*/  F2FP.F16.F32.PACK_AB R5, RZ, R23 ;  /* 0x00000017ff05723e */ /* 0x000fe200000000ff */
[----:B------:R-:W-:Y:S02]  /*0c70*/  HADD2.F32 R23, -RZ, R25.H0_H0 ;  /* 0x20000019ff177230 */ /* 0x000fe40000004100 */
[----:B------:R-:W-:Y:S02]  /*0c80*/  HADD2.F32 R25, -RZ, R10.H0_H0 ;  /* 0x2000000aff197230 */ /* 0x000fe40000004100 */
[----:B------:R-:W-:Y:S01]  /*0c90*/  FADD.FTZ R14, R14, 1 ;  /* 0x3f8000000e0e7421 */ /* 0x000fe20000010000 */
[----:B------:R-:W-:Y:S01]  /*0ca0*/  FMUL.FTZ R23, R23, R26 ;  /* 0x0000001a17177220 */ /* 0x000fe20000410000 */
[----:B------:R-:W-:Y:S02]  /*0cb0*/  HADD2.F32 R26, -RZ, R5.H0_H0 ;  /* 0x20000005ff1a7230 */ /* 0x000fe40000004100 */
[C---:B------:R-:W-:Y:S01]  /*0cc0*/  FMUL.FTZ R29, R25.reuse, 0.79788458347320556641 ;  /* 0x3f4c422a191d7820 */ /* 0x040fe20000410000 */
[----:B------:R-:W-:Y:S01]  /*0cd0*/  FMUL.FTZ R22, R25, 0.044714998453855514526 ;  /* 0x3d37271319167820 */ /* 0x000fe20000410000 */
[----:B------:R-:W-:-:S02]  /*0ce0*/  F2FP.F16.F32.PACK_AB R14, RZ, R14 ;  /* 0x0000000eff0e723e */ /* 0x000fc400000000ff */
[----:B------:R-:W-:Y:S01]  /*0cf0*/  F2FP.F16.F32.PACK_AB R23, RZ, R23 ;  /* 0x00000017ff17723e */ /* 0x000fe200000000ff */
[----:B------:R-:W0:Y:S01]  /*0d00*/  MUFU.TANH R26, R26 ;  /* 0x0000001a001a7308 */ /* 0x000e220000002400 */
[----:B------:R-:W-:Y:S01]  /*0d10*/  F2FP.F16.F32.PACK_AB R22, R22, R29 ;  /* 0x0000001d1616723e */ /* 0x000fe200000000ff */
[----:B------:R-:W-:Y:S01]  /*0d20*/  FMUL.FTZ R29, R6, 0.5 ;  /* 0x3f000000061d7820 */ /* 0x000fe20000410000 */
[----:B------:R-:W-:-:S03]  /*0d30*/  HADD2.F32 R14, -RZ, R14.H0_H0 ;  /* 0x2000000eff0e7230 */ /* 0x000fc60000004100 */
[--C-:B------:R-:W-:Y:S02]  /*0d40*/  HADD2.F32 R34, -RZ, R22.reuse.H1_H1 ;  /* 0x30000016ff227230 */ /* 0x100fe40000004100 */
[----:B------:R-:W-:Y:S01]  /*0d50*/  FMUL.FTZ R14, R9, R14 ;  /* 0x0000000e090e7220 */ /* 0x000fe20000410000 */
[----:B------:R-:W-:Y:S02]  /*0d60*/  HADD2.F32 R22, -RZ, R22.H0_H0 ;  /* 0x20000016ff167230 */ /* 0x000fe40000004100 */
[C---:B------:R-:W-:Y:S01]  /*0d70*/  FMUL.FTZ R5, R25.reuse, R34 ;  /* 0x0000002219057220 */ /* 0x040fe20000410000 */
[--C-:B------:R-:W-:Y:S02]  /*0d80*/  HADD2.F32 R34, -RZ, R16.reuse.H0_H0 ;  /* 0x20000010ff227230 */ /* 0x100fe40000004100 */
[----:B------:R-:W-:Y:S01]  /*0d90*/  FMUL.FTZ R25, R25, 0.5 ;  /* 0x3f00000019197820 */ /* 0x000fe20000410000 */
[----:B------:R-:W-:Y:S01]  /*0da0*/  HADD2.F32 R16, -RZ, R16.H1_H1 ;  /* 0x30000010ff107230 */ /* 0x000fe20000004100 */
[----:B------:R-:W-:Y:S01]  /*0db0*/  F2FP.F16.F32.PACK_AB R5, RZ, R5 ;  /* 0x00000005ff05723e */ /* 0x000fe200000000ff */
[----:B------:R-:W-:Y:S01]  /*0dc0*/  FADD.FTZ R34, R34, 1 ;  /* 0x3f80000022227421 */ /* 0x000fe20000010000 */
[----:B0-----:R-:W-:Y:S01]  /*0dd0*/  F2FP.F16.F32.PACK_AB R6, R29, R26 ;  /* 0x0000001a1d06723e */ /* 0x001fe200000000ff */
[----:B------:R-:W-:-:S02]  /*0de0*/  HADD2.F32 R29, -RZ, R18.H0_H0 ;  /* 0x20000012ff1d7230 */ /* 0x000fc40000004100 */
[----:B------:R-:W-:Y:S02]  /*0df0*/  HADD2.F32 R26, -RZ, R23.H0_H0 ;  /* 0x20000017ff1a7230 */ /* 0x000fe40000004100 */
[----:B------:R-:W-:Y:S02]  /*0e00*/  HADD2.F32 R5, -RZ, R5.H0_H0 ;  /* 0x20000005ff057230 */ /* 0x000fe40000004100 */
[----:B------:R-:W-:Y:S01]  /*0e10*/  FMUL.FTZ R12, R12, R29 ;  /* 0x0000001d0c0c7220 */ /* 0x000fe20000410000 */
[----:B------:R-:W-:Y:S02]  /*0e20*/  HADD2.F32 R29, -RZ, R10.H1_H1 ;  /* 0x3000000aff1d7230 */ /* 0x000fe40000004100 */
[----:B------:R0:W1:Y:S01]  /*0e30*/  MUFU.TANH R10, R26 ;  /* 0x0000001a000a7308 */ /* 0x0000620000002400 */
[----:B------:R-:W-:Y:S01]  /*0e40*/  FADD.FTZ R5, R5, 1 ;  /* 0x3f80000005057421 */ /* 0x000fe20000010000 */
[----:B------:R-:W-:Y:S01]  /*0e50*/  F2FP.F16.F32.PACK_AB R12, RZ, R12 ;  /* 0x0000000cff0c723e */ /* 0x000fe200000000ff */
[C---:B------:R-:W-:Y:S01]  /*0e60*/  FMUL.FTZ R23, R29.reuse, 0.79788458347320556641 ;  /* 0x3f4c422a1d177820 */ /* 0x040fe20000410000 */
[----:B------:R-:W-:-:S02]  /*0e70*/  FMUL.FTZ R8, R29, 0.044714998453855514526 ;  /* 0x3d3727131d087820 */ /* 0x000fc40000410000 */
[----:B------:R-:W-:Y:S01]  /*0e80*/  F2FP.F16.F32.PACK_AB R5, RZ, R5 ;  /* 0x00000005ff05723e */ /* 0x000fe200000000ff */
[----:B------:R-:W-:Y:S02]  /*0e90*/  HADD2.F32 R33, -RZ, R12.H0_H0 ;  /* 0x2000000cff217230 */ /* 0x000fe40000004100 */
[----:B------:R-:W-:Y:S01]  /*0ea0*/  F2FP.F16.F32.PACK_AB R8, R8, R23 ;  /* 0x000000170808723e */ /* 0x000fe200000000ff */
[----:B------:R-:W-:Y:S01]  /*0eb0*/  FMUL.FTZ R23, R32, 0.5 ;  /* 0x3f00000020177820 */ /* 0x000fe20000410000 */
[----:B------:R-:W2:Y:S01]  /*0ec0*/  MUFU.TANH R12, R33 ;  /* 0x00000021000c7308 */ /* 0x000ea20000002400 */
[----:B0-----:R-:W-:Y:S02]  /*0ed0*/  HADD2.F32 R26, -RZ, R7.H0_H0 ;  /* 0x20000007ff1a7230 */ /* 0x001fe40000004100 */
[--C-:B------:R-:W-:Y:S02]  /*0ee0*/  HADD2.F32 R18, -RZ, R8.reuse.H1_H1 ;  /* 0x30000008ff127230 */ /* 0x100fe40000004100 */
[----:B------:R-:W-:Y:S01]  /*0ef0*/  HADD2.F32 R32, -RZ, R11.H0_H0 ;  /* 0x2000000bff207230 */ /* 0x000fe20000004100 */
[----:B-1----:R-:W-:Y:S01]  /*0f00*/  F2FP.F16.F32.PACK_AB R10, R27, R10 ;  /* 0x0000000a1b0a723e */ /* 0x002fe200000000ff */
[----:B------:R-:W-:-:S02]  /*0f10*/  HADD2.F32 R8, -RZ, R8.H0_H0 ;  /* 0x20000008ff087230 */ /* 0x000fc40000004100 */
[C---:B------:R-:W-:Y:S01]  /*0f20*/  FMUL.FTZ R18, R29.reuse, R18 ;  /* 0x000000121d127220 */ /* 0x040fe20000410000 */
[----:B------:R-:W-:Y:S02]  /*0f30*/  HADD2.F32 R5, -RZ, R5.H0_H0 ;  /* 0x20000005ff057230 */ /* 0x000fe40000004100 */
[----:B------:R-:W-:Y:S02]  /*0f40*/  FMUL.FTZ R29, R29, 0.5 ;  /* 0x3f0000001d1d7820 */ /* 0x000fe40000410000 */
[----:B------:R-:W-:Y:S01]  /*0f50*/  F2FP.F16.F32.PACK_AB R18, RZ, R18 ;  /* 0x00000012ff12723e */ /* 0x000fe200000000ff */
[----:B------:R-:W-:Y:S01]  /*0f60*/  FMUL.FTZ R22, R22, R5 ;  /* 0x0000000516167220 */ /* 0x000fe20000410000 */
[----:B------:R-:W-:Y:S02]  /*0f70*/  F2FP.F16.F32.PACK_AB R5, RZ, R34 ;  /* 0x00000022ff05723e */ /* 0x000fe400000000ff */
[----:B--2---:R-:W-:Y:S01]  /*0f80*/  F2FP.F16.F32.PACK_AB R12, R23, R12 ;  /* 0x0000000c170c723e */ /* 0x004fe200000000ff */
[----:B------:R-:W-:-:S02]  /*0f90*/  HADD2.F32 R7, -RZ, R18.H0_H0 ;  /* 0x20000012ff077230 */ /* 0x000fc40000004100 */
[----:B------:R-:W-:Y:S01]  /*0fa0*/  FMUL.FTZ R23, R19, R26 ;  /* 0x0000001a13177220 */ /* 0x000fe20000410000 */
[C---:B------:R-:W-:Y:S01]  /*0fb0*/  FMUL.FTZ R19, R32.reuse, 0.79788458347320556641 ;  /* 0x3f4c422a20137820 */ /* 0x040fe20000410000 */
[----:B------:R-:W-:Y:S01]  /*0fc0*/  FMUL.FTZ R18, R32, 0.044714998453855514526 ;  /* 0x3d37271320127820 */ /* 0x000fe20000410000 */
[----:B------:R-:W-:Y:S02]  /*0fd0*/  HADD2.F32 R26, -RZ, R21.H0_H0 ;  /* 0x20000015ff1a7230 */ /* 0x000fe40000004100 */
[----:B------:R-:W-:Y:S01]  /*0fe0*/  FADD.FTZ R7, R7, 1 ;  /* 0x3f80000007077421 */ /* 0x000fe20000010000 */
[----:B------:R-:W-:Y:S01]  /*0ff0*/  F2FP.F16.F32.PACK_AB R23, RZ, R23 ;  /* 0x00000017ff17723e */ /* 0x000fe200000000ff */
[----:B------:R-:W-:Y:S01]  /*1000*/  HADD2.F32 R5, -RZ, R5.H0_H0 ;  /* 0x20000005ff057230 */ /* 0x000fe20000004100 */
[----:B------:R-:W-:Y:S02]  /*1010*/  F2FP.F16.F32.PACK_AB R18, R18, R19 ;  /* 0x000000131212723e */ /* 0x000fe400000000ff */
[----:B------:R0:W1:Y:S01]  /*1020*/  MUFU.TANH R19, R26 ;  /* 0x0000001a00137308 */ /* 0x0000620000002400 */
[----:B------:R-:W-:Y:S01]  /*1030*/  HADD2.F32 R23, -RZ, R23.H0_H0 ;  /* 0x20000017ff177230 */ /* 0x000fe20000004100 */
[----:B------:R-:W-:Y:S01]  /*1040*/  F2FP.F16.F32.PACK_AB R7, RZ, R7 ;  /* 0x00000007ff07723e */ /* 0x000fe200000000ff */
[----:B------:R-:W-:-:S02]  /*1050*/  HADD2.F32 R21, -RZ, R18.H1_H1 ;  /* 0x30000012ff157230 */ /* 0x000fc40000004100 */
[----:B------:R-:W-:Y:S01]  /*1060*/  FMUL.FTZ R5, R16, R5 ;  /* 0x0000000510057220 */ /* 0x000fe20000410000 */
[----:B------:R-:W-:Y:S01]  /*1070*/  HADD2.F32 R18, -RZ, R18.H0_H0 ;  /* 0x20000012ff127230 */ /* 0x000fe20000004100 */
[----:B------:R-:W-:Y:S01]  /*1080*/  F2FP.F16.F32.PACK_AB R22, RZ, R22 ;  /* 0x00000016ff16723e */ /* 0x000fe200000000ff */
[----:B------:R-:W-:Y:S02]  /*1090*/  HADD2.F32 R7, -RZ, R7.H0_H0 ;  /* 0x20000007ff077230 */ /* 0x000fe40000004100 */
[----:B------:R-:W-:Y:S01]  /*10a0*/  FMUL.FTZ R21, R32, R21 ;  /* 0x0000001520157220 */ /* 0x000fe20000410000 */
[----:B------:R-:W2:Y:S01]  /*10b0*/  MUFU.TANH R23, R23 ;  /* 0x0000001700177308 */ /* 0x000ea20000002400 */
[----:B0-----:R-:W-:Y:S01]  /*10c0*/  FMUL.FTZ R26, R24, 0.5 ;  /* 0x3f000000181a7820 */ /* 0x001fe20000410000 */
[----:B------:R-:W-:Y:S01]  /*10d0*/  FMUL.FTZ R24, R17, 0.5 ;  /* 0x3f00000011187820 */ /* 0x000fe20000410000 */
[----:B------:R-:W-:Y:S01]  /*10e0*/  FMUL.FTZ R8, R8, R7 ;  /* 0x0000000708087220 */ /* 0x000fe20000410000 */
[----:B------:R-:W-:Y:S01]  /*10f0*/  F2FP.F16.F32.PACK_AB R21, RZ, R21 ;  /* 0x00000015ff15723e */ /* 0x000fe200000000ff */
[----:B------:R-:W-:-:S02]  /*1100*/  HADD2.F32 R16, -RZ, R12.H0_H0 ;  /* 0x2000000cff107230 */ /* 0x000fc40000004100 */
[----:B------:R-:W-:Y:S01]  /*1110*/  HADD2.F32 R12, -RZ, R12.H1_H1 ;  /* 0x3000000cff0c7230 */ /* 0x000fe20000004100 */
[----:B-1----:R-:W-:Y:S01]  /*1120*/  F2FP.F16.F32.PACK_AB R19, R28, R19 ;  /* 0x000000131c13723e */ /* 0x002fe200000000ff */
[----:B------:R-:W-:Y:S01]  /*1130*/  HADD2.F32 R21, -RZ, R21.H0_H0 ;  /* 0x20000015ff157230 */ /* 0x000fe20000004100 */
[----:B------:R-:W-:Y:S01]  /*1140*/  F2FP.F16.F32.PACK_AB R8, RZ, R8 ;  /* 0x00000008ff08723e */ /* 0x000fe200000000ff */
[----:B------:R-:W-:Y:S01]  /*1150*/  HADD2.F32 R28, -RZ, R11.H1_H1 ;  /* 0x3000000bff1c7230 */ /* 0x000fe20000004100 */
[----:B------:R-:W-:Y:S01]  /*1160*/  F2FP.F16.F32.PACK_AB R11, RZ, R14 ;  /* 0x0000000eff0b723e */ /* 0x000fe200000000ff */
[----:B------:R-:W-:Y:S01]  /*1170*/  FADD.FTZ R16, R16, 1 ;  /* 0x3f80000010107421 */ /* 0x000fe20000010000 */
[----:B------:R-:W-:Y:S02]  /*1180*/  FADD.FTZ R21, R21, 1 ;  /* 0x3f80000015157421 */ /* 0x000fe40000010000 */
[----:B------:R-:W-:Y:S01]  /*1190*/  FMUL.FTZ R14, R28, 0.044714998453855514526 ;  /* 0x3d3727131c0e7820 */ /* 0x000fe20000410000 */
[----:B------:R-:W-:Y:S01]  /*11a0*/  HADD2.F32 R27, -RZ, R11.H0_H0 ;  /* 0x2000000bff1b7230 */ /* 0x000fe20000004100 */
[----:B--2---:R-:W-:Y:S01]  /*11b0*/  F2FP.F16.F32.PACK_AB R17, R26, R23 ;  /* 0x000000171a11723e */ /* 0x004fe200000000ff */
[--C-:B------:R-:W-:Y:S01]  /*11c0*/  HADD2.F32 R23, -RZ, R2.reuse.H0_H0 ;  /* 0x20000002ff177230 */ /* 0x100fe20000004100 */
[----:B------:R-:W-:Y:S01]  /*11d0*/  F2FP.F16.F32.PACK_AB R9, RZ, R21 ;  /* 0x00000015ff09723e */ /* 0x000fe200000000ff */
[----:B------:R-:W-:Y:S01]  /*11e0*/  FMUL.FTZ R21, R28, 0.79788458347320556641 ;  /* 0x3f4c422a1c157820 */ /* 0x000fe20000410000 */
[----:B------:R-:W-:-:S02]  /*11f0*/  HADD2.F32 R2, -RZ, R2.H1_H1 ;  /* 0x30000002ff027230 */ /* 0x000fc40000004100 */
[----:B------:R-:W-:Y:S01]  /*1200*/  FADD.FTZ R23, R23, 1 ;  /* 0x3f80000017177421 */ /* 0x000fe20000010000 */
[----:B------:R-:W-:Y:S01]  /*1210*/  HADD2.F32 R9, -RZ, R9.H0_H0 ;  /* 0x20000009ff097230 */ /* 0x000fe20000004100 */
[----:B------:R-:W-:Y:S01]  /*1220*/  F2FP.F16.F32.PACK_AB R11, R14, R21 ;  /* 0x000000150e0b723e */ /* 0x000fe200000000ff */
[----:B------:R-:W-:Y:S01]  /*1230*/  HADD2.F32 R26, -RZ, R13.H0_H0 ;  /* 0x2000000dff1a7230 */ /* 0x000fe20000004100 */
[----:B------:R0:W1:Y:S01]  /*1240*/  MUFU.TANH R21, R27 ;  /* 0x0000001b00157308 */ /* 0x0000620000002400 */
[----:B------:R-:W-:Y:S01]  /*1250*/  F2FP.F16.F32.PACK_AB R23, RZ, R23 ;  /* 0x00000017ff17723e */ /* 0x000fe200000000ff */
[----:B------:R-:W-:Y:S01]  /*1260*/  FMUL.FTZ R9, R18, R9 ;  /* 0x0000000912097220 */ /* 0x000fe20000410000 */
[--C-:B------:R-:W-:Y:S02]  /*1270*/  HADD2.F32 R33, -RZ, R11.reuse.H1_H1 ;  /* 0x3000000bff217230 */ /* 0x100fe40000004100 */
[----:B------:R-:W-:Y:S01]  /*1280*/  FADD.FTZ R26, R26, 1 ;  /* 0x3f8000001a1a7421 */ /* 0x000fe20000010000 */
[----:B------:R-:W-:-:S02]  /*1290*/  HADD2.F32 R11, -RZ, R11.H0_H0 ;  /* 0x2000000bff0b7230 */ /* 0x000fc40000004100 */
[----:B------:R-:W-:Y:S02]  /*12a0*/  HADD2.F32 R23, -RZ, R23.H0_H0 ;  /* 0x20000017ff177230 */ /* 0x000fe40000004100 */
[----:B------:R-:W-:Y:S01]  /*12b0*/  FMUL.FTZ R14, R28, R33 ;  /* 0x000000211c0e7220 */ /* 0x000fe20000410000 */
[--C-:B0-----:R-:W-:Y:S01]  /*12c0*/  HADD2.F32 R27, -RZ, R15.reuse.H0_H0 ;  /* 0x2000000fff1b7230 */ /* 0x101fe20000004100 */
[----:B------:R-:W-:Y:S01]  /*12d0*/  F2FP.F16.F32.PACK_AB R9, RZ, R9 ;  /* 0x00000009ff09723e */ /* 0x000fe200000000ff */
[----:B------:R-:W-:Y:S02]  /*12e0*/  HADD2.F32 R33, -RZ, R20.H0_H0 ;  /* 0x20000014ff217230 */ /* 0x000fe40000004100 */
[----:B------:R-:W-:Y:S01]  /*12f0*/  FMUL.FTZ R2, R2, R23 ;  /* 0x0000001702027220 */ /* 0x000fe20000410000 */
[----:B------:R-:W-:Y:S01]  /*1300*/  F2FP.F16.F32.PACK_AB R14, RZ, R14 ;  /* 0x0000000eff0e723e */ /* 0x000fe200000000ff */
[----:B------:R-:W-:Y:S01]  /*1310*/  FADD.FTZ R27, R27, 1 ;  /* 0x3f8000001b1b7421 */ /* 0x000fe20000010000 */
[----:B------:R-:W-:-:S02]  /*1320*/  HADD2.F32 R15, -RZ, R15.H1_H1 ;  /* 0x3000000fff0f7230 */ /* 0x000fc40000004100 */
[----:B------:R-:W-:Y:S01]  /*1330*/  FADD.FTZ R33, R33, 1 ;  /* 0x3f80000021217421 */ /* 0x000fe20000010000 */
[----:B-1----:R-:W-:Y:S01]  /*1340*/  F2FP.F16.F32.PACK_AB R21, R24, R21 ;  /* 0x000000151815723e */ /* 0x002fe200000000ff */
[----:B------:R-:W-:Y:S01]  /*1350*/  HADD2.F32 R24, -RZ, R4.H0_H0 ;  /* 0x20000004ff187230 */ /* 0x000fe20000004100 */
[----:B------:R-:W-:Y:S01]  /*1360*/  F2FP.F16.F32.PACK_AB R27, RZ, R27 ;  /* 0x0000001bff1b723e */ /* 0x000fe200000000ff */
[----:B------:R-:W-:Y:S01]  /*1370*/  HADD2.F32 R14, -RZ, R14.H0_H0 ;  /* 0x2000000eff0e7230 */ /* 0x000fe20000004100 */
[----:B------:R-:W-:Y:S01]  /*1380*/  F2FP.F16.F32.PACK_AB R7, RZ, R33 ;  /* 0x00000021ff07723e */ /* 0x000fe200000000ff */
[----:B------:R-:W-:Y:S02]  /*1390*/  HADD2.F32 R4, -RZ, R4.H1_H1 ;  /* 0x30000004ff047230 */ /* 0x000fe40000004100 */
[----:B------:R-:W-:Y:S01]  /*13a0*/  FADD.FTZ R24, R24, 1 ;  /* 0x3f80000018187421 */ /* 0x000fe20000010000 */
[----:B------:R-:W-:Y:S02]  /*13b0*/  HADD2.F32 R9, -RZ, R9.H0_H0 ;  /* 0x20000009ff097230 */ /* 0x000fe40000004100 */
[----:B------:R-:W-:Y:S01]  /*13c0*/  FADD.FTZ R14, R14, 1 ;  /* 0x3f8000000e0e7421 */ /* 0x000fe20000010000 */
[----:B------:R-:W-:-:S02]  /*13d0*/  HADD2.F32 R7, -RZ, R7.H0_H0 ;  /* 0x20000007ff077230 */ /* 0x000fc40000004100 */
[----:B------:R-:W-:Y:S01]  /*13e0*/  FMUL.FTZ R28, R28, 0.5 ;  /* 0x3f0000001c1c7820 */ /* 0x000fe20000410000 */
[----:B------:R-:W-:Y:S01]  /*13f0*/  F2FP.F16.F32.PACK_AB R24, RZ, R24 ;  /* 0x00000018ff18723e */ /* 0x000fe200000000ff */
[----:B------:R-:W-:Y:S01]  /*1400*/  HADD2.F32 R13, -RZ, R13.H1_H1 ;  /* 0x3000000dff0d7230 */ /* 0x000fe20000004100 */
[----:B------:R-:W-:Y:S01]  /*1410*/  F2FP.F16.F32.PACK_AB R14, RZ, R14 ;  /* 0x0000000eff0e723e */ /* 0x000fe200000000ff */
[----:B------:R-:W-:Y:S01]  /*1420*/  MUFU.TANH R9, R9 ;  /* 0x0000000900097308 */ /* 0x000fe20000002400 */
[----:B------:R-:W-:Y:S01]  /*1430*/  F2FP.F16.F32.PACK_AB R26, RZ, R26 ;  /* 0x0000001aff1a723e */ /* 0x000fe200000000ff */
[----:B------:R-:W-:Y:S02]  /*1440*/  HADD2.F32 R23, -RZ, R24.H0_H0 ;  /* 0x20000018ff177230 */ /* 0x000fe40000004100 */
[----:B------:R-:W-:Y:S02]  /*1450*/  HADD2.F32 R14, -RZ, R14.H0_H0 ;  /* 0x2000000eff0e7230 */ /* 0x000fe40000004100 */
[----:B------:R-:W-:-:S02]  /*1460*/  HADD2.F32 R24, -RZ, R22.H0_H0 ;  /* 0x20000016ff187230 */ /* 0x000fc40000004100 */
[----:B------:R-:W-:Y:S01]  /*1470*/  FMUL.FTZ R23, R4, R23 ;  /* 0x0000001704177220 */ /* 0x000fe20000410000 */
[----:B------:R-:W-:Y:S02]  /*1480*/  HADD2.F32 R4, -RZ, R27.H0_H0 ;  /* 0x2000001bff047230 */ /* 0x000fe40000004100 */
[----:B------:R-:W-:Y:S01]  /*1490*/  FMUL.FTZ R11, R11, R14 ;  /* 0x0000000e0b0b7220 */ /* 0x000fe20000410000 */
[----:B------:R-:W-:Y:S02]  /*14a0*/  HADD2.F32 R14, -RZ, R20.H1_H1 ;  /* 0x30000014ff0e7230 */ /* 0x000fe40000004100 */
[----:B------:R-:W-:Y:S02]  /*14b0*/  HADD2.F32 R20, -RZ, R19.H0_H0 ;  /* 0x20000013ff147230 */ /* 0x000fe40000004100 */
[----:B------:R-:W-:Y:S01]  /*14c0*/  FMUL.FTZ R4, R15, R4 ;  /* 0x000000040f047220 */ /* 0x000fe20000410000 */
[----:B------:R-:W-:Y:S02]  /*14d0*/  HADD2.F32 R15, -RZ, R6.H0_H0 ;  /* 0x20000006ff0f7230 */ /* 0x000fe40000004100 */
[----:B------:R-:W-:Y:S01]  /*14e0*/  FMUL.FTZ R14, R14, R7 ;  /* 0x000000070e0e7220 */ /* 0x000fe20000410000 */
[----:B------:R-:W-:Y:S01]  /*14f0*/  HADD2.F32 R7, -RZ, R10.H0_H0 ;  /* 0x2000000aff077230 */ /* 0x000fe20000004100 */
[----:B------:R-:W-:Y:S01]  /*1500*/  F2FP.F16.F32.PACK_AB R11, RZ, R11 ;  /* 0x0000000bff0b723e */ /* 0x000fe200000000ff */
[----:B------:R-:W-:-:S02]  /*1510*/  HADD2.F32 R22, -RZ, R8.H0_H0 ;  /* 0x20000008ff167230 */ /* 0x000fc40000004100 */
[----:B------:R-:W-:Y:S01]  /*1520*/  FADD.FTZ R18, R15, 1 ;  /* 0x3f8000000f127421 */ /* 0x000fe20000010000 */
[----:B------:R-:W-:Y:S02]  /*1530*/  HADD2.F32 R15, -RZ, R6.H1_H1 ;  /* 0x30000006ff0f7230 */ /* 0x000fe40000004100 */
[----:B------:R-:W-:Y:S01]  /*1540*/  FADD.FTZ R7, R7, 1 ;  /* 0x3f80000007077421 */ /* 0x000fe20000010000 */
[----:B------:R-:W-:Y:S01]  /*1550*/  FADD.FTZ R20, R20, 1 ;  /* 0x3f80000014147421 */ /* 0x000fe20000010000 */
[----:B------:R-:W-:Y:S01]  /*1560*/  HADD2.F32 R11, -RZ, R11.H0_H0 ;  /* 0x2000000bff0b7230 */ /* 0x000fe20000004100 */
[----:B------:R-:W-:Y:S01]  /*1570*/  F2FP.F16.F32.PACK_AB R18, RZ, R18 ;  /* 0x00000012ff12723e */ /* 0x000fe200000000ff */
[----:B------:R-:W-:Y:S01]  /*1580*/  HADD2.F32 R10, -RZ, R10.H1_H1 ;  /* 0x3000000aff0a7230 */ /* 0x000fe20000004100 */
[----:B------:R-:W-:Y:S01]  /*1590*/  F2FP.F16.F32.PACK_AB R7, RZ, R7 ;  /* 0x00000007ff07723e */ /* 0x000fe200000000ff */
[----:B------:R-:W0:Y:S01]  /*15a0*/  MUFU.TANH R6, R24 ;  /* 0x0000001800067308 */ /* 0x000e220000002400 */
[----:B------:R-:W-:Y:S01]  /*15b0*/  F2FP.F16.F32.PACK_AB R8, RZ, R16 ;  /* 0x00000010ff08723e */ /* 0x000fe200000000ff */
[----:B------:R-:W-:Y:S01]  /*15c0*/  HADD2.F32 R18, -RZ, R18.H0_H0 ;  /* 0x20000012ff127230 */ /* 0x000fe20000004100 */
[----:B------:R-:W-:Y:S01]  /*15d0*/  F2FP.F16.F32.PACK_AB R20, RZ, R20 ;  /* 0x00000014ff14723e */ /* 0x000fe200000000ff */
[----:B------:R-:W-:Y:S01]  /*15e0*/  HADD2.F32 R7, -RZ, R7.H0_H0 ;  /* 0x20000007ff077230 */ /* 0x000fe20000004100 */
[----:B------:R-:W-:Y:S01]  /*15f0*/  F2FP.F16.F32.PACK_AB R14, R14, R5 ;  /* 0x000000050e0e723e */ /* 0x000fe200000000ff */
[----:B------:R-:W-:-:S02]  /*1600*/  HADD2.F32 R27, -RZ, R8.H0_H0 ;  /* 0x20000008ff1b7230 */ /* 0x000fc40000004100 */
[----:B------:R-:W-:Y:S01]  /*1610*/  FMUL.FTZ R15, R15, R18 ;  /* 0x000000120f0f7220 */ /* 0x000fe20000410000 */
[----:B------:R-:W-:Y:S01]  /*1620*/  HADD2.F32 R18, -RZ, R17.H0_H0 ;  /* 0x20000011ff127230 */ /* 0x000fe20000004100 */
[----:B------:R-:W1:Y:S01]  /*1630*/  MUFU.TANH R16, R22 ;  /* 0x0000001600107308 */ /* 0x000e620000002400 */
[----:B------:R-:W-:Y:S01]  /*1640*/  FMUL.FTZ R10, R10, R7 ;  /* 0x000000070a0a7220 */ /* 0x000fe20000410000 */
[----:B------:R-:W-:Y:S02]  /*1650*/  HADD2.F32 R8, -RZ, R19.H1_H1 ;  /* 0x30000013ff087230 */ /* 0x000fe40000004100 */
[----:B------:R-:W-:Y:S01]  /*1660*/  FMUL.FTZ R27, R12, R27 ;  /* 0x0000001b0c1b7220 */ /* 0x000fe20000410000 */
[----:B------:R-:W-:Y:S01]  /*1670*/  FADD.FTZ R18, R18, 1 ;  /* 0x3f80000012127421 */ /* 0x000fe20000010000 */
[----:B------:R-:W-:Y:S01]  /*1680*/  HADD2.F32 R7, -RZ, R20.H0_H0 ;  /* 0x20000014ff077230 */ /* 0x000fe20000004100 */
[----:B------:R-:W-:Y:S01]  /*1690*/  F2FP.F16.F32.PACK_AB R15, R10, R15 ;  /* 0x0000000f0a0f723e */ /* 0x000fe200000000ff */
[----:B------:R-:W-:Y:S01]  /*16a0*/  HADD2.F32 R17, -RZ, R17.H1_H1 ;  /* 0x30000011ff117230 */ /* 0x000fe20000004100 */
[----:B------:R-:W2:Y:S01]  /*16b0*/  MUFU.TANH R11, R11 ;  /* 0x0000000b000b7308 */ /* 0x000ea20000002400 */
[----:B------:R-:W-:Y:S01]  /*16c0*/  F2FP.F16.F32.PACK_AB R18, RZ, R18 ;  /* 0x00000012ff12723e */ /* 0x000fe200000000ff */
[----:B------:R-:W-:Y:S01]  /*16d0*/  FMUL.FTZ R8, R8, R7 ;  /* 0x0000000708087220 */ /* 0x000fe20000410000 */
[----:B0-----:R-:W-:Y:S01]  /*16e0*/  F2FP.F16.F32.PACK_AB R6, R25, R6 ;  /* 0x000000061906723e */ /* 0x001fe200000000ff */
[----:B------:R-:W-:-:S02]  /*16f0*/  HADD2.F32 R26, -RZ, R26.H0_H0 ;  /* 0x2000001aff1a7230 */ /* 0x000fc40000004100 */
[----:B------:R-:W-:Y:S01]  /*1700*/  HADD2.F32 R18, -RZ, R18.H0_H0 ;  /* 0x20000012ff127230 */ /* 0x000fe20000004100 */
[----:B------:R-:W-:Y:S01]  /*1710*/  F2FP.F16.F32.PACK_AB R8, R8, R27 ;  /* 0x0000001b0808723e */ /* 0x000fe200000000ff */
[--C-:B------:R-:W-:Y:S01]  /*1720*/  HADD2.F32 R12, -RZ, R6.reuse.H0_H0 ;  /* 0x20000006ff0c7230 */ /* 0x100fe20000004100 */
[----:B-1----:R-:W-:Y:S01]  /*1730*/  F2FP.F16.F32.PACK_AB R16, R29, R16 ;  /* 0x000000101d10723e */ /* 0x002fe200000000ff */
[----:B------:R-:W-:Y:S02]  /*1740*/  HADD2.F32 R6, -RZ, R6.H1_H1 ;  /* 0x30000006ff067230 */ /* 0x000fe40000004100 */
[----:B------:R-:W-:Y:S01]  /*1750*/  FMUL.FTZ R7, R17, R18 ;  /* 0x0000001211077220 */ /* 0x000fe20000410000 */
[----:B------:R-:W-:Y:S02]  /*1760*/  HADD2.F32 R17, -RZ, R21.H0_H0 ;  /* 0x20000015ff117230 */ /* 0x000fe40000004100 */
[----:B------:R-:W-:Y:S01]  /*1770*/  FMUL.FTZ R18, R32, 0.5 ;  /* 0x3f00000020127820 */ /* 0x000fe20000410000 */
[----:B------:R-:W-:-:S02]  /*1780*/  HADD2.F32 R20, -RZ, R16.H0_H0 ;  /* 0x20000010ff147230 */ /* 0x000fc40000004100 */
[----:B------:R-:W-:Y:S01]  /*1790*/  FADD.FTZ R12, R12, 1 ;  /* 0x3f8000000c0c7421 */ /* 0x000fe20000010000 */
[----:B------:R-:W-:Y:S01]  /*17a0*/  FMUL.FTZ R13, R13, R26 ;  /* 0x0000001a0d0d7220 */ /* 0x000fe20000410000 */
[----:B------:R-:W-:Y:S01]  /*17b0*/  FADD.FTZ R19, R17, 1 ;  /* 0x3f80000011137421 */ /* 0x000fe20000010000 */
[----:B------:R-:W-:Y:S01]  /*17c0*/  F2FP.F16.F32.PACK_AB R18, R18, R9 ;  /* 0x000000091212723e */ /* 0x000fe200000000ff */
[----:B------:R-:W-:Y:S01]  /*17d0*/  HADD2.F32 R9, -RZ, R16.H1_H1 ;  /* 0x30000010ff097230 */ /* 0x000fe20000004100 */
[----:B--2---:R-:W-:Y:S01]  /*17e0*/  F2FP.F16.F32.PACK_AB R17, R28, R11 ;  /* 0x0000000b1c11723e */ /* 0x004fe200000000ff */
[----:B------:R-:W-:Y:S01]  /*17f0*/  FADD.FTZ R20, R20, 1 ;  /* 0x3f80000014147421 */ /* 0x000fe20000010000 */
[----:B------:R-:W-:Y:S01]  /*1800*/  F2FP.F16.F32.PACK_AB R16, RZ, R19 ;  /* 0x00000013ff10723e */ /* 0x000fe200000000ff */
[--C-:B------:R-:W-:Y:S01]  /*1810*/  HADD2.F32 R19, -RZ, R18.reuse.H0_H0 ;  /* 0x20000012ff137230 */ /* 0x100fe20000004100 */
[----:B------:R-:W-:Y:S01]  /*1820*/  F2FP.F16.F32.PACK_AB R13, R4, R13 ;  /* 0x0000000d040d723e */ /* 0x000fe200000000ff */
[----:B------:R-:W-:Y:S01]  /*1830*/  HADD2.F32 R22, -RZ, R17.H0_H0 ;  /* 0x20000011ff167230 */ /* 0x000fe20000004100 */
[----:B------:R-:W-:Y:S01]  /*1840*/  F2FP.F16.F32.PACK_AB R20, RZ, R20 ;  /* 0x00000014ff14723e */ /* 0x000fe200000000ff */
[----:B------:R-:W-:-:S02]  /*1850*/  HADD2.F32 R11, -RZ, R18.H1_H1 ;  /* 0x30000012ff0b7230 */ /* 0x000fc40000004100 */
[----:B------:R-:W-:Y:S01]  /*1860*/  FADD.FTZ R19, R19, 1 ;  /* 0x3f80000013137421 */ /* 0x000fe20000010000 */
[----:B------:R-:W-:Y:S01]  /*1870*/  F2FP.F16.F32.PACK_AB R18, RZ, R12 ;  /* 0x0000000cff12723e */ /* 0x000fe200000000ff */
[----:B------:R-:W-:Y:S01]  /*1880*/  FADD.FTZ R22, R22, 1 ;  /* 0x3f80000016167421 */ /* 0x000fe20000010000 */
[----:B------:R-:W-:Y:S01]  /*1890*/  HADD2.F32 R12, -RZ, R17.H1_H1 ;  /* 0x30000011ff0c7230 */ /* 0x000fe20000004100 */
[----:B------:R-:W-:Y:S01]  /*18a0*/  IADD3 R4, P0, PT, R30, UR8, RZ ;  /* 0x000000081e047c10 */ /* 0x000fe2000ff1e0ff */
[----:B------:R-:W-:Y:S01]  /*18b0*/  HADD2.F32 R21, -RZ, R21.H1_H1 ;  /* 0x30000015ff157230 */ /* 0x000fe20000004100 */
[----:B------:R-:W-:Y:S01]  /*18c0*/  F2FP.F16.F32.PACK_AB R19, RZ, R19 ;  /* 0x00000013ff13723e */ /* 0x000fe200000000ff */
[----:B------:R-:W-:Y:S01]  /*18d0*/  HADD2.F32 R17, -RZ, R18.H0_H0 ;  /* 0x20000012ff117230 */ /* 0x000fe20000004100 */
[----:B------:R-:W-:Y:S01]  /*18e0*/  F2FP.F16.F32.PACK_AB R22, RZ, R22 ;  /* 0x00000016ff16723e */ /* 0x000fe200000000ff */
[----:B------:R-:W-:Y:S01]  /*18f0*/  HADD2.F32 R16, -RZ, R16.H0_H0 ;  /* 0x20000010ff107230 */ /* 0x000fe20000004100 */
[----:B------:R-:W-:Y:S01]  /*1900*/  IADD3.X R5, PT, PT, R31, UR9, RZ, P0, !PT ;  /* 0x000000091f057c10 */ /* 0x000fe200087fe4ff */
[----:B------:R-:W-:-:S02]  /*1910*/  HADD2.F32 R18, -RZ, R19.H0_H0 ;  /* 0x20000013ff127230 */ /* 0x000fc40000004100 */
[----:B------:R-:W-:Y:S01]  /*1920*/  FMUL.FTZ R6, R6, R17 ;  /* 0x0000001106067220 */ /* 0x000fe20000410000 */
[----:B------:R-:W-:Y:S02]  /*1930*/  HADD2.F32 R20, -RZ, R20.H0_H0 ;  /* 0x20000014ff147230 */ /* 0x000fe40000004100 */
[----:B------:R-:W-:Y:S01]  /*1940*/  FMUL.FTZ R16, R21, R16 ;  /* 0x0000001015107220 */ /* 0x000fe20000410000 */
[----:B------:R-:W-:Y:S02]  /*1950*/  HADD2.F32 R19, -RZ, R22.H0_H0 ;  /* 0x20000016ff137230 */ /* 0x000fe40000004100 */
[----:B------:R-:W-:Y:S01]  /*1960*/  FMUL.FTZ R11, R11, R18 ;  /* 0x000000120b0b7220 */ /* 0x000fe20000410000 */
[----:B------:R-:W-:Y:S01]  /*1970*/  ISETP.GE.AND P0, PT, R3, UR4, PT ;  /* 0x0000000403007c0c */ /* 0x000fe2000bf06270 */
[----:B------:R-:W-:Y:S01]  /*1980*/  FMUL.FTZ R17, R9, R20 ;  /* 0x0000001409117220 */ /* 0x000fe20000410000 */
[----:B------:R-:W-:Y:S01]  /*1990*/  F2FP.F16.F32.PACK_AB R9, R16, R7 ;  /* 0x000000071009723e */ /* 0x000fe200000000ff */
[----:B------:R-:W-:Y:S01]  /*19a0*/  FMUL.FTZ R18, R12, R19 ;  /* 0x000000130c127220 */ /* 0x000fe20000410000 */
[----:B------:R-:W-:Y:S01]  /*19b0*/  F2FP.F16.F32.PACK_AB R12, R23, R2 ;  /* 0x00000002170c723e */ /* 0x000fe200000000ff */
[----:B------:R-:W-:Y:S01]  /*19c0*/  IMAD.WIDE.U32 R30, R0, 0x20, R30 ;  /* 0x00000020001e7825 */ /* 0x000fe200078e001e */
[----:B------:R-:W-:-:S02]  /*19d0*/  F2FP.F16.F32.PACK_AB R10, R17, R6 ;  /* 0x00000006110a723e */ /* 0x000fc400000000ff */
[----:B------:R-:W-:-:S05]  /*19e0*/  F2FP.F16.F32.PACK_AB R11, R18, R11 ;  /* 0x0000000b120b723e */ /* 0x000fca00000000ff */
[----:B------:R0:W-:Y:S01]  /*19f0*/  STG.E.ENL2.256 desc[UR6][R4.64], R12, R8 ;  /* 0xf800000c0408797f */ /* 0x0001e2000f121806 */
[----:B------:R-:W-:Y:S05]  /*1a00*/  @!P0 BRA `(.L_x_91) ;  /* 0xffffffe400b88947 */ /* 0x000fea000383ffff */
[----:B------:R-:W-:Y:S05]  /*1a10*/  EXIT ;  /* 0x000000000000794d */ /* 0x000fea0003800000 */
.L_x_92:
        /* <DEDUP_REMOVED lines=14> */
.L_x_462:


//--------------------- .text._ZN4vllm17activation_kernelIfXadL_ZNS_16gelu_fast_kernelIfEET_RKS2_EELb1ELb1EEEvPS2_PS3_i --------------------------
	.section	.text._ZN4vllm17activation_kernelIfXadL_ZNS_16gelu_fast_kernelIfEET_RKS2_EELb1ELb1EEEvPS2_PS3_i,"ax",@progbits
	.align	128
        .global         _ZN4vllm17activation_kernelIfXadL_ZNS_16gelu_fast_kernelIfEET_RKS2_EELb1ELb1EEEvPS2_PS3_i
        .type           _ZN4vllm17activation_kernelIfXadL_ZNS_16gelu_fast_kernelIfEET_RKS2_EELb1ELb1EEEvPS2_PS3_i,@function
        .size           _ZN4vllm17activation_kernelIfXadL_ZNS_16gelu_fast_kernelIfEET_RKS2_EELb1ELb1EEEvPS2_PS3_i,(.L_x_463 - _ZN4vllm17activation_kernelIfXadL_ZNS_16gelu_fast_kernelIfEET_RKS2_EELb1ELb1EEEvPS2_PS3_i)
        .other          _ZN4vllm17activation_kernelIfXadL_ZNS_16gelu_fast_kernelIfEET_RKS2_EELb1ELb1EEEvPS2_PS3_i,@"STO_CUDA_ENTRY STV_DEFAULT"
_ZN4vllm17activation_kernelIfXadL_ZNS_16gelu_fast_kernelIfEET_RKS2_EELb1ELb1EEEvPS2_PS3_i:
.text._ZN4vllm17activation_kernelIfXadL_ZNS_16gelu_fast_kernelIfEET_RKS2_EELb1ELb1EEEvPS2_PS3_i:
        /* <DEDUP_REMOVED lines=47> */
[C---:B--2---:R-:W-:Y:S01]  /*02f0*/  FMUL.FTZ R13, R4.reuse, 0.044714998453855514526 ;  /* 0x3d372713040d7820 */ /* 0x044fe20000410000 */
[----:B------:R-:W-:Y:S01]  /*0300*/  FMUL.FTZ R12, R4, 0.79788458347320556641 ;  /* 0x3f4c422a040c7820 */ /* 0x000fe20000410000 */
[----:B------:R-:W-:Y:S01]  /*0310*/  FMUL.FTZ R14, R5, 0.044714998453855514526 ;  /* 0x3d372713050e7820 */ /* 0x000fe20000410000 */
[----:B------:R-:W-:Y:S01]  /*0320*/  FMUL.FTZ R15, R6, 0.044714998453855514526 ;  /* 0x3d372713060f7820 */ /* 0x000fe20000410000 */
[----:B------:R-:W-:Y:S01]  /*0330*/  FFMA.FTZ R13, R4, R13, 1 ;  /* 0x3f800000040d7423 */ /* 0x000fe2000001000d */
[----:B------:R-:W-:Y:S01]  /*0340*/  FMUL.FTZ R16, R7, 0.044714998453855514526 ;  /* 0x3d37271307107820 */ /* 0x000fe20000410000 */
[C---:B------:R-:W-:Y:S01]  /*0350*/  FFMA.FTZ R14, R5.reuse, R14, 1 ;  /* 0x3f800000050e7423 */ /* 0x040fe2000001000e */
[----:B------:R-:W-:Y:S01]  /*0360*/  FFMA.FTZ R15, R6, R15, 1 ;  /* 0x3f800000060f7423 */ /* 0x000fe2000001000f */
[----:B------:R-:W-:Y:S01]  /*0370*/  FMUL.FTZ R12, R12, R13 ;  /* 0x0000000d0c0c7220 */ /* 0x000fe20000410000 */
[----:B------:R-:W-:Y:S01]  /*0380*/  FMUL.FTZ R13, R5, 0.79788458347320556641 ;  /* 0x3f4c422a050d7820 */ /* 0x000fe20000410000 */
[----:B------:R-:W-:Y:S01]  /*0390*/  FFMA.FTZ R20, R7, R16, 1 ;  /* 0x3f80000007147423 */ /* 0x000fe20000010010 */
[----:B------:R-:W-:Y:S01]  /*03a0*/  FMUL.FTZ R17, R8, 0.044714998453855514526 ;  /* 0x3d37271308117820 */ /* 0x000fe20000410000 */
[----:B------:R0:W1:Y:S01]  /*03b0*/  MUFU.TANH R19, R12 ;  /* 0x0000000c00137308 */ /* 0x0000620000002400 */
[----:B------:R-:W-:Y:S01]  /*03c0*/  FMUL.FTZ R13, R13, R14 ;  /* 0x0000000e0d0d7220 */ /* 0x000fe20000410000 */
[----:B------:R-:W-:Y:S01]  /*03d0*/  FMUL.FTZ R14, R6, 0.79788458347320556641 ;  /* 0x3f4c422a060e7820 */ /* 0x000fe20000410000 */
[----:B------:R-:W-:Y:S01]  /*03e0*/  FFMA.FTZ R27, R8, R17, 1 ;  /* 0x3f800000081b7423 */ /* 0x000fe20000010011 */
[----:B------:R-:W-:Y:S01]  /*03f0*/  FMUL.FTZ R26, R11, 0.044714998453855514526 ;  /* 0x3d3727130b1a7820 */ /* 0x000fe20000410000 */
[----:B------:R-:W-:Y:S01]  /*0400*/  FMUL.FTZ R4, R4, 0.5 ;  /* 0x3f00000004047820 */ /* 0x000fe20000410000 */
[----:B------:R-:W-:Y:S01]  /*0410*/  FMUL.FTZ R14, R14, R15 ;  /* 0x0000000f0e0e7220 */ /* 0x000fe20000410000 */
[----:B------:R-:W-:Y:S01]  /*0420*/  FMUL.FTZ R15, R7, 0.79788458347320556641 ;  /* 0x3f4c422a070f7820 */ /* 0x000fe20000410000 */
[----:B------:R2:W3:Y:S01]  /*0430*/  MUFU.TANH R18, R13 ;  /* 0x0000000d00127308 */ /* 0x0004e20000002400 */
[----:B0-----:R-:W-:Y:S01]  /*0440*/  FMUL.FTZ R12, R8, 0.79788458347320556641 ;  /* 0x3f4c422a080c7820 */ /* 0x001fe20000410000 */
[----:B------:R-:W-:Y:S01]  /*0450*/  FFMA.FTZ R26, R11, R26, 1 ;  /* 0x3f8000000b1a7423 */ /* 0x000fe2000001001a */
[----:B------:R-:W-:Y:S01]  /*0460*/  FMUL.FTZ R15, R15, R20 ;  /* 0x000000140f0f7220 */ /* 0x000fe20000410000 */
[----:B------:R-:W-:Y:S01]  /*0470*/  FMUL.FTZ R20, R9, 0.044714998453855514526 ;  /* 0x3d37271309147820 */ /* 0x000fe20000410000 */
[----:B------:R-:W-:Y:S01]  /*0480*/  FMUL.FTZ R12, R12, R27 ;  /* 0x0000001b0c0c7220 */ /* 0x000fe20000410000 */
[----:B------:R-:W-:Y:S01]  /*0490*/  FMUL.FTZ R27, R10, 0.044714998453855514526 ;  /* 0x3d3727130a1b7820 */ /* 0x000fe20000410000 */
[----:B------:R-:W-:Y:S01]  /*04a0*/  FMUL.FTZ R5, R5, 0.5 ;  /* 0x3f00000005057820 */ /* 0x000fe20000410000 */
[C---:B------:R-:W-:Y:S01]  /*04b0*/  FFMA.FTZ R20, R9.reuse, R20, 1 ;  /* 0x3f80000009147423 */ /* 0x040fe20000010014 */
[----:B--2---:R-:W-:Y:S01]  /*04c0*/  FMUL.FTZ R13, R9, 0.79788458347320556641 ;  /* 0x3f4c422a090d7820 */ /* 0x004fe20000410000 */
[----:B------:R0:W2:Y:S01]  /*04d0*/  MUFU.TANH R16, R14 ;  /* 0x0000000e00107308 */ /* 0x0000a20000002400 */
[----:B------:R-:W-:Y:S01]  /*04e0*/  FMUL.FTZ R6, R6, 0.5 ;  /* 0x3f00000006067820 */ /* 0x000fe20000410000 */
[----:B------:R-:W-:Y:S01]  /*04f0*/  FMUL.FTZ R7, R7, 0.5 ;  /* 0x3f00000007077820 */ /* 0x000fe20000410000 */
[----:B------:R-:W-:Y:S01]  /*0500*/  FMUL.FTZ R8, R8, 0.5 ;  /* 0x3f00000008087820 */ /* 0x000fe20000410000 */
[----:B------:R-:W-:Y:S01]  /*0510*/  FMUL.FTZ R9, R9, 0.5 ;  /* 0x3f00000009097820 */ /* 0x000fe20000410000 */
[----:B-1----:R-:W-:Y:S01]  /*0520*/  FADD.FTZ R19, R19, 1 ;  /* 0x3f80000013137421 */ /* 0x002fe20000010000 */
[----:B---3--:R-:W-:-:S02]  /*0530*/  FADD.FTZ R18, R18, 1 ;  /* 0x3f80000012127421 */ /* 0x008fc40000010000 */
[----:B------:R1:W3:Y:S01]  /*0540*/  MUFU.TANH R17, R15 ;  /* 0x0000000f00117308 */ /* 0x0002e20000002400 */
[----:B0-----:R-:W-:Y:S01]  /*0550*/  FMUL.FTZ R14, R13, R20 ;  /* 0x000000140d0e7220 */ /* 0x001fe20000410000 */
[C---:B------:R-:W-:Y:S01]  /*0560*/  FMUL.FTZ R13, R10.reuse, 0.79788458347320556641 ;  /* 0x3f4c422a0a0d7820 */ /* 0x040fe20000410000 */
[C---:B------:R-:W-:Y:S01]  /*0570*/  FFMA.FTZ R20, R10.reuse, R27, 1 ;  /* 0x3f8000000a147423 */ /* 0x040fe2000001001b */
[----:B------:R-:W-:Y:S01]  /*0580*/  FMUL.FTZ R10, R10, 0.5 ;  /* 0x3f0000000a0a7820 */ /* 0x000fe20000410000 */
[----:B------:R-:W-:Y:S01]  /*0590*/  FMUL.FTZ R4, R4, R19 ;  /* 0x0000001304047220 */ /* 0x000fe20000410000 */
[----:B------:R-:W-:Y:S01]  /*05a0*/  FMUL.FTZ R5, R5, R18 ;  /* 0x0000001205057220 */ /* 0x000fe20000410000 */
[----:B------:R-:W-:Y:S01]  /*05b0*/  FMUL.FTZ R13, R13, R20 ;  /* 0x000000140d0d7220 */ /* 0x000fe20000410000 */
[----:B------:R-:W0:Y:S01]  /*05c0*/  MUFU.TANH R12, R12 ;  /* 0x0000000c000c7308 */ /* 0x000e220000002400 */
[C---:B-1----:R-:W-:Y:S01]  /*05d0*/  FMUL.FTZ R15, R11.reuse, 0.79788458347320556641 ;  /* 0x3f4c422a0b0f7820 */ /* 0x042fe20000410000 */
[----:B--2---:R-:W-:Y:S01]  /*05e0*/  FADD.FTZ R27, R16, 1 ;  /* 0x3f800000101b7421 */ /* 0x004fe20000010000 */
[----:B------:R-:W-:-:S02]  /*05f0*/  FMUL.FTZ R11, R11, 0.5 ;  /* 0x3f0000000b0b7820 */ /* 0x000fc40000410000 */
[----:B------:R-:W-:Y:S01]  /*0600*/  FMUL.FTZ R15, R15, R26 ;  /* 0x0000001a0f0f7220 */ /* 0x000fe20000410000 */
[----:B------:R-:W-:Y:S02]  /*0610*/  FMUL.FTZ R6, R6, R27 ;  /* 0x0000001b06067220 */ /* 0x000fe40000410000 */
[----:B------:R-:W1:Y:S01]  /*0620*/  MUFU.TANH R13, R13 ;  /* 0x0000000d000d7308 */ /* 0x000e620000002400 */
[----:B---3--:R-:W-:-:S04]  /*0630*/  FADD.FTZ R16, R17, 1 ;  /* 0x3f80000011107421 */ /* 0x008fc80000010000 */
[----:B------:R-:W-:-:S03]  /*0640*/  FMUL.FTZ R7, R7, R16 ;  /* 0x0000001007077220 */ /* 0x000fc60000410000 */
[----:B------:R-:W2:Y:S01]  /*0650*/  MUFU.TANH R15, R15 ;  /* 0x0000000f000f7308 */ /* 0x000ea20000002400 */
[----:B0-----:R-:W-:-:S04]  /*0660*/  FADD.FTZ R17, R12, 1 ;  /* 0x3f8000000c117421 */ /* 0x001fc80000010000 */
[----:B------:R-:W-:-:S03]  /*0670*/  FMUL.FTZ R8, R8, R17 ;  /* 0x0000001108087220 */ /* 0x000fc60000410000 */
[----:B------:R-:W0:Y:S01]  /*0680*/  MUFU.TANH R14, R14 ;  /* 0x0000000e000e7308 */ /* 0x000e220000002400 */
[----:B-1----:R-:W-:-:S04]  /*0690*/  FADD.FTZ R13, R13, 1 ;  /* 0x3f8000000d0d7421 */ /* 0x002fc80000010000 */
[----:B------:R-:W-:Y:S01]  /*06a0*/  FMUL.FTZ R10, R10, R13 ;  /* 0x0000000d0a0a7220 */ /* 0x000fe20000410000 */
[----:B--2---:R-:W-:-:S04]  /*06b0*/  FADD.FTZ R12, R15, 1 ;  /* 0x3f8000000f0c7421 */ /* 0x004fc80000010000 */
[----:B------:R-:W-:Y:S01]  /*06c0*/  FMUL.FTZ R11, R11, R12 ;  /* 0x0000000c0b0b7220 */ /* 0x000fe20000410000 */
[----:B------:R-:W-:Y:S01]  /*06d0*/  IMAD.WIDE.U32 R12, R21, 0x20, R22 ;  /* 0x00000020150c7825 */ /* 0x000fe200078e0016 */
[----:B------:R-:W-:-:S03]  /*06e0*/  MOV R21, R3 ;  /* 0x0000000300157202 */ /* 0x000fc60000000f00 */
[----:B0-----:R-:W-:-:S04]  /*06f0*/  FADD.FTZ R14, R14, 1 ;  /* 0x3f8000000e0e7421 */ /* 0x001fc80000010000 */
[----:B------:R-:W-:-:S05]  /*0700*/  FMUL.FTZ R9, R9, R14 ;  /* 0x0000000e09097220 */ /* 0x000fca0000410000 */
[----:B------:R0:W-:Y:S02]  /*0710*/  STG.E.ENL2.256 desc[UR4][R12.64], R4, R8 ;  /* 0xf80000040c08797f */ /* 0x0001e4000f121804 */
.L_x_94:
[----:B------:R-:W-:Y:S05]  /*0720*/  BSYNC.RECONVERGENT B0 ;  /* 0x0000000000007941 */ /* 0x000fea0003800200 */
.L_x_93:
[----:B------:R-:W-:Y:S05]  /*0730*/  @!P1 EXIT ;  /* 0x000000000000994d */ /* 0x000fea0003800000 */
[----:B------:R-:W-:-:S07]  /*0740*/  IADD3 R3, PT, PT, R21, R2, RZ ;  /* 0x0000000215037210 */ /* 0x000fce0007ffe0ff */
.L_x_95:
[----:B01----:R-:W-:-:S06]  /*0750*/  IMAD.WIDE.U32 R4, R21, 0x20, R24 ;  /* 0x0000002015047825 */ /* 0x003fcc00078e0018 */
[----:B------:R-:W2:Y:S01]  /*0760*/  LDG.E.ENL2.256.CONSTANT R4, R16, desc[UR4][R4.64] ;  /* 0xfe0000040410797e */ /* 0x000ea20008129904 */
[----:B------:R-:W-:-:S06]  /*0770*/  IMAD.WIDE.U32 R8, R3, 0x20, R24 ;  /* 0x0000002003087825 */ /* 0x000fcc00078e0018 */
[----:B------:R-:W3:Y:S01]  /*0780*/  LDG.E.ENL2.256.CONSTANT R12, R8, desc[UR4][R8.64] ;  /* 0xfe0000040808797e */ /* 0x000ee2000812990c */
[C---:B--2---:R-:W-:Y:S01]  /*0790*/  FMUL.FTZ R27, R16.reuse, 0.044714998453855514526 ;  /* 0x3d372713101b7820 */ /* 0x044fe20000410000 */
[C---:B------:R-:W-:Y:S01]  /*07a0*/  FMUL.FTZ R20, R16.reuse, 0.79788458347320556641 ;  /* 0x3f4c422a10147820 */ /* 0x040fe20000410000 */
[----:B------:R-:W-:Y:S02]  /*07b0*/  FMUL.FTZ R26, R17, 0.044714998453855514526 ;  /* 0x3d372713111a7820 */ /* 0x000fe40000410000 */
[C---:B------:R-:W-:Y:S01]  /*07c0*/  FFMA.FTZ R27, R16.reuse, R27, 1 ;  /* 0x3f800000101b7423 */ /* 0x040fe2000001001b */
[----:B------:R-:W-:-:S03]  /*07d0*/  FMUL.FTZ R16, R16, 0.5 ;  /* 0x3f00000010107820 */ /* 0x000fc60000410000 */
[----:B------:R-:W-:Y:S01]  /*07e0*/  FMUL.FTZ R20, R20, R27 ;  /* 0x0000001b14147220 */ /* 0x000fe20000410000 */
[C---:B------:R-:W-:Y:S01]  /*07f0*/  FFMA.FTZ R27, R17.reuse, R26, 1 ;  /* 0x3f800000111b7423 */ /* 0x040fe2000001001a */
[----:B------:R-:W-:-:S04]  /*0800*/  FMUL.FTZ R26, R17, 0.79788458347320556641 ;  /* 0x3f4c422a111a7820 */ /* 0x000fc80000410000 */
[----:B------:R-:W-:Y:S01]  /*0810*/  FMUL.FTZ R26, R26, R27 ;  /* 0x0000001b1a1a7220 */ /* 0x000fe20000410000 */
[----:B------:R-:W0:Y:S01]  /*0820*/  MUFU.TANH R20, R20 ;  /* 0x0000001400147308 */ /* 0x000e220000002400 */
[----:B------:R-:W-:-:S07]  /*0830*/  FMUL.FTZ R27, R17, 0.5 ;  /* 0x3f000000111b7820 */ /* 0x000fce0000410000 */
[----:B------:R-:W1:Y:S01]  /*0840*/  MUFU.TANH R26, R26 ;  /* 0x0000001a001a7308 */ /* 0x000e620000002400 */
[----:B0-----:R-:W-:Y:S01]  /*0850*/  FADD.FTZ R17, R20, 1 ;  /* 0x3f80000014117421 */ /* 0x001fe20000010000 */
[----:B------:R-:W-:-:S03]  /*0860*/  FMUL.FTZ R20, R19, 0.044714998453855514526 ;  /* 0x3d37271313147820 */ /* 0x000fc60000410000 */
[----:B------:R-:W-:Y:S01]  /*0870*/  FMUL.FTZ R16, R16, R17 ;  /* 0x0000001110107220 */ /* 0x000fe20000410000 */
[C---:B------:R-:W-:Y:S01]  /*0880*/  FFMA.FTZ R29, R19.reuse, R20, 1 ;  /* 0x3f800000131d7423 */ /* 0x040fe20000010014 */
[C---:B------:R-:W-:Y:S01]  /*0890*/  FMUL.FTZ R20, R19.reuse, 0.79788458347320556641 ;  /* 0x3f4c422a13147820 */ /* 0x040fe20000410000 */
[----:B------:R-:W-:Y:S01]  /*08a0*/  FMUL.FTZ R19, R19, 0.5 ;  /* 0x3f00000013137820 */ /* 0x000fe20000410000 */
[----:B-1----:R-:W-:Y:S01]  /*08b0*/  FADD.FTZ R28, R26, 1 ;  /* 0x3f8000001a1c7421 */ /* 0x002fe20000010000 */
[----:B------:R-:W-:Y:S01]  /*08c0*/  FMUL.FTZ R26, R4, 0.79788458347320556641 ;  /* 0x3f4c422a041a7820 */ /* 0x000fe20000410000 */
[----:B------:R-:W-:Y:S01]  /*08d0*/  FMUL.FTZ R20, R20, R29 ;  /* 0x0000001d14147220 */ /* 0x000fe20000410000 */
[----:B------:R-:W-:Y:S01]  /*08e0*/  FMUL.FTZ R29, R4, 0.044714998453855514526 ;  /* 0x3d372713041d7820 */ /* 0x000fe20000410000 */
[----:B------:R-:W-:Y:S01]  /*08f0*/  FMUL.FTZ R17, R27, R28 ;  /* 0x0000001c1b117220 */ /* 0x000fe20000410000 */
[----:B------:R-:W-:Y:S02]  /*0900*/  FMUL.FTZ R27, R18, 0.044714998453855514526 ;  /* 0x3d372713121b7820 */ /* 0x000fe40000410000 */
[----:B------:R-:W-:Y:S01]  /*0910*/  FFMA.FTZ R29, R4, R29, 1 ;  /* 0x3f800000041d7423 */ /* 0x000fe2000001001d */
[----:B------:R-:W0:Y:S01]  /*0920*/  MUFU.TANH R20, R20 ;  /* 0x0000001400147308 */ /* 0x000e220000002400 */
[C---:B------:R-:W-:Y:S01]  /*0930*/  FFMA.FTZ R28, R18.reuse, R27, 1 ;  /* 0x3f800000121c7423 */ /* 0x040fe2000001001b */
[----:B------:R-:W-:Y:S01]  /*0940*/  FMUL.FTZ R27, R18, 0.79788458347320556641 ;  /* 0x3f4c422a121b7820 */ /* 0x000fe20000410000 */
[----:B------:R-:W-:Y:S01]  /*0950*/  FMUL.FTZ R26, R26, R29 ;  /* 0x0000001d1a1a7220 */ /* 0x000fe20000410000 */
[----:B------:R-:W-:-:S02]  /*0960*/  FMUL.FTZ R18, R18, 0.5 ;  /* 0x3f00000012127820 */ /* 0x000fc40000410000 */
[----:B------:R-:W-:Y:S01]  /*0970*/  FMUL.FTZ R27, R27, R28 ;  /* 0x0000001c1b1b7220 */ /* 0x000fe20000410000 */
[----:B------:R-:W-:Y:S02]  /*0980*/  FMUL.FTZ R28, R4, 0.5 ;  /* 0x3f000000041c7820 */ /* 0x000fe40000410000 */
[----:B------:R-:W-:Y:S08]  /*0990*/  MUFU.TANH R26, R26 ;  /* 0x0000001a001a7308 */ /* 0x000ff00000002400 */
[----:B------:R-:W1:Y:S01]  /*09a0*/  MUFU.TANH R27, R27 ;  /* 0x0000001b001b7308 */ /* 0x000e620000002400 */
[----:B0-----:R-:W-:Y:S01]  /*09b0*/  FADD.FTZ R4, R20, 1 ;  /* 0x3f80000014047421 */ /* 0x001fe20000010000 */
[----:B------:R-:W-:-:S03]  /*09c0*/  FMUL.FTZ R20, R6, 0.79788458347320556641 ;  /* 0x3f4c422a06147820 */ /* 0x000fc60000410000 */
[----:B------:R-:W-:Y:S01]  /*09d0*/  FMUL.FTZ R19, R19, R4 ;  /* 0x0000000413137220 */ /* 0x000fe20000410000 */
[----:B-1----:R-:W-:Y:S01]  /*09e0*/  FADD.FTZ R29, R27, 1 ;  /* 0x3f8000001b1d7421 */ /* 0x002fe20000010000 */
[----:B------:R-:W-:-:S03]  /*09f0*/  FMUL.FTZ R27, R5, 0.79788458347320556641 ;  /* 0x3f4c422a051b7820 */ /* 0x000fc60000410000 */
[----:B------:R-:W-:Y:S01]  /*0a00*/  FMUL.FTZ R18, R18, R29 ;  /* 0x0000001d12127220 */ /* 0x000fe20000410000 */
[----:B------:R-:W-:Y:S01]  /*0a10*/  FADD.FTZ R29, R26, 1 ;  /* 0x3f8000001a1d7421 */ /* 0x000fe20000010000 */
[----:B------:R-:W-:-:S03]  /*0a20*/  FMUL.FTZ R26, R7, 0.044714998453855514526 ;  /* 0x3d372713071a7820 */ /* 0x000fc60000410000 */
[----:B------:R-:W-:Y:S01]  /*0a30*/  FMUL.FTZ R4, R28, R29 ;  /* 0x0000001d1c047220 */ /* 0x000fe20000410000 */
[----:B------:R-:W-:Y:S01]  /*0a40*/  FMUL.FTZ R28, R5, 0.044714998453855514526 ;  /* 0x3d372713051c7820 */ /* 0x000fe20000410000 */
[----:B------:R-:W-:-:S03]  /*0a50*/  FMUL.FTZ R29, R6, 0.044714998453855514526 ;  /* 0x3d372713061d7820 */ /* 0x000fc60000410000 */
[C---:B------:R-:W-:Y:S01]  /*0a60*/  FFMA.FTZ R28, R5.reuse, R28, 1 ;  /* 0x3f800000051c7423 */ /* 0x040fe2000001001c */
[C---:B------:R-:W-:Y:S01]  /*0a70*/  FFMA.FTZ R29, R6.reuse, R29, 1 ;  /* 0x3f800000061d7423 */ /* 0x040fe2000001001d */
[----:B------:R-:W-:Y:S01]  /*0a80*/  FMUL.FTZ R5, R5, 0.5 ;  /* 0x3f00000005057820 */ /* 0x000fe20000410000 */
[----:B------:R-:W-:Y:S01]  /*0a90*/  FMUL.FTZ R6, R6, 0.5 ;  /* 0x3f00000006067820 */ /* 0x000fe20000410000 */
[----:B------:R-:W-:Y:S01]  /*0aa0*/  FMUL.FTZ R27, R27, R28 ;  /* 0x0000001c1b1b7220 */ /* 0x000fe20000410000 */
[----:B------:R-:W-:Y:S01]  /*0ab0*/  FMUL.FTZ R20, R20, R29 ;  /* 0x0000001d14147220 */ /* 0x000fe20000410000 */
[C---:B------:R-:W-:Y:S01]  /*0ac0*/  FFMA.FTZ R29, R7.reuse, R26, 1 ;  /* 0x3f800000071d7423 */ /* 0x040fe2000001001a */
[----:B------:R-:W-:-:S03]  /*0ad0*/  FMUL.FTZ R28, R7, 0.79788458347320556641 ;  /* 0x3f4c422a071c7820 */ /* 0x000fc60000410000 */
[----:B------:R-:W0:Y:S01]  /*0ae0*/  MUFU.TANH R27, R27 ;  /* 0x0000001b001b7308 */ /* 0x000e220000002400 */
[----:B------:R-:W-:-:S07]  /*0af0*/  FMUL.FTZ R28, R28, R29 ;  /* 0x0000001d1c1c7220 */ /* 0x000fce0000410000 */
[----:B------:R-:W1:Y:S08]  /*0b00*/  MUFU.TANH R20, R20 ;  /* 0x0000001400147308 */ /* 0x000e700000002400 */
[----:B------:R-:W2:Y:S01]  /*0b10*/  MUFU.TANH R28, R28 ;  /* 0x0000001c001c7308 */ /* 0x000ea20000002400 */
[----:B0-----:R-:W-:-:S04]  /*0b20*/  FADD.FTZ R26, R27, 1 ;  /* 0x3f8000001b1a7421 */ /* 0x001fc80000010000 */
[----:B------:R-:W-:Y:S01]  /*0b30*/  FMUL.FTZ R5, R5, R26 ;  /* 0x0000001a05057220 */ /* 0x000fe20000410000 */
[----:B------:R-:W-:Y:S01]  /*0b40*/  FMUL.FTZ R26, R7, 0.5 ;  /* 0x3f000000071a7820 */ /* 0x000fe20000410000 */
[----:B-1----:R-:W-:Y:S01]  /*0b50*/  FADD.FTZ R7, R20, 1 ;  /* 0x3f80000014077421 */ /* 0x002fe20000010000 */
[----:B---3--:R-:W-:-:S03]  /*0b60*/  FMUL.FTZ R20, R8, 0.79788458347320556641 ;  /* 0x3f4c422a08147820 */ /* 0x008fc60000410000 */
[----:B------:R-:W-:Y:S01]  /*0b70*/  FMUL.FTZ R6, R6, R7 ;  /* 0x0000000706067220 */ /* 0x000fe20000410000 */
[----:B--2---:R-:W-:Y:S01]  /*0b80*/  FADD.FTZ R29, R28, 1 ;  /* 0x3f8000001c1d7421 */ /* 0x004fe20000010000 */
[----:B------:R-:W-:-:S03]  /*0b90*/  FMUL.FTZ R28, R9, 0.79788458347320556641 ;  /* 0x3f4c422a091c7820 */ /* 0x000fc60000410000 */
[----:B------:R-:W-:Y:S01]  /*0ba0*/  FMUL.FTZ R7, R26, R29 ;  /* 0x0000001d1a077220 */ /* 0x000fe20000410000 */
[----:B------:R-:W-:-:S04]  /*0bb0*/  IMAD.WIDE.U32 R26, R21, 0x20, R22 ;  /* 0x00000020151a7825 */ /* 0x000fc800078e0016 */
[----:B------:R-:W-:Y:S01]  /*0bc0*/  FMUL.FTZ R29, R8, 0.044714998453855514526 ;  /* 0x3d372713081d7820 */ /* 0x000fe20000410000 */
[----:B------:R-:W-:Y:S01]  /*0bd0*/  IADD3 R21, PT, PT, R2, R21, R2 ;  /* 0x0000001502157210 */ /* 0x000fe20007ffe002 */
[----:B------:R0:W-:Y:S02]  /*0be0*/  STG.E.ENL2.256 desc[UR4][R26.64], R16, R4 ;  /* 0xf80000101a04797f */ /* 0x0001e4000f121804 */
[----:B------:R-:W-:Y:S01]  /*0bf0*/  FFMA.FTZ R29, R8, R29, 1 ;  /* 0x3f800000081d7423 */ /* 0x000fe2000001001d */
[----:B------:R-:W-:-:S03]  /*0c00*/  ISETP.GE.AND P0, PT, R21, R0, PT ;  /* 0x000000001500720c */ /* 0x000fc60003f06270 */
[----:B------:R-:W-:-:S06]  /*0c10*/  FMUL.FTZ R20, R20, R29 ;  /* 0x0000001d14147220 */ /* 0x000fcc0000410000 */
[----:B------:R-:W1:Y:S01]  /*0c20*/  MUFU.TANH R20, R20 ;  /* 0x0000001400147308 */ /* 0x000e620000002400 */
[----:B0-----:R-:W-:Y:S01]  /*0c30*/  FMUL.FTZ R4, R9, 0.044714998453855514526 ;  /* 0x3d37271309047820 */ /* 0x001fe20000410000 */
[----:B------:R-:W-:Y:S01]  /*0c40*/  FMUL.FTZ R5, R10, 0.044714998453855514526 ;  /* 0x3d3727130a057820 */ /* 0x000fe20000410000 */
[----:B------:R-:W-:Y:S01]  /*0c50*/  FMUL.FTZ R16, R11, 0.044714998453855514526 ;  /* 0x3d3727130b107820 */ /* 0x000fe20000410000 */
[----:B------:R-:W-:Y:S01]  /*0c60*/  FMUL.FTZ R17, R12, 0.044714998453855514526 ;  /* 0x3d3727130c117820 */ /* 0x000fe20000410000 */
[----:B------:R-:W-:Y:S01]  /*0c70*/  FFMA.FTZ R29, R9, R4, 1 ;  /* 0x3f800000091d7423 */ /* 0x000fe20000010004 */
[C---:B------:R-:W-:Y:S01]  /*0c80*/  FMUL.FTZ R4, R10.reuse, 0.79788458347320556641 ;  /* 0x3f4c422a0a047820 */ /* 0x040fe20000410000 */
[----:B------:R-:W-:Y:S01]  /*0c90*/  FFMA.FTZ R5, R10, R5, 1 ;  /* 0x3f8000000a057423 */ /* 0x000fe20000010005 */
[----:B------:R-:W-:Y:S01]  /*0ca0*/  FFMA.FTZ R16, R11, R16, 1 ;  /* 0x3f8000000b107423 */ /* 0x000fe20000010010 */
[----:B------:R-:W-:Y:S01]  /*0cb0*/  FMUL.FTZ R7, R12, 0.79788458347320556641 ;  /* 0x3f4c422a0c077820 */ /* 0x000fe20000410000 */
[----:B------:R-:W-:Y:S01]  /*0cc0*/  FMUL.FTZ R18, R13, 0.044714998453855514526 ;  /* 0x3d3727130d127820 */ /* 0x000fe20000410000 */
[----:B------:R-:W-:Y:S01]  /*0cd0*/  FMUL.FTZ R4, R4, R5 ;  /* 0x0000000504047220 */ /* 0x000fe20000410000 */
[----:B------:R-:W-:Y:S01]  /*0ce0*/  FMUL.FTZ R5, R11, 0.79788458347320556641 ;  /* 0x3f4c422a0b057820 */ /* 0x000fe20000410000 */
[----:B------:R-:W-:Y:S01]  /*0cf0*/  FMUL.FTZ R28, R28, R29 ;  /* 0x0000001d1c1c7220 */ /* 0x000fe20000410000 */
[----:B------:R-:W-:Y:S01]  /*0d00*/  FFMA.FTZ R18, R13, R18, 1 ;  /* 0x3f8000000d127423 */ /* 0x000fe20000010012 */
[----:B------:R-:W-:Y:S01]  /*0d10*/  FMUL.FTZ R19, R9, 0.5 ;  /* 0x3f00000009137820 */ /* 0x000fe20000410000 */
[----:B------:R-:W-:Y:S01]  /*0d20*/  FMUL.FTZ R5, R5, R16 ;  /* 0x0000001005057220 */ /* 0x000fe20000410000 */
[----:B------:R-:W-:Y:S01]  /*0d30*/  FFMA.FTZ R16, R12, R17, 1 ;  /* 0x3f8000000c107423 */ /* 0x000fe20000010011 */
[C---:B------:R-:W-:Y:S01]  /*0d40*/  FMUL.FTZ R17, R14.reuse, 0.044714998453855514526 ;  /* 0x3d3727130e117820 */ /* 0x040fe20000410000 */
[----:B------:R0:W2:Y:S01]  /*0d50*/  MUFU.TANH R6, R28 ;  /* 0x0000001c00067308 */ /* 0x0000a20000002400 */
[----:B------:R-:W-:Y:S01]  /*0d60*/  FMUL.FTZ R9, R13, 0.5 ;  /* 0x3f0000000d097820 */ /* 0x000fe20000410000 */
[----:B------:R-:W-:Y:S01]  /*0d70*/  FMUL.FTZ R16, R7, R16 ;  /* 0x0000001007107220 */ /* 0x000fe20000410000 */
[----:B------:R-:W-:Y:S01]  /*0d80*/  FMUL.FTZ R7, R13, 0.79788458347320556641 ;  /* 0x3f4c422a0d077820 */ /* 0x000fe20000410000 */
[----:B------:R-:W-:Y:S01]  /*0d90*/  FFMA.FTZ R26, R14, R17, 1 ;  /* 0x3f8000000e1a7423 */ /* 0x000fe20000010011 */
[----:B-1----:R-:W-:Y:S01]  /*0da0*/  FADD.FTZ R13, R20, 1 ;  /* 0x3f800000140d7421 */ /* 0x002fe20000010000 */
[----:B------:R-:W-:Y:S01]  /*0db0*/  FMUL.FTZ R10, R10, 0.5 ;  /* 0x3f0000000a0a7820 */ /* 0x000fe20000410000 */
[----:B------:R-:W-:Y:S01]  /*0dc0*/  FMUL.FTZ R18, R7, R18 ;  /* 0x0000001207127220 */ /* 0x000fe20000410000 */
[----:B------:R-:W-:Y:S01]  /*0dd0*/  FMUL.FTZ R7, R14, 0.79788458347320556641 ;  /* 0x3f4c422a0e077820 */ /* 0x000fe20000410000 */
[----:B0-----:R-:W-:Y:S01]  /*0de0*/  FMUL.FTZ R28, R15, 0.044714998453855514526 ;  /* 0x3d3727130f1c7820 */ /* 0x001fe20000410000 */
[----:B------:R-:W0:Y:S01]  /*0df0*/  MUFU.TANH R4, R4 ;  /* 0x0000000400047308 */ /* 0x000e220000002400 */
[----:B------:R-:W-:Y:S01]  /*0e00*/  FMUL.FTZ R12, R12, 0.5 ;  /* 0x3f0000000c0c7820 */ /* 0x000fe20000410000 */
[----:B------:R-:W-:Y:S01]  /*0e10*/  FMUL.FTZ R17, R7, R26 ;  /* 0x0000001a07117220 */ /* 0x000fe20000410000 */
[C---:B------:R-:W-:Y:S01]  /*0e20*/  FFMA.FTZ R28, R15.reuse, R28, 1 ;  /* 0x3f8000000f1c7423 */ /* 0x040fe2000001001c */
[----:B------:R-:W-:Y:S01]  /*0e30*/  FMUL.FTZ R7, R15, 0.79788458347320556641 ;  /* 0x3f4c422a0f077820 */ /* 0x000fe20000410000 */
[----:B------:R-:W-:Y:S01]  /*0e40*/  FMUL.FTZ R26, R8, 0.5 ;  /* 0x3f000000081a7820 */ /* 0x000fe20000410000 */
[----:B------:R-:W-:Y:S01]  /*0e50*/  FMUL.FTZ R14, R14, 0.5 ;  /* 0x3f0000000e0e7820 */ /* 0x000fe20000410000 */
[----:B--2---:R-:W-:Y:S01]  /*0e60*/  FADD.FTZ R6, R6, 1 ;  /* 0x3f80000006067421 */ /* 0x004fe20000010000 */
[----:B------:R-:W-:Y:S01]  /*0e70*/  FMUL.FTZ R28, R7, R28 ;  /* 0x0000001c071c7220 */ /* 0x000fe20000410000 */
[----:B------:R-:W1:Y:S01]  /*0e80*/  MUFU.TANH R16, R16 ;  /* 0x0000001000107308 */ /* 0x000e620000002400 */
[----:B------:R-:W-:Y:S01]  /*0e90*/  FMUL.FTZ R7, R11, 0.5 ;  /* 0x3f0000000b077820 */ /* 0x000fe20000410000 */
[----:B------:R-:W-:-:S06]  /*0ea0*/  FMUL.FTZ R11, R15, 0.5 ;  /* 0x3f0000000f0b7820 */ /* 0x000fcc0000410000 */
[----:B------:R-:W2:Y:S01]  /*0eb0*/  MUFU.TANH R5, R5 ;  /* 0x0000000500057308 */ /* 0x000ea20000002400 */
[----:B0-----:R-:W-:Y:S01]  /*0ec0*/  FADD.FTZ R15, R4, 1 ;  /* 0x3f800000040f7421 */ /* 0x001fe20000010000 */
[----:B------:R-:W-:-:S06]  /*0ed0*/  FMUL.FTZ R4, R26, R13 ;  /* 0x0000000d1a047220 */ /* 0x000fcc0000410000 */
[----:B------:R-:W0:Y:S01]  /*0ee0*/  MUFU.TANH R18, R18 ;  /* 0x0000001200127308 */ /* 0x000e220000002400 */
[----:B-1----:R-:W-:-:S07]  /*0ef0*/  FADD.FTZ R13, R16, 1 ;  /* 0x3f800000100d7421 */ /* 0x002fce0000010000 */
[----:B------:R-:W1:Y:S01]  /*0f00*/  MUFU.TANH R17, R17 ;  /* 0x0000001100117308 */ /* 0x000e620000002400 */
[----:B--2---:R-:W-:Y:S01]  /*0f10*/  FADD.FTZ R20, R5, 1 ;  /* 0x3f80000005147421 */ /* 0x004fe20000010000 */
[----:B------:R-:W-:Y:S01]  /*0f20*/  FMUL.FTZ R5, R19, R6 ;  /* 0x0000000613057220 */ /* 0x000fe20000410000 */
[----:B------:R-:W-:Y:S02]  /*0f30*/  FMUL.FTZ R6, R10, R15 ;  /* 0x0000000f0a067220 */ /* 0x000fe40000410000 */
[----:B------:R-:W-:-:S03]  /*0f40*/  FMUL.FTZ R7, R7, R20 ;  /* 0x0000001407077220 */ /* 0x000fc60000410000 */
[----:B------:R-:W2:Y:S01]  /*0f50*/  MUFU.TANH R8, R28 ;  /* 0x0000001c00087308 */ /* 0x000ea20000002400 */
[----:B0-----:R-:W-:-:S04]  /*0f60*/  FADD.FTZ R18, R18, 1 ;  /* 0x3f80000012127421 */ /* 0x001fc80000010000 */
[----:B------:R-:W-:Y:S01]  /*0f70*/  FMUL.FTZ R9, R9, R18 ;  /* 0x0000001209097220 */ /* 0x000fe20000410000 */
[----:B-1----:R-:W-:-:S04]  /*0f80*/  FADD.FTZ R17, R17, 1 ;  /* 0x3f80000011117421 */ /* 0x002fc80000010000 */
[----:B------:R-:W-:Y:S01]  /*0f90*/  FMUL.FTZ R10, R14, R17 ;  /* 0x000000110e0a7220 */ /* 0x000fe20000410000 */
[----:B--2---:R-:W-:Y:S01]  /*0fa0*/  FADD.FTZ R16, R8, 1 ;  /* 0x3f80000008107421 */ /* 0x004fe20000010000 */
[----:B------:R-:W-:Y:S01]  /*0fb0*/  FMUL.FTZ R8, R12, R13 ;  /* 0x0000000d0c087220 */ /* 0x000fe20000410000 */
[----:B------:R-:W-:Y:S01]  /*0fc0*/  IMAD.WIDE.U32 R12, R3, 0x20, R22 ;  /* 0x00000020030c7825 */ /* 0x000fe200078e0016 */
[----:B------:R-:W-:-:S03]  /*0fd0*/  LEA R3, R2, R3, 0x1 ;  /* 0x0000000302037211 */ /* 0x000fc600078e08ff */
[----:B------:R-:W-:-:S05]  /*0fe0*/  FMUL.FTZ R11, R11, R16 ;  /* 0x000000100b0b7220 */ /* 0x000fca0000410000 */
[----:B------:R1:W-:Y:S01]  /*0ff0*/  STG.E.ENL2.256 desc[UR4][R12.64], R4, R8 ;  /* 0xf80000040c08797f */ /* 0x0003e2000f121804 */
[----:B------:R-:W-:Y:S05]  /*1000*/  @!P0 BRA `(.L_x_95) ;  /* 0xfffffff400d08947 */ /* 0x000fea000383ffff */
[----:B------:R-:W-:Y:S05]  /*1010*/  EXIT ;  /* 0x000000000000794d */ /* 0x000fea0003800000 */
.L_x_96:
        /* <DEDUP_REMOVED lines=14> */
.L_x_463:


//--------------------- .text._ZN4vllm17activation_kernelIN3c108BFloat16EXadL_ZNS_15gelu_new_kernelIS2_EET_RKS4_EELb0ELb0EEEvPS4_PS5_i --------------------------
	.section	.text._ZN4vllm17activation_kernelIN3c108BFloat16EXadL_ZNS_15gelu_new_kernelIS2_EET_RKS4_EELb0ELb0EEEvPS4_PS5_i,"ax",@progbits
	.align	128
        .global         _ZN4vllm17activation_kernelIN3c108BFloat16EXadL_ZNS_15gelu_new_kernelIS2_EET_RKS4_EELb0ELb0EEEvPS4_PS5_i
        .type           _ZN4vllm17activation_kernelIN3c108BFloat16EXadL_ZNS_15gelu_new_kernelIS2_EET_RKS4_EELb0ELb0EEEvPS4_PS5_i,@function
        .size           _ZN4vllm17activation_kernelIN3c108BFloat16EXadL_ZNS_15gelu_new_kernelIS2_EET_RKS4_EELb0ELb0EEEvPS4_PS5_i,(.L_x_425 - _ZN4vllm17activation_kernelIN3c108BFloat16EXadL_ZNS_15gelu_new_kernelIS2_EET_RKS4_EELb0ELb0EEEvPS4_PS5_i)
        .other          _ZN4vllm17activation_kernelIN3c108BFloat16EXadL_ZNS_15gelu_new_kernelIS2_EET_RKS4_EELb0ELb0EEEvPS4_PS5_i,@"STO_CUDA_ENTRY STV_DEFAULT"
_ZN4vllm17activation_kernelIN3c108BFloat16EXadL_ZNS_15gelu_new_kernelIS2_EET_RKS4_EELb0ELb0EEEvPS4_PS5_i:
.text._ZN4vllm17activation_kernelIN3c108BFloat16EXadL_ZNS_15gelu_new_kernelIS2_EET_RKS4_EELb0ELb0EEEvPS4_PS5_i:
        /* <DEDUP_REMOVED lines=44> */
.L_x_98:
[----:B------:R-:W-:-:S07]  /*02c0*/  MOV R4, 0x2e0 ;  /* 0x000002e000047802 */ /* 0x000fce0000000f00 */
[----:B------:R-:W-:Y:S05]  /*02d0*/  CALL.REL.NOINC `($__internal_6_$__cuda_sm20_div_u64) ;  /* 0x0000000c00a07944 */ /* 0x000fea0003c00000 */
[----:B------:R-:W-:Y:S01]  /*02e0*/  IMAD.MOV.U32 R4, RZ, RZ, R6 ;  /* 0x000000ffff047224 */ /* 0x000fe200078e0006 */
[----:B------:R-:W-:-:S07]  /*02f0*/  MOV R5, R7 ;  /* 0x0000000700057202 */ /* 0x000fce0000000f00 */
.L_x_99:
[----:B------:R-:W-:Y:S05]  /*0300*/  BSYNC.RECONVERGENT B0 ;  /* 0x0000000000007941 */ /* 0x000fea0003800200 */
.L_x_97:
        /* <DEDUP_REMOVED lines=18> */
.L_x_102:
[----:B------:R-:W-:-:S04]  /*0430*/  IADD3 R8, P1, PT, R3, UR14, RZ ;  /* 0x0000000e03087c10 */ /* 0x000fc8000ff3e0ff */
[----:B------:R-:W-:-:S05]  /*0440*/  IADD3.X R9, PT, PT, R5, UR15, RZ, P1, !PT ;  /* 0x0000000f05097c10 */ /* 0x000fca0008ffe4ff */
[----:B------:R-:W2:Y:S01]  /*0450*/  LDG.E.U16.CONSTANT R8, desc[UR6][R8.64] ;  /* 0x0000000608087981 */ /* 0x000ea2000c1e9500 */
[----:B------:R-:W-:-:S04]  /*0460*/  IADD3 R21, P2, PT, R0, R21, RZ ;  /* 0x0000001500157210 */ /* 0x000fc80007f5e0ff */
[----:B------:R-:W-:Y:S02]  /*0470*/  IADD3.X R2, PT, PT, RZ, R2, RZ, P2, !PT ;  /* 0x00000002ff027210 */ /* 0x000fe400017fe4ff */
[----:B--2---:R-:W-:-:S05]  /*0480*/  SHF.L.U32 R7, R8, 0x10, RZ ;  /* 0x0000001008077819 */ /* 0x004fca00000006ff */
[----:B------:R-:W-:-:S06]  /*0490*/  FMUL.FTZ R10, R7, R7 ;  /* 0x00000007070a7220 */ /* 0x000fcc0000410000 */
[----:B------:R-:W0:Y:S02]  /*04a0*/  F2F.BF16.F32 R10, R10 ;  /* 0x0000000a000a7304 */ /* 0x000e240000202000 */
[----:B0-----:R-:W-:-:S04]  /*04b0*/  IMAD.U32 R12, R10, 0x10000, RZ ;  /* 0x000100000a0c7824 */ /* 0x001fc800078e00ff */
[----:B------:R-:W-:-:S06]  /*04c0*/  FMUL.FTZ R12, R7, R12 ;  /* 0x0000000c070c7220 */ /* 0x000fcc0000410000 */
[----:B------:R-:W0:Y:S02]  /*04d0*/  F2F.BF16.F32 R12, R12 ;  /* 0x0000000c000c7304 */ /* 0x000e240000202000 */
[----:B0-----:R-:W-:-:S04]  /*04e0*/  IMAD.U32 R11, R12, 0x10000, RZ ;  /* 0x000100000c0b7824 */ /* 0x001fc800078e00ff */
[----:B------:R-:W-:-:S06]  /*04f0*/  FMUL.FTZ R11, R11, 0.044714998453855514526 ;  /* 0x3d3727130b0b7820 */ /* 0x000fcc0000410000 */
[----:B------:R-:W0:Y:S02]  /*0500*/  F2F.BF16.F32 R11, R11 ;  /* 0x0000000b000b7304 */ /* 0x000e240000202000 */
[----:B0-----:R-:W-:-:S05]  /*0510*/  SHF.L.U32 R14, R11, 0x10, RZ ;  /* 0x000000100b0e7819 */ /* 0x001fca00000006ff */
[C---:B------:R-:W-:Y:S01]  /*0520*/  FADD.FTZ R14, R7.reuse, R14 ;  /* 0x0000000e070e7221 */ /* 0x040fe20000010000 */
[----:B------:R-:W-:-:S05]  /*0530*/  FMUL.FTZ R7, R7, 0.5 ;  /* 0x3f00000007077820 */ /* 0x000fca0000410000 */
[----:B------:R-:W0:Y:S08]  /*0540*/  F2F.BF16.F32 R14, R14 ;  /* 0x0000000e000e7304 */ /* 0x000e300000202000 */
[----:B------:R-:W-:Y:S01]  /*0550*/  F2F.BF16.F32 R7, R7 ;  /* 0x0000000700077304 */ /* 0x000fe20000202000 */
[----:B0-----:R-:W-:-:S04]  /*0560*/  IMAD.U32 R8, R14, 0x10000, RZ ;  /* 0x000100000e087824 */ /* 0x001fc800078e00ff */
[----:B------:R-:W-:-:S06]  /*0570*/  FMUL.FTZ R8, R8, 0.79788458347320556641 ;  /* 0x3f4c422a08087820 */ /* 0x000fcc0000410000 */
        /* <DEDUP_REMOVED lines=21> */
.L_x_101:
[----:B------:R-:W-:Y:S05]  /*06d0*/  BSYNC.RECONVERGENT B0 ;  /* 0x0000000000007941 */ /* 0x000fea0003800200 */
.L_x_100:
        /* <DEDUP_REMOVED lines=26> */
.L_x_103:
[C---:B------:R-:W-:Y:S02]  /*0880*/  IADD3 R18, P0, PT, R3.reuse, UR14, RZ ;  /* 0x0000000e03127c10 */ /* 0x040fe4000ff1e0ff */
[----:B------:R-:W-:Y:S02]  /*0890*/  IADD3 R16, P1, PT, R3, R8, RZ ;  /* 0x0000000803107210 */ /* 0x000fe40007f3e0ff */
[----:B------:R-:W-:-:S03]  /*08a0*/  IADD3.X R19, PT, PT, R9, UR15, RZ, P0, !PT ;  /* 0x0000000f09137c10 */ /* 0x000fc600087fe4ff */
[----:B------:R-:W-:Y:S02]  /*08b0*/  IMAD.X R17, R9, 0x1, R24, P1 ;  /* 0x0000000109117824 */ /* 0x000fe400008e0618 */
[----:B------:R-:W2:Y:S04]  /*08c0*/  LDG.E.U16.CONSTANT R18, desc[UR6][R18.64] ;  /* 0x0000000612127981 */ /* 0x000ea8000c1e9500 */
[----:B------:R-:W3:Y:S01]  /*08d0*/  LDG.E.U16.CONSTANT R16, desc[UR6][R16.64] ;  /* 0x0000000610107981 */ /* 0x000ee2000c1e9500 */
[----:B--2---:R-:W-:Y:S01]  /*08e0*/  IMAD.U32 R25, R18, 0x10000, RZ ;  /* 0x0001000012197824 */ /* 0x004fe200078e00ff */
[----:B---3--:R-:W-:-:S03]  /*08f0*/  SHF.L.U32 R23, R16, 0x10, RZ ;  /* 0x0000001010177819 */ /* 0x008fc600000006ff */
[----:B------:R-:W-:Y:S02]  /*0900*/  FMUL.FTZ R27, R25, R25 ;  /* 0x00000019191b7220 */ /* 0x000fe40000410000 */
[----:B------:R-:W-:-:S04]  /*0910*/  FMUL.FTZ R17, R23, R23 ;  /* 0x0000001717117220 */ /* 0x000fc80000410000 */
[----:B------:R-:W0:Y:S08]  /*0920*/  F2F.BF16.F32 R27, R27 ;  /* 0x0000001b001b7304 */ /* 0x000e300000202000 */
[----:B------:R-:W1:Y:S01]  /*0930*/  F2F.BF16.F32 R17, R17 ;  /* 0x0000001100117304 */ /* 0x000e620000202000 */
[----:B0-----:R-:W-:-:S04]  /*0940*/  IMAD.U32 R29, R27, 0x10000, RZ ;  /* 0x000100001b1d7824 */ /* 0x001fc800078e00ff */
[----:B------:R-:W-:Y:S01]  /*0950*/  FMUL.FTZ R29, R25, R29 ;  /* 0x0000001d191d7220 */ /* 0x000fe20000410000 */
[----:B-1----:R-:W-:-:S05]  /*0960*/  IMAD.U32 R16, R17, 0x10000, RZ ;  /* 0x0001000011107824 */ /* 0x002fca00078e00ff */
[----:B------:R-:W0:Y:S01]  /*0970*/  F2F.BF16.F32 R29, R29 ;  /* 0x0000001d001d7304 */ /* 0x000e220000202000 */
[----:B------:R-:W-:-:S07]  /*0980*/  FMUL.FTZ R19, R23, R16 ;  /* 0x0000001017137220 */ /* 0x000fce0000410000 */
[----:B------:R-:W1:Y:S01]  /*0990*/  F2F.BF16.F32 R19, R19 ;  /* 0x0000001300137304 */ /* 0x000e620000202000 */
[----:B0-----:R-:W-:-:S05]  /*09a0*/  SHF.L.U32 R16, R29, 0x10, RZ ;  /* 0x000000101d107819 */ /* 0x001fca00000006ff */
[----:B------:R-:W-:Y:S01]  /*09b0*/  FMUL.FTZ R16, R16, 0.044714998453855514526 ;  /* 0x3d37271310107820 */ /* 0x000fe20000410000 */
[----:B-1----:R-:W-:-:S05]  /*09c0*/  IMAD.U32 R18, R19, 0x10000, RZ ;  /* 0x0001000013127824 */ /* 0x002fca00078e00ff */
[----:B------:R-:W0:Y:S01]  /*09d0*/  F2F.BF16.F32 R16, R16 ;  /* 0x0000001000107304 */ /* 0x000e220000202000 */
[----:B------:R-:W-:-:S07]  /*09e0*/  FMUL.FTZ R27, R18, 0.044714998453855514526 ;  /* 0x3d372713121b7820 */ /* 0x000fce0000410000 */
[----:B------:R-:W1:Y:S01]  /*09f0*/  F2F.BF16.F32 R27, R27 ;  /* 0x0000001b001b7304 */ /* 0x000e620000202000 */
[----:B0-----:R-:W-:-:S04]  /*0a00*/  IMAD.U32 R18, R16, 0x10000, RZ ;  /* 0x0001000010127824 */ /* 0x001fc800078e00ff */
[----:B------:R-:W-:Y:S01]  /*0a10*/  FADD.FTZ R18, R25, R18 ;  /* 0x0000001219127221 */ /* 0x000fe20000010000 */
[----:B-1----:R-:W-:-:S05]  /*0a20*/  SHF.L.U32 R17, R27, 0x10, RZ ;  /* 0x000000101b117819 */ /* 0x002fca00000006ff */
[----:B------:R-:W0:Y:S01]  /*0a30*/  F2F.BF16.F32 R18, R18 ;  /* 0x0000001200127304 */ /* 0x000e220000202000 */
[----:B------:R-:W-:-:S07]  /*0a40*/  FADD.FTZ R29, R23, R17 ;  /* 0x00000011171d7221 */ /* 0x000fce0000010000 */
[----:B------:R-:W1:Y:S01]  /*0a50*/  F2F.BF16.F32 R29, R29 ;  /* 0x0000001d001d7304 */ /* 0x000e620000202000 */
[----:B0-----:R-:W-:-:S04]  /*0a60*/  IMAD.U32 R17, R18, 0x10000, RZ ;  /* 0x0001000012117824 */ /* 0x001fc800078e00ff */
[----:B------:R-:W-:Y:S01]  /*0a70*/  FMUL.FTZ R19, R17, 0.79788458347320556641 ;  /* 0x3f4c422a11137820 */ /* 0x000fe20000410000 */
[----:B------:R-:W-:Y:S01]  /*0a80*/  FMUL.FTZ R17, R25, 0.5 ;  /* 0x3f00000019117820 */ /* 0x000fe20000410000 */
[----:B------:R-:W-:Y:S01]  /*0a90*/  FMUL.FTZ R25, R23, 0.5 ;  /* 0x3f00000017197820 */ /* 0x000fe20000410000 */
[----:B-1----:R-:W-:-:S03]  /*0aa0*/  IMAD.U32 R29, R29, 0x10000, RZ ;  /* 0x000100001d1d7824 */ /* 0x002fc600078e00ff */
[----:B------:R-:W0:Y:S01]  /*0ab0*/  F2F.BF16.F32 R19, R19 ;  /* 0x0000001300137304 */ /* 0x000e220000202000 */
[----:B------:R-:W-:-:S07]  /*0ac0*/  FMUL.FTZ R29, R29, 0.79788458347320556641 ;  /* 0x3f4c422a1d1d7820 */ /* 0x000fce0000410000 */
[----:B------:R-:W1:Y:S01]  /*0ad0*/  F2F.BF16.F32 R16, R29 ;  /* 0x0000001d00107304 */ /* 0x000e620000202000 */
[----:B0-----:R-:W-:-:S07]  /*0ae0*/  SHF.L.U32 R27, R19, 0x10, RZ ;  /* 0x00000010131b7819 */ /* 0x001fce00000006ff */
[----:B------:R-:W-:Y:S01]  /*0af0*/  F2F.BF16.F32 R17, R17 ;  /* 0x0000001100117304 */ /* 0x000fe20000202000 */
[----:B-1----:R-:W-:-:S07]  /*0b00*/  IMAD.U32 R16, R16, 0x10000, RZ ;  /* 0x0001000010107824 */ /* 0x002fce00078e00ff */
[----:B------:R-:W0:Y:S08]  /*0b10*/  MUFU.TANH R27, R27 ;  /* 0x0000001b001b7308 */ /* 0x000e300000002400 */
[----:B------:R-:W1:Y:S08]  /*0b20*/  MUFU.TANH R16, R16 ;  /* 0x0000001000107308 */ /* 0x000e700000002400 */
[----:B0-----:R-:W0:Y:S08]  /*0b30*/  F2F.BF16.F32 R18, R27 ;  /* 0x0000001b00127304 */ /* 0x001e300000202000 */
[----:B-1----:R-:W1:Y:S01]  /*0b40*/  F2F.BF16.F32 R16, R16 ;  /* 0x0000001000107304 */ /* 0x002e620000202000 */
[----:B0-----:R-:W-:-:S07]  /*0b50*/  IMAD.U32 R19, R18, 0x10000, RZ ;  /* 0x0001000012137824 */ /* 0x001fce00078e00ff */
[----:B------:R-:W0:Y:S01]  /*0b60*/  F2F.BF16.F32 R18, R25 ;  /* 0x0000001900127304 */ /* 0x000e220000202000 */
[----:B------:R-:W-:Y:S01]  /*0b70*/  FADD.FTZ R19, R19, 1 ;  /* 0x3f80000013137421 */ /* 0x000fe20000010000 */
[----:B-1----:R-:W-:Y:S01]  /*0b80*/  SHF.L.U32 R23, R16, 0x10, RZ ;  /* 0x0000001010177819 */ /* 0x002fe200000006ff */
[----:B------:R-:W-:-:S05]  /*0b90*/  IMAD.U32 R16, R17, 0x10000, RZ ;  /* 0x0001000011107824 */ /* 0x000fca00078e00ff */
[----:B------:R-:W1:Y:S01]  /*0ba0*/  F2F.BF16.F32 R19, R19 ;  /* 0x0000001300137304 */ /* 0x000e620000202000 */
[----:B------:R-:W-:Y:S01]  /*0bb0*/  FADD.FTZ R29, R23, 1 ;  /* 0x3f800000171d7421 */ /* 0x000fe20000010000 */
[----:B0-----:R-:W-:-:S06]  /*0bc0*/  SHF.L.U32 R18, R18, 0x10, RZ ;  /* 0x0000001012127819 */ /* 0x001fcc00000006ff */
[----:B------:R-:W0:Y:S01]  /*0bd0*/  F2F.BF16.F32 R29, R29 ;  /* 0x0000001d001d7304 */ /* 0x000e220000202000 */
[----:B-1----:R-:W-:-:S04]  /*0be0*/  IMAD.U32 R23, R19, 0x10000, RZ ;  /* 0x0001000013177824 */ /* 0x002fc800078e00ff */
[----:B------:R-:W-:Y:S01]  /*0bf0*/  FMUL.FTZ R23, R16, R23 ;  /* 0x0000001710177220 */ /* 0x000fe20000410000 */
[----:B------:R-:W-:Y:S01]  /*0c00*/  IADD3 R16, P0, PT, R3, UR12, RZ ;  /* 0x0000000c03107c10 */ /* 0x000fe2000ff1e0ff */
[----:B0-----:R-:W-:-:S03]  /*0c10*/  IMAD.U32 R17, R29, 0x10000, RZ ;  /* 0x000100001d117824 */ /* 0x001fc600078e00ff */
[----:B------:R-:W-:Y:S01]  /*0c20*/  F2FP.BF16.F32.PACK_AB R23, RZ, R23 ;  /* 0x00000017ff17723e */ /* 0x000fe200000010ff */
[----:B------:R-:W-:-:S03]  /*0c30*/  FMUL.FTZ R17, R18, R17 ;  /* 0x0000001112117220 */ /* 0x000fc60000410000 */
[----:B------:R-:W-:Y:S02]  /*0c40*/  PRMT R19, R23, 0x7610, R19 ;  /* 0x0000761017137816 */ /* 0x000fe40000000013 */
[----:B------:R-:W-:Y:S02]  /*0c50*/  F2FP.BF16.F32.PACK_AB R25, RZ, R17 ;  /* 0x00000011ff19723e */ /* 0x000fe400000010ff */
[----:B------:R-:W-:Y:S02]  /*0c60*/  IADD3.X R17, PT, PT, R9, UR13, RZ, P0, !PT ;  /* 0x0000000d09117c10 */ /* 0x000fe400087fe4ff */
[----:B------:R-:W-:Y:S02]  /*0c70*/  IADD3 R18, P0, PT, R3, R6, RZ ;  /* 0x0000000603127210 */ /* 0x000fe40007f1e0ff */
[----:B------:R-:W-:Y:S01]  /*0c80*/  PRMT R29, R25, 0x7610, R29 ;  /* 0x00007610191d7816 */ /* 0x000fe2000000001d */
[----:B------:R0:W-:Y:S02]  /*0c90*/  STG.E.U16 desc[UR6][R16.64], R19 ;  /* 0x0000001310007986 */ /* 0x0001e4000c101506 */
[----:B0-----:R-:W-:Y:S01]  /*0ca0*/  IMAD.X R19, R9, 0x1, R22, P0 ;  /* 0x0000000109137824 */ /* 0x001fe200000e0616 */
[----:B------:R-:W-:-:S04]  /*0cb0*/  IADD3 R16, P0, PT, R3, R20, RZ ;  /* 0x0000001403107210 */ /* 0x000fc80007f1e0ff */
[----:B------:R0:W-:Y:S01]  /*0cc0*/  STG.E.U16 desc[UR6][R18.64], R29 ;  /* 0x0000001d12007986 */ /* 0x0001e2000c101506 */
[----:B------:R-:W-:-:S05]  /*0cd0*/  IADD3.X R17, PT, PT, R9, R28, RZ, P0, !PT ;  /* 0x0000001c09117210 */ /* 0x000fca00007fe4ff */
[----:B------:R-:W2:Y:S01]  /*0ce0*/  LDG.E.U16.CONSTANT R25, desc[UR6][R16.64] ;  /* 0x0000000610197981 */ /* 0x000ea2000c1e9500 */
[----:B0-----:R-:W-:-:S05]  /*0cf0*/  IADD3 R18, P1, PT, R3, R14, RZ ;  /* 0x0000000e03127210 */ /* 0x001fca0007f3e0ff */
[----:B------:R-:W-:-:S05]  /*0d00*/  IMAD.X R19, R9, 0x1, R7, P1 ;  /* 0x0000000109137824 */ /* 0x000fca00008e0607 */
[----:B------:R-:W3:Y:S01]  /*0d10*/  LDG.E.U16.CONSTANT R23, desc[UR6][R18.64] ;  /* 0x0000000612177981 */ /* 0x000ee2000c1e9500 */
[----:B--2---:R-:W-:-:S04]  /*0d20*/  IMAD.U32 R25, R25, 0x10000, RZ ;  /* 0x0001000019197824 */ /* 0x004fc800078e00ff */
[----:B------:R-:W-:Y:S01]  /*0d30*/  FMUL.FTZ R27, R25, R25 ;  /* 0x00000019191b7220 */ /* 0x000fe20000410000 */
[----:B---3--:R-:W-:-:S05]  /*0d40*/  SHF.L.U32 R23, R23, 0x10, RZ ;  /* 0x0000001017177819 */ /* 0x008fca00000006ff */
[----:B------:R-:W-:Y:S01]  /*0d50*/  FMUL.FTZ R17, R23, R23 ;  /* 0x0000001717117220 */ /* 0x000fe20000410000 */
[----:B------:R-:W0:Y:S08]  /*0d60*/  F2F.BF16.F32 R27, R27 ;  /* 0x0000001b001b7304 */ /* 0x000e300000202000 */
[----:B------:R-:W1:Y:S01]  /*0d70*/  F2F.BF16.F32 R17, R17 ;  /* 0x0000001100117304 */ /* 0x000e620000202000 */
[----:B0-----:R-:W-:-:S04]  /*0d80*/  IMAD.U32 R29, R27, 0x10000, RZ ;  /* 0x000100001b1d7824 */ /* 0x001fc800078e00ff */
[----:B------:R-:W-:Y:S01]  /*0d90*/  FMUL.FTZ R29, R25, R29 ;  /* 0x0000001d191d7220 */ /* 0x000fe20000410000 */
[----:B-1----:R-:W-:-:S04]  /*0da0*/  IMAD.U32 R16, R17, 0x10000, RZ ;  /* 0x0001000011107824 */ /* 0x002fc800078e00ff */
[----:B------:R-:W-:Y:S01]  /*0db0*/  FMUL.FTZ R19, R23, R16 ;  /* 0x0000001017137220 */ /* 0x000fe20000410000 */
[----:B------:R-:W0:Y:S08]  /*0dc0*/  F2F.BF16.F32 R29, R29 ;  /* 0x0000001d001d7304 */ /* 0x000e300000202000 */
[----:B------:R-:W1:Y:S01]  /*0dd0*/  F2F.BF16.F32 R19, R19 ;  /* 0x0000001300137304 */ /* 0x000e620000202000 */
[----:B0-----:R-:W-:Y:S01]  /*0de0*/  SHF.L.U32 R16, R29, 0x10, RZ ;  /* 0x000000101d107819 */ /* 0x001fe200000006ff */
[----:B-1----:R-:W-:-:S04]  /*0df0*/  IMAD.U32 R18, R19, 0x10000, RZ ;  /* 0x0001000013127824 */ /* 0x002fc800078e00ff */
[----:B------:R-:W-:Y:S01]  /*0e00*/  FMUL.FTZ R16, R16, 0.044714998453855514526 ;  /* 0x3d37271310107820 */ /* 0x000fe20000410000 */
[----:B------:R-:W-:-:S05]  /*0e10*/  FMUL.FTZ R27, R18, 0.044714998453855514526 ;  /* 0x3d372713121b7820 */ /* 0x000fca0000410000 */
[----:B------:R-:W0:Y:S08]  /*0e20*/  F2F.BF16.F32 R16, R16 ;  /* 0x0000001000107304 */ /* 0x000e300000202000 */
[----:B------:R-:W1:Y:S01]  /*0e30*/  F2F.BF16.F32 R27, R27 ;  /* 0x0000001b001b7304 */ /* 0x000e620000202000 */
[----:B0-----:R-:W-:-:S04]  /*0e40*/  IMAD.U32 R18, R16, 0x10000, RZ ;  /* 0x0001000010127824 */ /* 0x001fc800078e00ff */
[----:B------:R-:W-:Y:S01]  /*0e50*/  FADD.FTZ R18, R25, R18 ;  /* 0x0000001219127221 */ /* 0x000fe20000010000 */
[----:B-1----:R-:W-:-:S05]  /*0e60*/  SHF.L.U32 R17, R27, 0x10, RZ ;  /* 0x000000101b117819 */ /* 0x002fca00000006ff */
[----:B------:R-:W-:Y:S01]  /*0e70*/  FADD.FTZ R29, R23, R17 ;  /* 0x00000011171d7221 */ /* 0x000fe20000010000 */
[----:B------:R-:W0:Y:S08]  /*0e80*/  F2F.BF16.F32 R18, R18 ;  /* 0x0000001200127304 */ /* 0x000e300000202000 */
[----:B------:R-:W1:Y:S01]  /*0e90*/  F2F.BF16.F32 R29, R29 ;  /* 0x0000001d001d7304 */ /* 0x000e620000202000 */
[----:B0-----:R-:W-:-:S04]  /*0ea0*/  IMAD.U32 R17, R18, 0x10000, RZ ;  /* 0x0001000012117824 */ /* 0x001fc800078e00ff */
[----:B------:R-:W-:Y:S01]  /*0eb0*/  FMUL.FTZ R19, R17, 0.79788458347320556641 ;  /* 0x3f4c422a11137820 */ /* 0x000fe20000410000 */
[----:B-1----:R-:W-:-:S04]  /*0ec0*/  IMAD.U32 R29, R29, 0x10000, RZ ;  /* 0x000100001d1d7824 */ /* 0x002fc800078e00ff */
[----:B------:R-:W-:Y:S01]  /*0ed0*/  FMUL.FTZ R29, R29, 0.79788458347320556641 ;  /* 0x3f4c422a1d1d7820 */ /* 0x000fe20000410000 */
[----:B------:R-:W0:Y:S08]  /*0ee0*/  F2F.BF16.F32 R19, R19 ;  /* 0x0000001300137304 */ /* 0x000e300000202000 */
[----:B------:R-:W1:Y:S01]  /*0ef0*/  F2F.BF16.F32 R16, R29 ;  /* 0x0000001d00107304 */ /* 0x000e620000202000 */
[----:B0-----:R-:W-:Y:S01]  /*0f00*/  SHF.L.U32 R27, R19, 0x10, RZ ;  /* 0x00000010131b7819 */ /* 0x001fe200000006ff */
[----:B-1----:R-:W-:-:S06]  /*0f10*/  IMAD.U32 R16, R16, 0x10000, RZ ;  /* 0x0001000010107824 */ /* 0x002fcc00078e00ff */
[----:B------:R-:W0:Y:S08]  /*0f20*/  MUFU.TANH R27, R27 ;  /* 0x0000001b001b7308 */ /* 0x000e300000002400 */
[----:B------:R-:W1:Y:S08]  /*0f30*/  MUFU.TANH R16, R16 ;  /* 0x0000001000107308 */ /* 0x000e700000002400 */
[----:B0-----:R-:W0:Y:S08]  /*0f40*/  F2F.BF16.F32 R18, R27 ;  /* 0x0000001b00127304 */ /* 0x001e300000202000 */
[----:B-1----:R-:W1:Y:S01]  /*0f50*/  F2F.BF16.F32 R16, R16 ;  /* 0x0000001000107304 */ /* 0x002e620000202000 */
[----:B------:R-:W-:Y:S01]  /*0f60*/  FMUL.FTZ R17, R25, 0.5 ;  /* 0x3f00000019117820 */ /* 0x000fe20000410000 */
[----:B------:R-:W-:Y:S01]  /*0f70*/  FMUL.FTZ R25, R23, 0.5 ;  /* 0x3f00000017197820 */ /* 0x000fe20000410000 */
[----:B0-----:R-:W-:Y:S01]  /*0f80*/  IMAD.U32 R19, R18, 0x10000, RZ ;  /* 0x0001000012137824 */ /* 0x001fe200078e00ff */
[----:B-1----:R-:W-:-:S03]  /*0f90*/  SHF.L.U32 R23, R16, 0x10, RZ ;  /* 0x0000001010177819 */ /* 0x002fc600000006ff */
[----:B------:R-:W-:Y:S02]  /*0fa0*/  FADD.FTZ R19, R19, 1 ;  /* 0x3f80000013137421 */ /* 0x000fe40000010000 */
[----:B------:R-:W-:Y:S01]  /*0fb0*/  FADD.FTZ R29, R23, 1 ;  /* 0x3f800000171d7421 */ /* 0x000fe20000010000 */
[----:B------:R-:W0:Y:S08]  /*0fc0*/  F2F.BF16.F32 R17, R17 ;  /* 0x0000001100117304 */ /* 0x000e300000202000 */
[----:B------:R-:W1:Y:S08]  /*0fd0*/  F2F.BF16.F32 R18, R25 ;  /* 0x0000001900127304 */ /* 0x000e700000202000 */
[----:B------:R-:W2:Y:S08]  /*0fe0*/  F2F.BF16.F32 R19, R19 ;  /* 0x0000001300137304 */ /* 0x000eb00000202000 */
[----:B------:R-:W3:Y:S01]  /*0ff0*/  F2F.BF16.F32 R29, R29 ;  /* 0x0000001d001d7304 */ /* 0x000ee20000202000 */
[----:B0-----:R-:W-:Y:S01]  /*1000*/  IMAD.U32 R16, R17, 0x10000, RZ ;  /* 0x0001000011107824 */ /* 0x001fe200078e00ff */
[----:B-1----:R-:W-:Y:S01]  /*1010*/  SHF.L.U32 R18, R18, 0x10, RZ ;  /* 0x0000001012127819 */ /* 0x002fe200000006ff */
[----:B--2---:R-:W-:-:S04]  /*1020*/  IMAD.U32 R23, R19, 0x10000, RZ ;  /* 0x0001000013177824 */ /* 0x004fc800078e00ff */
[----:B------:R-:W-:Y:S01]  /*1030*/  FMUL.FTZ R23, R16, R23 ;  /* 0x0000001710177220 */ /* 0x000fe20000410000 */
[----:B---3--:R-:W-:Y:S01]  /*1040*/  IMAD.U32 R17, R29, 0x10000, RZ ;  /* 0x000100001d117824 */ /* 0x008fe200078e00ff */
[----:B------:R-:W-:-:S03]  /*1050*/  IADD3 R16, P0, PT, R3, R10, RZ ;  /* 0x0000000a03107210 */ /* 0x000fc60007f1e0ff */
[----:B------:R-:W-:-:S05]  /*1060*/  FMUL.FTZ R17, R18, R17 ;  /* 0x0000001112117220 */ /* 0x000fca0000410000 */
[----:B------:R-:W-:Y:S01]  /*1070*/  F2FP.BF16.F32.PACK_AB R25, RZ, R17 ;  /* 0x00000011ff19723e */ /* 0x000fe200000010ff */
[----:B------:R-:W-:Y:S01]  /*1080*/  IMAD.X R17, R9, 0x1, R26, P0 ;  /* 0x0000000109117824 */ /* 0x000fe200000e061a */
[----:B------:R-:W-:Y:S02]  /*1090*/  IADD3 R18, P0, PT, R3, R12, RZ ;  /* 0x0000000c03127210 */ /* 0x000fe40007f1e0ff */
[----:B------:R-:W-:Y:S02]  /*10a0*/  F2FP.BF16.F32.PACK_AB R23, RZ, R23 ;  /* 0x00000017ff17723e */ /* 0x000fe400000010ff */
[----:B------:R-:W-:Y:S02]  /*10b0*/  IADD3.X R19, PT, PT, R9, R11, RZ, P0, !PT ;  /* 0x0000000b09137210 */ /* 0x000fe400007fe4ff */
[----:B------:R-:W-:Y:S01]  /*10c0*/  IADD3 R21, P0, PT, R4, R21, RZ ;  /* 0x0000001504157210 */ /* 0x000fe20007f1e0ff */
[----:B------:R0:W-:Y:S04]  /*10d0*/  STG.E.U16 desc[UR6][R16.64], R23 ;  /* 0x0000001710007986 */ /* 0x0001e8000c101506 */
[----:B------:R0:W-:Y:S01]  /*10e0*/  STG.E.U16 desc[UR6][R18.64], R25 ;  /* 0x0000001912007986 */ /* 0x0001e2000c101506 */
[----:B------:R-:W-:Y:S01]  /*10f0*/  IMAD.X R2, R5, 0x1, R2, P0 ;  /* 0x0000000105027824 */ /* 0x000fe200000e0602 */
[----:B------:R-:W-:-:S04]  /*1100*/  ISETP.GE.U32.AND P0, PT, R21, UR9, PT ;  /* 0x0000000915007c0c */ /* 0x000fc8000bf06070 */
[----:B------:R-:W-:Y:S02]  /*1110*/  ISETP.GE.AND.EX P0, PT, R2, UR8, PT, P0 ;  /* 0x0000000802007c0c */ /* 0x000fe4000bf06300 */
[----:B------:R-:W-:-:S04]  /*1120*/  LEA R3, P1, R0, R3, 0x3 ;  /* 0x0000000300037211 */ /* 0x000fc800078218ff */
[----:B------:R-:W-:-:S07]  /*1130*/  LEA.HI.X R9, R0, R9, RZ, 0x3, P1 ;  /* 0x0000000900097211 */ /* 0x000fce00008f1cff */
[----:B0-----:R-:W-:Y:S05]  /*1140*/  @!P0 BRA `(.L_x_103) ;  /* 0xfffffff400cc8947 */ /* 0x001fea000383ffff */
[----:B------:R-:W-:Y:S05]  /*1150*/  EXIT ;  /* 0x000000000000794d */ /* 0x000fea0003800000 */
        .weak           $__internal_6_$__cuda_sm20_div_u64
        .type           $__internal_6_$__cuda_sm20_div_u64,@function
        .size           $__internal_6_$__cuda_sm20_div_u64,(.L_x_425 - $__internal_6_$__cuda_sm20_div_u64)
$__internal_6_$__cuda_sm20_div_u64:
        /* <DEDUP_REMOVED lines=57> */
[----:B------:R-:W-:-:S02]  /*14f0*/  ISETP.NE.U32.AND P1, PT, R0, RZ, PT ;  /* 0x000000ff0000720c */ /* 0x000fc40003f25070 */
[----:B------:R-:W-:Y:S02]  /*1500*/  ISETP.GE.U32.AND.EX P0, PT, R9, RZ, PT, P0 ;  /* 0x000000ff0900720c */ /* 0x000fe40003f06100 */
[----:B------:R-:W-:Y:S02]  /*1510*/  MOV R5, 0x0 ;  /* 0x0000000000057802 */ /* 0x000fe40000000f00 */
[----:B------:R-:W-:Y:S02]  /*1520*/  ISETP.NE.AND.EX P1, PT, RZ, RZ, PT, P1 ;  /* 0x000000ffff00720c */ /* 0x000fe40003f25310 */
[----:B------:R-:W-:Y:S02]  /*1530*/  SEL R6, R6, R11, P0 ;  /* 0x0000000b06067207 */ /* 0x000fe40000000000 */
[----:B------:R-:W-:Y:S02]  /*1540*/  SEL R7, R7, R8, P0 ;  /* 0x0000000807077207 */ /* 0x000fe40000000000 */
[----:B------:R-:W-:-:S02]  /*1550*/  SEL R6, R6, 0xffffffff, P1 ;  /* 0xffffffff06067807 */ /* 0x000fc40000800000 */
[----:B------:R-:W-:Y:S01]  /*1560*/  SEL R7, R7, 0xffffffff, P1 ;  /* 0xffffffff07077807 */ /* 0x000fe20000800000 */
[----:B------:R-:W-:Y:S06]  /*1570*/  RET.REL.NODEC R4 `(_ZN4vllm17activation_kernelIN3c108BFloat16EXadL_ZNS_15gelu_new_kernelIS2_EET_RKS4_EELb0ELb0EEEvPS4_PS5_i) ;  /* 0xffffffe804a07950 */ /* 0x000fec0003c3ffff */
.L_x_104:
        /* <DEDUP_REMOVED lines=16> */
.L_x_425:


//--------------------- .text._ZN4vllm17activation_kernelIN3c104HalfEXadL_ZNS_15gelu_new_kernelIS2_EET_RKS4_EELb0ELb0EEEvPS4_PS5_i --------------------------
	.section	.text._ZN4vllm17activation_kernelIN3c104HalfEXadL_ZNS_15gelu_new_kernelIS2_EET_RKS4_EELb0ELb0EEEvPS4_PS5_i,"ax",@progbits
	.align	128
        .global         _ZN4vllm17activation_kernelIN3c104HalfEXadL_ZNS_15gelu_new_kernelIS2_EET_RKS4_EELb0ELb0EEEvPS4_PS5_i
        .type           _ZN4vllm17activation_kernelIN3c104HalfEXadL_ZNS_15gelu_new_kernelIS2_EET_RKS4_EELb0ELb0EEEvPS4_PS5_i,@function
        .size           _ZN4vllm17activation_kernelIN3c104HalfEXadL_ZNS_15gelu_new_kernelIS2_EET_RKS4_EELb0ELb0EEEvPS4_PS5_i,(.L_x_426 - _ZN4vllm17activation_kernelIN3c104HalfEXadL_ZNS_15gelu_new_kernelIS2_EET_RKS4_EELb0ELb0EEEvPS4_PS5_i)
        .other          _ZN4vllm17activation_kernelIN3c104HalfEXadL_ZNS_15gelu_new_kernelIS2_EET_RKS4_EELb0ELb0EEEvPS4_PS5_i,@"STO_CUDA_ENTRY STV_DEFAULT"
_ZN4vllm17activation_kernelIN3c104HalfEXadL_ZNS_15gelu_new_kernelIS2_EET_RKS4_EELb0ELb0EEEvPS4_PS5_i:
.text._ZN4vllm17activation_kernelIN3c104HalfEXadL_ZNS_15gelu_new_kernelIS2_EET_RKS4_EELb0ELb0EEEvPS4_PS5_i:
        /* <DEDUP_REMOVED lines=29> */
[----:B0-----:R-:W-:Y:S01]  /*01d0*/  IMAD.MOV.U32 R6, RZ, RZ, RZ ;  /* 0x000000ffff067224 */ /* 0x001fe200078e00ff */
[----:B-1----:R-:W-:-:S05]  /*01e0*/  IADD3 R9, PT, PT, RZ, -R7, RZ ;  /* 0x80000007ff097210 */ /* 0x002fca0007ffe0ff */
[----:B------:R-:W-:-:S04]  /*01f0*/  IMAD R9, R9, R0, RZ ;  /* 0x0000000009097224 */ /* 0x000fc800078e02ff */
[----:B------:R-:W-:-:S06]  /*0200*/  IMAD.HI.U32 R8, R7, R9, R6 ;  /* 0x0000000907087227 */ /* 0x000fcc00078e0006 */
[----:B------:R-:W-:-:S04]  /*0210*/  IMAD.HI.U32 R4, R8, R5, RZ ;  /* 0x0000000508047227 */ /* 0x000fc800078e00ff */
[----:B------:R-:W-:-:S04]  /*0220*/  IMAD.MOV R7, RZ, RZ, -R4 ;  /* 0x000000ffff077224 */ /* 0x000fc800078e0a04 */
[----:B------:R-:W-:-:S05]  /*0230*/  IMAD R5, R0, R7, R5 ;  /* 0x0000000700057224 */ /* 0x000fca00078e0205 */
[----:B------:R-:W-:-:S13]  /*0240*/  ISETP.GE.U32.AND P0, PT, R5, R0, PT ;  /* 0x000000000500720c */ /* 0x000fda0003f06070 */
[----:B------:R-:W-:Y:S01]  /*0250*/  @P0 IMAD.IADD R5, R5, 0x1, -R0 ;  /* 0x0000000105050824 */ /* 0x000fe200078e0a00 */
[----:B------:R-:W-:-:S04]  /*0260*/  @P0 IADD3 R4, PT, PT, R4, 0x1, RZ ;  /* 0x0000000104040810 */ /* 0x000fc80007ffe0ff */
[----:B------:R-:W-:Y:S01]  /*0270*/  ISETP.GE.U32.AND P1, PT, R5, R0, PT ;  /* 0x000000000500720c */ /* 0x000fe20003f26070 */
[----:B------:R-:W-:-:S12]  /*0280*/  IMAD.MOV.U32 R5, RZ, RZ, RZ ;  /* 0x000000ffff057224 */ /* 0x000fd800078e00ff */
[----:B------:R-:W-:Y:S01]  /*0290*/  @P1 VIADD R4, R4, 0x1 ;  /* 0x0000000104041836 */ /* 0x000fe20000000000 */
[----:B------:R-:W-:Y:S01]  /*02a0*/  @!P2 LOP3.LUT R4, RZ, R0, RZ, 0x33, !PT ;  /* 0x00000000ff04a212 */ /* 0x000fe200078e33ff */
[----:B------:R-:W-:Y:S06]  /*02b0*/  BRA `(.L_x_107) ;  /* 0x0000000000107947 */ /* 0x000fec0003800000 */
.L_x_106:
[----:B------:R-:W-:-:S07]  /*02c0*/  MOV R4, 0x2e0 ;  /* 0x000002e000047802 */ /* 0x000fce0000000f00 */
[----:B------:R-:W-:Y:S05]  /*02d0*/  CALL.REL.NOINC `($__internal_7_$__cuda_sm20_div_u64) ;  /* 0x0000000c00907944 */ /* 0x000fea0003c00000 */
[----:B------:R-:W-:Y:S01]  /*02e0*/  IMAD.MOV.U32 R4, RZ, RZ, R6 ;  /* 0x000000ffff047224 */ /* 0x000fe200078e0006 */
[----:B------:R-:W-:-:S07]  /*02f0*/  MOV R5, R7 ;  /* 0x0000000700057202 */ /* 0x000fce0000000f00 */
.L_x_107:
[----:B------:R-:W-:Y:S05]  /*0300*/  BSYNC.RECONVERGENT B0 ;  /* 0x0000000000007941 */ /* 0x000fea0003800200 */
.L_x_105:
        /* <DEDUP_REMOVED lines=18> */
.L_x_110:
[----:B------:R-:W-:-:S04]  /*0430*/  IADD3 R8, P1, PT, R3, UR14, RZ ;  /* 0x0000000e03087c10 */ /* 0x000fc8000ff3e0ff */
[----:B------:R-:W-:-:S05]  /*0440*/  IADD3.X R9, PT, PT, R5, UR15, RZ, P1, !PT ;  /* 0x0000000f05097c10 */ /* 0x000fca0008ffe4ff */
[----:B------:R-:W2:Y:S01]  /*0450*/  LDG.E.U16.CONSTANT R8, desc[UR6][R8.64] ;  /* 0x0000000608087981 */ /* 0x000ea2000c1e9500 */
[----:B------:R-:W-:-:S04]  /*0460*/  IADD3 R21, P2, PT, R0, R21, RZ ;  /* 0x0000001500157210 */ /* 0x000fc80007f5e0ff */
[----:B------:R-:W-:Y:S01]  /*0470*/  IADD3.X R2, PT, PT, RZ, R2, RZ, P2, !PT ;  /* 0x00000002ff027210 */ /* 0x000fe200017fe4ff */
[----:B--2---:R-:W-:-:S05]  /*0480*/  HADD2.F32 R7, -RZ, R8.H0_H0 ;  /* 0x20000008ff077230 */ /* 0x004fca0000004100 */
[----:B------:R-:W-:-:S05]  /*0490*/  FMUL.FTZ R10, R7, R7 ;  /* 0x00000007070a7220 */ /* 0x000fca0000410000 */
[----:B------:R-:W-:-:S05]  /*04a0*/  F2FP.F16.F32.PACK_AB R10, RZ, R10 ;  /* 0x0000000aff0a723e */ /* 0x000fca00000000ff */
[----:B------:R-:W-:-:S05]  /*04b0*/  HADD2.F32 R10, -RZ, R10.H0_H0 ;  /* 0x2000000aff0a7230 */ /* 0x000fca0000004100 */
[----:B------:R-:W-:-:S05]  /*04c0*/  FMUL.FTZ R10, R7, R10 ;  /* 0x0000000a070a7220 */ /* 0x000fca0000410000 */
[----:B------:R-:W-:-:S05]  /*04d0*/  F2FP.F16.F32.PACK_AB R10, RZ, R10 ;  /* 0x0000000aff0a723e */ /* 0x000fca00000000ff */
[----:B------:R-:W-:-:S05]  /*04e0*/  HADD2.F32 R10, -RZ, R10.H0_H0 ;  /* 0x2000000aff0a7230 */ /* 0x000fca0000004100 */
[----:B------:R-:W-:-:S05]  /*04f0*/  FMUL.FTZ R10, R10, 0.044714998453855514526 ;  /* 0x3d3727130a0a7820 */ /* 0x000fca0000410000 */
[----:B------:R-:W-:-:S05]  /*0500*/  F2FP.F16.F32.PACK_AB R10, RZ, R10 ;  /* 0x0000000aff0a723e */ /* 0x000fca00000000ff */
[----:B------:R-:W-:-:S05]  /*0510*/  HADD2.F32 R10, -RZ, R10.H0_H0 ;  /* 0x2000000aff0a7230 */ /* 0x000fca0000004100 */
[C---:B------:R-:W-:Y:S01]  /*0520*/  FADD.FTZ R10, R7.reuse, R10 ;  /* 0x0000000a070a7221 */ /* 0x040fe20000010000 */
[----:B------:R-:W-:-:S04]  /*0530*/  FMUL.FTZ R7, R7, 0.5 ;  /* 0x3f00000007077820 */ /* 0x000fc80000410000 */
[----:B------:R-:W-:-:S05]  /*0540*/  F2FP.F16.F32.PACK_AB R10, RZ, R10 ;  /* 0x0000000aff0a723e */ /* 0x000fca00000000ff */
[----:B------:R-:W-:-:S05]  /*0550*/  HADD2.F32 R10, -RZ, R10.H0_H0 ;  /* 0x2000000aff0a7230 */ /* 0x000fca0000004100 */
[----:B------:R-:W-:-:S05]  /*0560*/  FMUL.FTZ R10, R10, 0.79788458347320556641 ;  /* 0x3f4c422a0a0a7820 */ /* 0x000fca0000410000 */
        /* <DEDUP_REMOVED lines=21> */
.L_x_109:
[----:B------:R-:W-:Y:S05]  /*06c0*/  BSYNC.RECONVERGENT B0 ;  /* 0x0000000000007941 */ /* 0x000fea0003800200 */
.L_x_108:
        /* <DEDUP_REMOVED lines=26> */
.L_x_111:
[C---:B------:R-:W-:Y:S02]  /*0870*/  IADD3 R18, P0, PT, R3.reuse, UR14, RZ ;  /* 0x0000000e03127c10 */ /* 0x040fe4000ff1e0ff */
[----:B------:R-:W-:Y:S02]  /*0880*/  IADD3 R16, P1, PT, R3, R8, RZ ;  /* 0x0000000803107210 */ /* 0x000fe40007f3e0ff */
[----:B------:R-:W-:-:S03]  /*0890*/  IADD3.X R19, PT, PT, R9, UR15, RZ, P0, !PT ;  /* 0x0000000f09137c10 */ /* 0x000fc600087fe4ff */
[----:B------:R-:W-:Y:S02]  /*08a0*/  IMAD.X R17, R9, 0x1, R24, P1 ;  /* 0x0000000109117824 */ /* 0x000fe400008e0618 */
[----:B------:R-:W2:Y:S04]  /*08b0*/  LDG.E.U16.CONSTANT R18, desc[UR6][R18.64] ;  /* 0x0000000612127981 */ /* 0x000ea8000c1e9500 */
[----:B------:R-:W3:Y:S01]  /*08c0*/  LDG.E.U16.CONSTANT R16, desc[UR6][R16.64] ;  /* 0x0000000610107981 */ /* 0x000ee2000c1e9500 */
[----:B--2---:R-:W-:Y:S02]  /*08d0*/  HADD2.F32 R25, -RZ, R18.H0_H0 ;  /* 0x20000012ff197230 */ /* 0x004fe40000004100 */
[----:B---3--:R-:W-:-:S03]  /*08e0*/  HADD2.F32 R23, -RZ, R16.H0_H0 ;  /* 0x20000010ff177230 */ /* 0x008fc60000004100 */
[----:B------:R-:W-:Y:S02]  /*08f0*/  FMUL.FTZ R27, R25, R25 ;  /* 0x00000019191b7220 */ /* 0x000fe40000410000 */
[----:B------:R-:W-:-:S03]  /*0900*/  FMUL.FTZ R29, R23, R23 ;  /* 0x00000017171d7220 */ /* 0x000fc60000410000 */
[----:B------:R-:W-:Y:S02]  /*0910*/  F2FP.F16.F32.PACK_AB R27, RZ, R27 ;  /* 0x0000001bff1b723e */ /* 0x000fe400000000ff */
[----:B------:R-:W-:-:S03]  /*0920*/  F2FP.F16.F32.PACK_AB R29, RZ, R29 ;  /* 0x0000001dff1d723e */ /* 0x000fc600000000ff */
[----:B------:R-:W-:Y:S02]  /*0930*/  HADD2.F32 R27, -RZ, R27.H0_H0 ;  /* 0x2000001bff1b7230 */ /* 0x000fe40000004100 */
[----:B------:R-:W-:-:S03]  /*0940*/  HADD2.F32 R29, -RZ, R29.H0_H0 ;  /* 0x2000001dff1d7230 */ /* 0x000fc60000004100 */
[----:B------:R-:W-:Y:S02]  /*0950*/  FMUL.FTZ R27, R25, R27 ;  /* 0x0000001b191b7220 */ /* 0x000fe40000410000 */
[----:B------:R-:W-:-:S03]  /*0960*/  FMUL.FTZ R29, R23, R29 ;  /* 0x0000001d171d7220 */ /* 0x000fc60000410000 */
[----:B------:R-:W-:Y:S02]  /*0970*/  F2FP.F16.F32.PACK_AB R27, RZ, R27 ;  /* 0x0000001bff1b723e */ /* 0x000fe400000000ff */
[----:B------:R-:W-:-:S03]  /*0980*/  F2FP.F16.F32.PACK_AB R29, RZ, R29 ;  /* 0x0000001dff1d723e */ /* 0x000fc600000000ff */
[----:B------:R-:W-:Y:S02]  /*0990*/  HADD2.F32 R27, -RZ, R27.H0_H0 ;  /* 0x2000001bff1b7230 */ /* 0x000fe40000004100 */
[----:B------:R-:W-:-:S03]  /*09a0*/  HADD2.F32 R29, -RZ, R29.H0_H0 ;  /* 0x2000001dff1d7230 */ /* 0x000fc60000004100 */
[----:B------:R-:W-:Y:S02]  /*09b0*/  FMUL.FTZ R27, R27, 0.044714998453855514526 ;  /* 0x3d3727131b1b7820 */ /* 0x000fe40000410000 */
[----:B------:R-:W-:-:S03]  /*09c0*/  FMUL.FTZ R29, R29, 0.044714998453855514526 ;  /* 0x3d3727131d1d7820 */ /* 0x000fc60000410000 */
[----:B------:R-:W-:Y:S02]  /*09d0*/  F2FP.F16.F32.PACK_AB R27, RZ, R27 ;  /* 0x0000001bff1b723e */ /* 0x000fe400000000ff */
[----:B------:R-:W-:-:S03]  /*09e0*/  F2FP.F16.F32.PACK_AB R29, RZ, R29 ;  /* 0x0000001dff1d723e */ /* 0x000fc600000000ff */
[----:B------:R-:W-:Y:S02]  /*09f0*/  HADD2.F32 R16, -RZ, R27.H0_H0 ;  /* 0x2000001bff107230 */ /* 0x000fe40000004100 */
[----:B------:R-:W-:-:S03]  /*0a00*/  HADD2.F32 R18, -RZ, R29.H0_H0 ;  /* 0x2000001dff127230 */ /* 0x000fc60000004100 */
[----:B------:R-:W-:Y:S02]  /*0a10*/  FADD.FTZ R16, R25, R16 ;  /* 0x0000001019107221 */ /* 0x000fe40000010000 */
[----:B------:R-:W-:-:S03]  /*0a20*/  FADD.FTZ R18, R23, R18 ;  /* 0x0000001217127221 */ /* 0x000fc60000010000 */
[----:B------:R-:W-:Y:S01]  /*0a30*/  F2FP.F16.F32.PACK_AB R16, RZ, R16 ;  /* 0x00000010ff10723e */ /* 0x000fe200000000ff */
[----:B------:R-:W-:Y:S01]  /*0a40*/  FMUL.FTZ R23, R23, 0.5 ;  /* 0x3f00000017177820 */ /* 0x000fe20000410000 */
[----:B------:R-:W-:-:S03]  /*0a50*/  F2FP.F16.F32.PACK_AB R18, RZ, R18 ;  /* 0x00000012ff12723e */ /* 0x000fc600000000ff */
[----:B------:R-:W-:Y:S02]  /*0a60*/  HADD2.F32 R16, -RZ, R16.H0_H0 ;  /* 0x20000010ff107230 */ /* 0x000fe40000004100 */
[----:B------:R-:W-:-:S03]  /*0a70*/  HADD2.F32 R18, -RZ, R18.H0_H0 ;  /* 0x20000012ff127230 */ /* 0x000fc60000004100 */
[----:B------:R-:W-:Y:S02]  /*0a80*/  FMUL.FTZ R16, R16, 0.79788458347320556641 ;  /* 0x3f4c422a10107820 */ /* 0x000fe40000410000 */
[----:B------:R-:W-:-:S03]  /*0a90*/  FMUL.FTZ R18, R18, 0.79788458347320556641 ;  /* 0x3f4c422a12127820 */ /* 0x000fc60000410000 */
[----:B------:R-:W-:Y:S02]  /*0aa0*/  F2FP.F16.F32.PACK_AB R16, RZ, R16 ;  /* 0x00000010ff10723e */ /* 0x000fe400000000ff */
[----:B------:R-:W-:-:S03]  /*0ab0*/  F2FP.F16.F32.PACK_AB R19, RZ, R18 ;  /* 0x00000012ff13723e */ /* 0x000fc600000000ff */
[----:B------:R-:W-:Y:S02]  /*0ac0*/  HADD2.F32 R18, -RZ, R16.H0_H0 ;  /* 0x20000010ff127230 */ /* 0x000fe40000004100 */
[----:B------:R-:W-:Y:S01]  /*0ad0*/  FMUL.FTZ R16, R25, 0.5 ;  /* 0x3f00000019107820 */ /* 0x000fe20000410000 */
[----:B------:R-:W-:Y:S01]  /*0ae0*/  HADD2.F32 R27, -RZ, R19.H0_H0 ;  /* 0x20000013ff1b7230 */ /* 0x000fe20000004100 */
[----:B------:R-:W0:Y:S08]  /*0af0*/  MUFU.TANH R17, R18 ;  /* 0x0000001200117308 */ /* 0x000e300000002400 */
[----:B------:R-:W1:Y:S01]  /*0b00*/  MUFU.TANH R27, R27 ;  /* 0x0000001b001b7308 */ /* 0x000e620000002400 */
[----:B0-----:R-:W-:-:S05]  /*0b10*/  F2FP.F16.F32.PACK_AB R17, R16, R17 ;  /* 0x000000111011723e */ /* 0x001fca00000000ff */
[--C-:B------:R-:W-:Y:S02]  /*0b20*/  HADD2.F32 R19, -RZ, R17.reuse.H0_H0 ;  /* 0x20000011ff137230 */ /* 0x100fe40000004100 */
[----:B------:R-:W-:Y:S01]  /*0b30*/  HADD2.F32 R17, -RZ, R17.H1_H1 ;  /* 0x30000011ff117230 */ /* 0x000fe20000004100 */
[----:B-1----:R-:W-:Y:S02]  /*0b40*/  F2FP.F16.F32.PACK_AB R16, R23, R27 ;  /* 0x0000001b1710723e */ /* 0x002fe400000000ff */
[----:B------:R-:W-:-:S03]  /*0b50*/  FADD.FTZ R19, R19, 1 ;  /* 0x3f80000013137421 */ /* 0x000fc60000010000 */
[--C-:B------:R-:W-:Y:S02]  /*0b60*/  HADD2.F32 R23, -RZ, R16.reuse.H0_H0 ;  /* 0x20000010ff177230 */ /* 0x100fe40000004100 */
[----:B------:R-:W-:Y:S01]  /*0b70*/  F2FP.F16.F32.PACK_AB R19, RZ, R19 ;  /* 0x00000013ff13723e */ /* 0x000fe200000000ff */
[----:B------:R-:W-:Y:S02]  /*0b80*/  HADD2.F32 R16, -RZ, R16.H1_H1 ;  /* 0x30000010ff107230 */ /* 0x000fe40000004100 */
[----:B------:R-:W-:Y:S02]  /*0b90*/  FADD.FTZ R23, R23, 1 ;  /* 0x3f80000017177421 */ /* 0x000fe40000010000 */
[----:B------:R-:W-:-:S03]  /*0ba0*/  HADD2.F32 R18, -RZ, R19.H0_H0 ;  /* 0x20000013ff127230 */ /* 0x000fc60000004100 */
[----:B------:R-:W-:Y:S02]  /*0bb0*/  F2FP.F16.F32.PACK_AB R23, RZ, R23 ;  /* 0x00000017ff17723e */ /* 0x000fe400000000ff */
[----:B------:R-:W-:-:S03]  /*0bc0*/  FMUL.FTZ R17, R17, R18 ;  /* 0x0000001211117220 */ /* 0x000fc60000410000 */
[----:B------:R-:W-:Y:S02]  /*0bd0*/  HADD2.F32 R23, -RZ, R23.H0_H0 ;  /* 0x20000017ff177230 */ /* 0x000fe40000004100 */
[----:B------:R-:W-:-:S03]  /*0be0*/  F2FP.F16.F32.PACK_AB R18, RZ, R17 ;  /* 0x00000011ff12723e */ /* 0x000fc600000000ff */
[----:B------:R-:W-:Y:S01]  /*0bf0*/  FMUL.FTZ R23, R16, R23 ;  /* 0x0000001710177220 */ /* 0x000fe20000410000 */
        /* <DEDUP_REMOVED lines=10> */
[----:B0-----:R-:W-:Y:S02]  /*0ca0*/  IADD3 R18, P1, PT, R3, R14, RZ ;  /* 0x0000000e03127210 */ /* 0x001fe40007f3e0ff */
[----:B------:R-:W-:-:S03]  /*0cb0*/  IADD3.X R17, PT, PT, R9, R28, RZ, P0, !PT ;  /* 0x0000001c09117210 */ /* 0x000fc600007fe4ff */
        /* <DEDUP_REMOVED lines=54> */
[----:B------:R-:W-:Y:S02]  /*1020*/  IADD3 R16, P0, PT, R3, R10, RZ ;  /* 0x0000000a03107210 */ /* 0x000fe40007f1e0ff */
[----:B------:R-:W-:Y:S02]  /*1030*/  PRMT R19, R18, 0x7610, R19 ;  /* 0x0000761012137816 */ /* 0x000fe40000000013 */
[----:B------:R-:W-:Y:S01]  /*1040*/  F2FP.F16.F32.PACK_AB R23, RZ, R23 ;  /* 0x00000017ff17723e */ /* 0x000fe200000000ff */
[----:B------:R-:W-:Y:S01]  /*1050*/  IMAD.X R17, R9, 0x1, R26, P0 ;  /* 0x0000000109117824 */ /* 0x000fe200000e061a */
[----:B------:R-:W-:Y:S02]  /*1060*/  IADD3 R18, P0, PT, R3, R12, RZ ;  /* 0x0000000c03127210 */ /* 0x000fe40007f1e0ff */
[----:B------:R-:W-:Y:S02]  /*1070*/  LEA R3, P1, R0, R3, 0x3 ;  /* 0x0000000300037211 */ /* 0x000fe400078218ff */
[----:B------:R0:W-:Y:S02]  /*1080*/  STG.E.U16 desc[UR6][R16.64], R19 ;  /* 0x0000001310007986 */ /* 0x0001e4000c101506 */
[----:B0-----:R-:W-:-:S02]  /*1090*/  IADD3.X R19, PT, PT, R9, R11, RZ, P0, !PT ;  /* 0x0000000b09137210 */ /* 0x001fc400007fe4ff */
        /* <DEDUP_REMOVED lines=8> */
        .weak           $__internal_7_$__cuda_sm20_div_u64
        .type           $__internal_7_$__cuda_sm20_div_u64,@function
        .size           $__internal_7_$__cuda_sm20_div_u64,(.L_x_426 - $__internal_7_$__cuda_sm20_div_u64)
$__internal_7_$__cuda_sm20_div_u64:
        /* <DEDUP_REMOVED lines=53> */
[----:B------:R-:W-:Y:S02]  /*1470*/  SEL R8, R8, R7, P0 ;  /* 0x0000000708087207 */ /* 0x000fe40000000000 */
[----:B------:R-:W-:Y:S01]  /*1480*/  ISETP.GE.U32.AND P0, PT, R5, R0, PT ;  /* 0x000000000500720c */ /* 0x000fe20003f06070 */
[----:B------:R-:W-:Y:S01]  /*1490*/  IMAD.MOV.U32 R5, RZ, RZ, 0x0 ;  /* 0x00000000ff057424 */ /* 0x000fe200078e00ff */
[----:B------:R-:W-:Y:S02]  /*14a0*/  IADD3 R6, P2, PT, R11, 0x1, RZ ;  /* 0x000000010b067810 */ /* 0x000fe40007f5e0ff */
[----:B------:R-:W-:Y:S02]  /*14b0*/  ISETP.NE.U32.AND P1, PT, R0, RZ, PT ;  /* 0x000000ff0000720c */ /* 0x000fe40003f25070 */
[----:B------:R-:W-:-:S02]  /*14c0*/  ISETP.GE.U32.AND.EX P0, PT, R9, RZ, PT, P0 ;  /* 0x000000ff0900720c */ /* 0x000fc40003f06100 */
[-C--:B------:R-:W-:Y:S02]  /*14d0*/  IADD3.X R7, PT, PT, RZ, R8.reuse, RZ, P2, !PT ;  /* 0x00000008ff077210 */ /* 0x080fe400017fe4ff */
[----:B------:R-:W-:Y:S02]  /*14e0*/  ISETP.NE.AND.EX P1, PT, RZ, RZ, PT, P1 ;  /* 0x000000ffff00720c */ /* 0x000fe40003f25310 */
[----:B------:R-:W-:Y:S02]  /*14f0*/  SEL R6, R6, R11, P0 ;  /* 0x0000000b06067207 */ /* 0x000fe40000000000 */
[----:B------:R-:W-:Y:S02]  /*1500*/  SEL R7, R7, R8, P0 ;  /* 0x0000000807077207 */ /* 0x000fe40000000000 */
[----:B------:R-:W-:Y:S02]  /*1510*/  SEL R6, R6, 0xffffffff, P1 ;  /* 0xffffffff06067807 */ /* 0x000fe40000800000 */
[----:B------:R-:W-:Y:S01]  /*1520*/  SEL R7, R7, 0xffffffff, P1 ;  /* 0xffffffff07077807 */ /* 0x000fe20000800000 */
[----:B------:R-:W-:Y:S06]  /*1530*/  RET.REL.NODEC R4 `(_ZN4vllm17activation_kernelIN3c104HalfEXadL_ZNS_15gelu_new_kernelIS2_EET_RKS4_EELb0ELb0EEEvPS4_PS5_i) ;  /* 0xffffffe804b07950 */ /* 0x000fec0003c3ffff */
.L_x_112:
        /* <DEDUP_REMOVED lines=12> */
.L_x_426:


//--------------------- .text._ZN4vllm17activation_kernelIfXadL_ZNS_15gelu_new_kernelIfEET_RKS2_EELb0ELb0EEEvPS2_PS3_i --------------------------
	.section	.text._ZN4vllm17activation_kernelIfXadL_ZNS_15gelu_new_kernelIfEET_RKS2_EELb0ELb0EEEvPS2_PS3_i,"ax",@progbits
	.align	128
        .global         _ZN4vllm17activation_kernelIfXadL_ZNS_15gelu_new_kernelIfEET_RKS2_EELb0ELb0EEEvPS2_PS3_i
        .type           _ZN4vllm17activation_kernelIfXadL_ZNS_15gelu_new_kernelIfEET_RKS2_EELb0ELb0EEEvPS2_PS3_i,@function
        .size           _ZN4vllm17activation_kernelIfXadL_ZNS_15gelu_new_kernelIfEET_RKS2_EELb0ELb0EEEvPS2_PS3_i,(.L_x_427 - _ZN4vllm17activation_kernelIfXadL_ZNS_15gelu_new_kernelIfEET_RKS2_EELb0ELb0EEEvPS2_PS3_i)
        .other          _ZN4vllm17activation_kernelIfXadL_ZNS_15gelu_new_kernelIfEET_RKS2_EELb0ELb0EEEvPS2_PS3_i,@"STO_CUDA_ENTRY STV_DEFAULT"
_ZN4vllm17activation_kernelIfXadL_ZNS_15gelu_new_kernelIfEET_RKS2_EELb0ELb0EEEvPS2_PS3_i:
.text._ZN4vllm17activation_kernelIfXadL_ZNS_15gelu_new_kernelIfEET_RKS2_EELb0ELb0EEEvPS2_PS3_i:
        /* <DEDUP_REMOVED lines=44> */
.L_x_114:
[----:B------:R-:W-:-:S07]  /*02c0*/  MOV R4, 0x2e0 ;  /* 0x000002e000047802 */ /* 0x000fce0000000f00 */
[----:B------:R-:W-:Y:S05]  /*02d0*/  CALL.REL.NOINC `($__internal_8_$__cuda_sm20_div_u64) ;  /* 0x00000008001c7944 */ /* 0x000fea0003c00000 */
[----:B------:R-:W-:Y:S02]  /*02e0*/  IMAD.MOV.U32 R4, RZ, RZ, R6 ;  /* 0x000000ffff047224 */ /* 0x000fe400078e0006 */
[----:B------:R-:W-:-:S07]  /*02f0*/  IMAD.MOV.U32 R5, RZ, RZ, R7 ;  /* 0x000000ffff057224 */ /* 0x000fce00078e0007 */
.L_x_115:
[----:B------:R-:W-:Y:S05]  /*0300*/  BSYNC.RECONVERGENT B0 ;  /* 0x0000000000007941 */ /* 0x000fea0003800200 */
.L_x_113:
        /* <DEDUP_REMOVED lines=18> */
.L_x_118:
        /* <DEDUP_REMOVED lines=13> */
[C---:B--2---:R-:W-:Y:S01]  /*0500*/  FMUL.FTZ R3, R4.reuse, R4 ;  /* 0x0000000404037220 */ /* 0x044fe20000410000 */
[----:B------:R-:W-:-:S03]  /*0510*/  FMUL.FTZ R8, R4, 0.5 ;  /* 0x3f00000004087820 */ /* 0x000fc60000410000 */
[----:B------:R-:W-:-:S04]  /*0520*/  FMUL.FTZ R3, R4, R3 ;  /* 0x0000000304037220 */ /* 0x000fc80000410000 */
[----:B------:R-:W-:-:S04]  /*0530*/  FFMA.FTZ R3, R3, 0.044714998453855514526, R4 ;  /* 0x3d37271303037823 */ /* 0x000fc80000010004 */
[----:B------:R-:W-:-:S06]  /*0540*/  FMUL.FTZ R3, R3, 0.79788458347320556641 ;  /* 0x3f4c422a03037820 */ /* 0x000fcc0000410000 */
[----:B------:R-:W0:Y:S02]  /*0550*/  MUFU.TANH R3, R3 ;  /* 0x0000000300037308 */ /* 0x000e240000002400 */
[----:B0-----:R-:W-:-:S04]  /*0560*/  FADD.FTZ R9, R3, 1 ;  /* 0x3f80000003097421 */ /* 0x001fc80000010000 */
[----:B------:R-:W-:-:S05]  /*0570*/  FMUL.FTZ R9, R8, R9 ;  /* 0x0000000908097220 */ /* 0x000fca0000410000 */
[----:B------:R0:W-:Y:S01]  /*0580*/  STG.E desc[UR6][R6.64], R9 ;  /* 0x0000000906007986 */ /* 0x0001e2000c101906 */
[----:B------:R-:W-:Y:S05]  /*0590*/  @P1 BRA `(.L_x_118) ;  /* 0xfffffffc00a41947 */ /* 0x000fea000383ffff */
.L_x_117:
[----:B------:R-:W-:Y:S05]  /*05a0*/  BSYNC.RECONVERGENT B0 ;  /* 0x0000000000007941 */ /* 0x000fea0003800200 */
.L_x_116:
        /* <DEDUP_REMOVED lines=26> */
.L_x_119:
[----:B------:R-:W-:-:S04]  /*0750*/  IADD3 R22, P0, PT, R3, UR14, RZ ;  /* 0x0000000e03167c10 */ /* 0x000fc8000ff1e0ff */
[----:B------:R-:W-:-:S05]  /*0760*/  IADD3.X R23, PT, PT, R7, UR15, RZ, P0, !PT ;  /* 0x0000000f07177c10 */ /* 0x000fca00087fe4ff */
[----:B------:R-:W2:Y:S01]  /*0770*/  LDG.E.CONSTANT R22, desc[UR6][R22.64] ;  /* 0x0000000616167981 */ /* 0x000ea2000c1e9900 */
[----:B------:R-:W-:-:S05]  /*0780*/  IADD3 R20, P0, PT, R3, R14, RZ ;  /* 0x0000000e03147210 */ /* 0x000fca0007f1e0ff */
[----:B------:R-:W-:-:S05]  /*0790*/  IMAD.X R21, R7, 0x1, R9, P0 ;  /* 0x0000000107157824 */ /* 0x000fca00000e0609 */
[----:B------:R-:W3:Y:S01]  /*07a0*/  LDG.E.CONSTANT R25, desc[UR6][R20.64] ;  /* 0x0000000614197981 */ /* 0x000ee2000c1e9900 */
[C---:B--2---:R-:W-:Y:S01]  /*07b0*/  FMUL.FTZ R15, R22.reuse, R22 ;  /* 0x00000016160f7220 */ /* 0x044fe20000410000 */
[----:B------:R-:W-:-:S03]  /*07c0*/  FMUL.FTZ R27, R22, 0.5 ;  /* 0x3f000000161b7820 */ /* 0x000fc60000410000 */
[----:B------:R-:W-:-:S04]  /*07d0*/  FMUL.FTZ R15, R22, R15 ;  /* 0x0000000f160f7220 */ /* 0x000fc80000410000 */
[----:B------:R-:W-:Y:S01]  /*07e0*/  FFMA.FTZ R15, R15, 0.044714998453855514526, R22 ;  /* 0x3d3727130f0f7823 */ /* 0x000fe20000010016 */
[----:B---3--:R-:W-:-:S03]  /*07f0*/  FMUL.FTZ R29, R25, R25 ;  /* 0x00000019191d7220 */ /* 0x008fc60000410000 */
[----:B------:R-:W-:Y:S01]  /*0800*/  FMUL.FTZ R15, R15, 0.79788458347320556641 ;  /* 0x3f4c422a0f0f7820 */ /* 0x000fe20000410000 */
[----:B------:R-:W-:-:S05]  /*0810*/  FMUL.FTZ R23, R25, R29 ;  /* 0x0000001d19177220 */ /* 0x000fca0000410000 */
[----:B------:R-:W0:Y:S01]  /*0820*/  MUFU.TANH R15, R15 ;  /* 0x0000000f000f7308 */ /* 0x000e220000002400 */
[----:B------:R-:W-:Y:S01]  /*0830*/  FFMA.FTZ R23, R23, 0.044714998453855514526, R25 ;  /* 0x3d37271317177823 */ /* 0x000fe20000010019 */
[----:B0-----:R-:W-:-:S04]  /*0840*/  FADD.FTZ R22, R15, 1 ;  /* 0x3f8000000f167421 */ /* 0x001fc80000010000 */
[----:B------:R-:W-:Y:S01]  /*0850*/  FMUL.FTZ R29, R27, R22 ;  /* 0x000000161b1d7220 */ /* 0x000fe20000410000 */
[----:B------:R-:W-:Y:S01]  /*0860*/  IADD3 R22, P0, PT, R3, UR12, RZ ;  /* 0x0000000c03167c10 */ /* 0x000fe2000ff1e0ff */
[----:B------:R-:W-:-:S03]  /*0870*/  FMUL.FTZ R27, R23, 0.79788458347320556641 ;  /* 0x3f4c422a171b7820 */ /* 0x000fc60000410000 */
[----:B------:R-:W-:Y:S02]  /*0880*/  IADD3.X R23, PT, PT, R7, UR13, RZ, P0, !PT ;  /* 0x0000000d07177c10 */ /* 0x000fe400087fe4ff */
[----:B------:R-:W-:Y:S01]  /*0890*/  IADD3 R20, P0, PT, R3, R10, RZ ;  /* 0x0000000a03147210 */ /* 0x000fe20007f1e0ff */
[----:B------:R-:W0:Y:S02]  /*08a0*/  MUFU.TANH R27, R27 ;  /* 0x0000001b001b7308 */ /* 0x000e240000002400 */
[----:B------:R1:W-:Y:S02]  /*08b0*/  STG.E desc[UR6][R22.64], R29 ;  /* 0x0000001d16007986 */ /* 0x0003e4000c101906 */
[----:B------:R-:W-:-:S05]  /*08c0*/  IMAD.X R21, R7, 0x1, R26, P0 ;  /* 0x0000000107157824 */ /* 0x000fca00000e061a */
[----:B------:R2:W3:Y:S01]  /*08d0*/  LDG.E.CONSTANT R15, desc[UR6][R20.64] ;  /* 0x00000006140f7981 */ /* 0x0004e2000c1e9900 */
[----:B------:R-:W-:Y:S01]  /*08e0*/  FMUL.FTZ R25, R25, 0.5 ;  /* 0x3f00000019197820 */ /* 0x000fe20000410000 */
[----:B0-----:R-:W-:Y:S01]  /*08f0*/  FADD.FTZ R27, R27, 1 ;  /* 0x3f8000001b1b7421 */ /* 0x001fe20000010000 */
[----:B--2---:R-:W-:-:S03]  /*0900*/  IADD3 R20, P0, PT, R3, R12, RZ ;  /* 0x0000000c03147210 */ /* 0x004fc60007f1e0ff */
[----:B------:R-:W-:Y:S02]  /*0910*/  FMUL.FTZ R27, R25, R27 ;  /* 0x0000001b191b7220 */ /* 0x000fe40000410000 */
[----:B------:R-:W-:Y:S01]  /*0920*/  IMAD.X R21, R7, 0x1, R28, P0 ;  /* 0x0000000107157824 */ /* 0x000fe200000e061c */
[----:B-1----:R-:W-:-:S04]  /*0930*/  IADD3 R22, P0, PT, R3, R18, RZ ;  /* 0x0000001203167210 */ /* 0x002fc80007f1e0ff */
[----:B------:R-:W-:Y:S01]  /*0940*/  IADD3.X R23, PT, PT, R7, R6, RZ, P0, !PT ;  /* 0x0000000607177210 */ /* 0x000fe200007fe4ff */
[----:B------:R0:W-:Y:S04]  /*0950*/  STG.E desc[UR6][R20.64], R27 ;  /* 0x0000001b14007986 */ /* 0x0001e8000c101906 */
[----:B------:R-:W2:Y:S01]  /*0960*/  LDG.E.CONSTANT R22, desc[UR6][R22.64] ;  /* 0x0000000616167981 */ /* 0x000ea2000c1e9900 */
[C---:B---3--:R-:W-:Y:S01]  /*0970*/  FMUL.FTZ R25, R15.reuse, R15 ;  /* 0x0000000f0f197220 */ /* 0x048fe20000410000 */
[----:B0-----:R-:W-:-:S03]  /*0980*/  FMUL.FTZ R20, R15, 0.5 ;  /* 0x3f0000000f147820 */ /* 0x001fc60000410000 */
[----:B------:R-:W-:-:S04]  /*0990*/  FMUL.FTZ R25, R15, R25 ;  /* 0x000000190f197220 */ /* 0x000fc80000410000 */
[----:B------:R-:W-:-:S04]  /*09a0*/  FFMA.FTZ R25, R25, 0.044714998453855514526, R15 ;  /* 0x3d37271319197823 */ /* 0x000fc8000001000f */
[----:B------:R-:W-:-:S06]  /*09b0*/  FMUL.FTZ R25, R25, 0.79788458347320556641 ;  /* 0x3f4c422a19197820 */ /* 0x000fcc0000410000 */
[----:B------:R-:W0:Y:S01]  /*09c0*/  MUFU.TANH R25, R25 ;  /* 0x0000001900197308 */ /* 0x000e220000002400 */
[C---:B--2---:R-:W-:Y:S01]  /*09d0*/  FMUL.FTZ R29, R22.reuse, R22 ;  /* 0x00000016161d7220 */ /* 0x044fe20000410000 */
[----:B------:R-:W-:-:S03]  /*09e0*/  FMUL.FTZ R23, R22, 0.5 ;  /* 0x3f00000016177820 */ /* 0x000fc60000410000 */
[----:B------:R-:W-:-:S04]  /*09f0*/  FMUL.FTZ R29, R22, R29 ;  /* 0x0000001d161d7220 */ /* 0x000fc80000410000 */
[----:B------:R-:W-:Y:S01]  /*0a00*/  FFMA.FTZ R29, R29, 0.044714998453855514526, R22 ;  /* 0x3d3727131d1d7823 */ /* 0x000fe20000010016 */
[----:B0-----:R-:W-:-:S03]  /*0a10*/  FADD.FTZ R21, R25, 1 ;  /* 0x3f80000019157421 */ /* 0x001fc60000010000 */
[----:B------:R-:W-:Y:S01]  /*0a20*/  FMUL.FTZ R29, R29, 0.79788458347320556641 ;  /* 0x3f4c422a1d1d7820 */ /* 0x000fe20000410000 */
[----:B------:R-:W-:Y:S01]  /*0a30*/  FMUL.FTZ R27, R20, R21 ;  /* 0x00000015141b7220 */ /* 0x000fe20000410000 */
[----:B------:R-:W-:Y:S02]  /*0a40*/  IADD3 R20, P0, PT, R3, R8, RZ ;  /* 0x0000000803147210 */ /* 0x000fe40007f1e0ff */
[----:B------:R-:W0:Y:S03]  /*0a50*/  MUFU.TANH R15, R29 ;  /* 0x0000001d000f7308 */ /* 0x000e260000002400 */
[----:B------:R-:W-:Y:S01]  /*0a60*/  IMAD.X R21, R7, 0x1, R24, P0 ;  /* 0x0000000107157824 */ /* 0x000fe200000e0618 */
[----:B------:R-:W-:Y:S02]  /*0a70*/  IADD3 R22, P0, PT, R3, R16, RZ ;  /* 0x0000001003167210 */ /* 0x000fe40007f1e0ff */
[----:B------:R-:W-:-:S02]  /*0a80*/  LEA R3, P1, R0, R3, 0x4 ;  /* 0x0000000300037211 */ /* 0x000fc400078220ff */
[----:B------:R1:W-:Y:S01]  /*0a90*/  STG.E desc[UR6][R20.64], R27 ;  /* 0x0000001b14007986 */ /* 0x0003e2000c101906 */
[----:B0-----:R-:W-:-:S04]  /*0aa0*/  FADD.FTZ R15, R15, 1 ;  /* 0x3f8000000f0f7421 */ /* 0x001fc80000010000 */
[----:B------:R-:W-:Y:S01]  /*0ab0*/  FMUL.FTZ R15, R23, R15 ;  /* 0x0000000f170f7220 */ /* 0x000fe20000410000 */
[----:B------:R-:W-:Y:S01]  /*0ac0*/  IMAD.X R23, R7, 0x1, R11, P0 ;  /* 0x0000000107177824 */ /* 0x000fe200000e060b */
[----:B------:R-:W-:Y:S02]  /*0ad0*/  IADD3 R13, P0, PT, R4, R13, RZ ;  /* 0x0000000d040d7210 */ /* 0x000fe40007f1e0ff */
[----:B------:R-:W-:Y:S02]  /*0ae0*/  LEA.HI.X R7, R0, R7, RZ, 0x4, P1 ;  /* 0x0000000700077211 */ /* 0x000fe400008f24ff */
[----:B------:R1:W-:Y:S01]  /*0af0*/  STG.E desc[UR6][R22.64], R15 ;  /* 0x0000000f16007986 */ /* 0x0003e2000c101906 */
[----:B------:R-:W-:Y:S01]  /*0b00*/  IMAD.X R2, R5, 0x1, R2, P0 ;  /* 0x0000000105027824 */ /* 0x000fe200000e0602 */
[----:B------:R-:W-:-:S04]  /*0b10*/  ISETP.GE.U32.AND P0, PT, R13, UR5, PT ;  /* 0x000000050d007c0c */ /* 0x000fc8000bf06070 */
[----:B------:R-:W-:-:S13]  /*0b20*/  ISETP.GE.AND.EX P0, PT, R2, UR8, PT, P0 ;  /* 0x0000000802007c0c */ /* 0x000fda000bf06300 */
[----:B-1----:R-:W-:Y:S05]  /*0b30*/  @!P0 BRA `(.L_x_119) ;  /* 0xfffffffc00048947 */ /* 0x002fea000383ffff */
[----:B------:R-:W-:Y:S05]  /*0b40*/  EXIT ;  /* 0x000000000000794d */ /* 0x000fea0003800000 */
        .weak           $__internal_8_$__cuda_sm20_div_u64
        .type           $__internal_8_$__cuda_sm20_div_u64,@function
        .size           $__internal_8_$__cuda_sm20_div_u64,(.L_x_427 - $__internal_8_$__cuda_sm20_div_u64)
$__internal_8_$__cuda_sm20_div_u64:
        /* <DEDUP_REMOVED lines=65> */
[----:B------:R-:W-:Y:S06]  /*0f60*/  RET.REL.NODEC R4 `(_ZN4vllm17activation_kernelIfXadL_ZNS_15gelu_new_kernelIfEET_RKS2_EELb0ELb0EEEvPS2_PS3_i) ;  /* 0xfffffff004247950 */ /* 0x000fec0003c3ffff */
.L_x_120:
        /* <DEDUP_REMOVED lines=9> */
.L_x_427:


//--------------------- .text._ZN4vllm17activation_kernelIN3c108BFloat16EXadL_ZNS_15gelu_new_kernelIS2_EET_RKS4_EELb1ELb0EEEvPS4_PS5_i --------------------------
	.section	.text._ZN4vllm17activation_kernelIN3c108BFloat16EXadL_ZNS_15gelu_new_kernelIS2_EET_RKS4_EELb1ELb0EEEvPS4_PS5_i,"ax",@progbits
	.align	128
        .global         _ZN4vllm17activation_kernelIN3c108BFloat16EXadL_ZNS_15gelu_new_kernelIS2_EET_RKS4_EELb1ELb0EEEvPS4_PS5_i
        .type           _ZN4vllm17activation_kernelIN3c108BFloat16EXadL_ZNS_15gelu_new_kernelIS2_EET_RKS4_EELb1ELb0EEEvPS4_PS5_i,@function
        .size           _ZN4vllm17activation_kernelIN3c108BFloat16EXadL_ZNS_15gelu_new_kernelIS2_EET_RKS4_EELb1ELb0EEEvPS4_PS5_i,(.L_x_467 - _ZN4vllm17activation_kernelIN3c108BFloat16EXadL_ZNS_15gelu_new_kernelIS2_EET_RKS4_EELb1ELb0EEEvPS4_PS5_i)
        .other          _ZN4vllm17activation_kernelIN3c108BFloat16EXadL_ZNS_15gelu_new_kernelIS2_EET_RKS4_EELb1ELb0EEEvPS4_PS5_i,@"STO_CUDA_ENTRY STV_DEFAULT"
_ZN4vllm17activation_kernelIN3c108BFloat16EXadL_ZNS_15gelu_new_kernelIS2_EET_RKS4_EELb1ELb0EEEvPS4_PS5_i:
.text._ZN4vllm17activation_kernelIN3c108BFloat16EXadL_ZNS_15gelu_new_kernelIS2_EET_RKS4_EELb1ELb0EEEvPS4_PS5_i:
        /* <DEDUP_REMOVED lines=33> */
[----:B------:R-:W-:Y:S01]  /*0210*/  @P0 IADD3 R3, PT, PT, R3, -R14, RZ ;  /* 0x8000000e03030210 */ /* 0x000fe20007ffe0ff */
[----:B------:R-:W-:-:S03]  /*0220*/  @P0 VIADD R7, R7, 0x1 ;  /* 0x0000000107070836 */ /* 0x000fc60000000000 */
        /* <DEDUP_REMOVED lines=12> */
[----:B--2---:R-:W-:Y:S01]  /*02f0*/  SHF.L.U32 R23, R4, 0x10, RZ ;  /* 0x0000001004177819 */ /* 0x004fe200000006ff */
[----:B------:R-:W-:Y:S01]  /*0300*/  IMAD.U32 R26, R6, 0x10000, RZ ;  /* 0x00010000061a7824 */ /* 0x000fe200078e00ff */
[----:B------:R-:W-:Y:S02]  /*0310*/  SHF.L.U32 R24, R5, 0x10, RZ ;  /* 0x0000001005187819 */ /* 0x000fe400000006ff */
[----:B------:R-:W-:Y:S01]  /*0320*/  SHF.L.U32 R25, R7, 0x10, RZ ;  /* 0x0000001007197819 */ /* 0x000fe200000006ff */
[----:B------:R-:W-:Y:S01]  /*0330*/  FMUL.FTZ R10, R23, R23 ;  /* 0x00000017170a7220 */ /* 0x000fe20000410000 */
[----:B------:R-:W-:Y:S01]  /*0340*/  FMUL.FTZ R19, R26, R26 ;  /* 0x0000001a1a137220 */ /* 0x000fe20000410000 */
[----:B------:R-:W-:Y:S01]  /*0350*/  FMUL.FTZ R16, R24, R24 ;  /* 0x0000001818107220 */ /* 0x000fe20000410000 */
[----:B------:R-:W-:Y:S01]  /*0360*/  PRMT R22, R4, 0x7632, R22 ;  /* 0x0000763204167816 */ /* 0x000fe20000000016 */
[----:B------:R-:W-:Y:S01]  /*0370*/  FMUL.FTZ R17, R25, R25 ;  /* 0x0000001919117220 */ /* 0x000fe20000410000 */
[----:B------:R-:W-:Y:S01]  /*0380*/  PRMT R7, R7, 0x7632, R7 ;  /* 0x0000763207077816 */ /* 0x000fe20000000007 */
[----:B------:R-:W0:Y:S01]  /*0390*/  F2F.BF16.F32 R10, R10 ;  /* 0x0000000a000a7304 */ /* 0x000e220000202000 */
[----:B------:R-:W-:Y:S01]  /*03a0*/  SHF.L.U32 R22, R22, 0x10, RZ ;  /* 0x0000001016167819 */ /* 0x000fe200000006ff */
[----:B------:R-:W-:Y:S01]  /*03b0*/  FMUL.FTZ R4, R25, 0.5 ;  /* 0x3f00000019047820 */ /* 0x000fe20000410000 */
[----:B------:R-:W-:Y:S01]  /*03c0*/  FMUL.FTZ R8, R23, 0.5 ;  /* 0x3f00000017087820 */ /* 0x000fe20000410000 */
[----:B------:R-:W-:-:S04]  /*03d0*/  FMUL.FTZ R11, R24, 0.5 ;  /* 0x3f000000180b7820 */ /* 0x000fc80000410000 */
[----:B------:R-:W1:Y:S01]  /*03e0*/  F2F.BF16.F32 R16, R16 ;  /* 0x0000001000107304 */ /* 0x000e620000202000 */
[----:B0-----:R-:W-:-:S07]  /*03f0*/  SHF.L.U32 R18, R10, 0x10, RZ ;  /* 0x000000100a127819 */ /* 0x001fce00000006ff */
[----:B------:R-:W0:Y:S01]  /*0400*/  F2F.BF16.F32 R19, R19 ;  /* 0x0000001300137304 */ /* 0x000e220000202000 */
[----:B------:R-:W-:Y:S01]  /*0410*/  FMUL.FTZ R10, R26, 0.5 ;  /* 0x3f0000001a0a7820 */ /* 0x000fe20000410000 */
[----:B------:R-:W-:Y:S01]  /*0420*/  FMUL.FTZ R18, R23, R18 ;  /* 0x0000001217127220 */ /* 0x000fe20000410000 */
[----:B-1----:R-:W-:-:S05]  /*0430*/  SHF.L.U32 R21, R16, 0x10, RZ ;  /* 0x0000001010157819 */ /* 0x002fca00000006ff */
[----:B------:R-:W-:Y:S01]  /*0440*/  F2F.BF16.F32 R17, R17 ;  /* 0x0000001100117304 */ /* 0x000fe20000202000 */
[----:B------:R-:W-:Y:S01]  /*0450*/  FMUL.FTZ R21, R24, R21 ;  /* 0x0000001518157220 */ /* 0x000fe20000410000 */
[----:B0-----:R-:W-:-:S06]  /*0460*/  IMAD.U32 R19, R19, 0x10000, RZ ;  /* 0x0001000013137824 */ /* 0x001fcc00078e00ff */
[----:B------:R-:W0:Y:S01]  /*0470*/  F2F.BF16.F32 R18, R18 ;  /* 0x0000001200127304 */ /* 0x000e220000202000 */
[----:B------:R-:W-:-:S07]  /*0480*/  FMUL.FTZ R19, R26, R19 ;  /* 0x000000131a137220 */ /* 0x000fce0000410000 */
[----:B------:R-:W1:Y:S01]  /*0490*/  F2F.BF16.F32 R21, R21 ;  /* 0x0000001500157304 */ /* 0x000e620000202000 */
[----:B0-----:R-:W-:-:S07]  /*04a0*/  SHF.L.U32 R20, R18, 0x10, RZ ;  /* 0x0000001012147819 */ /* 0x001fce00000006ff */
[----:B------:R-:W0:Y:S01]  /*04b0*/  F2F.BF16.F32 R19, R19 ;  /* 0x0000001300137304 */ /* 0x000e220000202000 */
[----:B------:R-:W-:Y:S01]  /*04c0*/  FMUL.FTZ R18, R22, R22 ;  /* 0x0000001616127220 */ /* 0x000fe20000410000 */
[----:B------:R-:W-:Y:S01]  /*04d0*/  FMUL.FTZ R20, R20, 0.044714998453855514526 ;  /* 0x3d37271314147820 */ /* 0x000fe20000410000 */
[----:B-1----:R-:W-:-:S05]  /*04e0*/  SHF.L.U32 R27, R21, 0x10, RZ ;  /* 0x00000010151b7819 */ /* 0x002fca00000006ff */
[----:B------:R-:W1:Y:S01]  /*04f0*/  F2F.BF16.F32 R18, R18 ;  /* 0x0000001200127304 */ /* 0x000e620000202000 */
[----:B------:R-:W-:Y:S01]  /*0500*/  SHF.L.U32 R21, R17, 0x10, RZ ;  /* 0x0000001011157819 */ /* 0x000fe200000006ff */
[----:B------:R-:W-:-:S04]  /*0510*/  FMUL.FTZ R28, R27, 0.044714998453855514526 ;  /* 0x3d3727131b1c7820 */ /* 0x000fc80000410000 */
[----:B------:R-:W-:Y:S01]  /*0520*/  FMUL.FTZ R21, R25, R21 ;  /* 0x0000001519157220 */ /* 0x000fe20000410000 */
[----:B0-----:R-:W-:Y:S01]  /*0530*/  SHF.L.U32 R29, R19, 0x10, RZ ;  /* 0x00000010131d7819 */ /* 0x001fe200000006ff */
[----:B------:R-:W0:Y:S04]  /*0540*/  F2F.BF16.F32 R20, R20 ;  /* 0x0000001400147304 */ /* 0x000e280000202000 */
[----:B------:R-:W-:Y:S01]  /*0550*/  FMUL.FTZ R19, R29, 0.044714998453855514526 ;  /* 0x3d3727131d137820 */ /* 0x000fe20000410000 */
[----:B-1----:R-:W-:-:S03]  /*0560*/  SHF.L.U32 R27, R18, 0x10, RZ ;  /* 0x00000010121b7819 */ /* 0x002fc600000006ff */
[----:B------:R-:W1:Y:S02]  /*0570*/  F2F.BF16.F32 R21, R21 ;  /* 0x0000001500157304 */ /* 0x000e640000202000 */
[----:B------:R-:W-:Y:S01]  /*0580*/  FMUL.FTZ R27, R22, R27 ;  /* 0x0000001b161b7220 */ /* 0x000fe20000410000 */
[----:B0-----:R-:W-:-:S05]  /*0590*/  SHF.L.U32 R16, R20, 0x10, RZ ;  /* 0x0000001014107819 */ /* 0x001fca00000006ff */
[----:B------:R-:W0:Y:S01]  /*05a0*/  F2F.BF16.F32 R19, R19 ;  /* 0x0000001300137304 */ /* 0x000e220000202000 */
[----:B------:R-:W-:Y:S01]  /*05b0*/  PRMT R20, R5, 0x7632, R20 ;  /* 0x0000763205147816 */ /* 0x000fe20000000014 */
[----:B------:R-:W-:-:S03]  /*05c0*/  FADD.FTZ R23, R23, R16 ;  /* 0x0000001017177221 */ /* 0x000fc60000010000 */
[----:B------:R-:W-:Y:S01]  /*05d0*/  SHF.L.U32 R20, R20, 0x10, RZ ;  /* 0x0000001014147819 */ /* 0x000fe200000006ff */
[----:B------:R-:W-:Y:S02]  /*05e0*/  FMUL.FTZ R16, R22, 0.5 ;  /* 0x3f00000016107820 */ /* 0x000fe40000410000 */
[----:B------:R1:W2:Y:S02]  /*05f0*/  F2F.BF16.F32 R17, R28 ;  /* 0x0000001c00117304 */ /* 0x0002a40000202000 */
[----:B------:R-:W-:-:S06]  /*0600*/  FMUL.FTZ R5, R20, R20 ;  /* 0x0000001414057220 */ /* 0x000fcc0000410000 */
[----:B------:R-:W3:Y:S01]  /*0610*/  F2F.BF16.F32 R5, R5 ;  /* 0x0000000500057304 */ /* 0x000ee20000202000 */
[----:B-1----:R-:W-:Y:S02]  /*0620*/  SHF.L.U32 R28, R21, 0x10, RZ ;  /* 0x00000010151c7819 */ /* 0x002fe400000006ff */
[----:B0-----:R-:W-:-:S03]  /*0630*/  SHF.L.U32 R21, R19, 0x10, RZ ;  /* 0x0000001013157819 */ /* 0x001fc600000006ff */
[----:B------:R-:W-:Y:S01]  /*0640*/  FMUL.FTZ R28, R28, 0.044714998453855514526 ;  /* 0x3d3727131c1c7820 */ /* 0x000fe20000410000 */
[----:B--2---:R-:W-:Y:S01]  /*0650*/  SHF.L.U32 R29, R17, 0x10, RZ ;  /* 0x00000010111d7819 */ /* 0x004fe200000006ff */
[----:B------:R-:W-:Y:S01]  /*0660*/  FADD.FTZ R26, R26, R21 ;  /* 0x000000151a1a7221 */ /* 0x000fe20000010000 */
[----:B------:R-:W0:Y:S01]  /*0670*/  F2F.BF16.F32 R17, R27 ;  /* 0x0000001b00117304 */ /* 0x000e220000202000 */
[----:B------:R-:W-:Y:S02]  /*0680*/  SHF.L.U32 R21, R7, 0x10, RZ ;  /* 0x0000001007157819 */ /* 0x000fe400000006ff */
[----:B------:R-:W-:Y:S01]  /*0690*/  FADD.FTZ R24, R24, R29 ;  /* 0x0000001d18187221 */ /* 0x000fe20000010000 */
[----:B---3--:R-:W-:Y:S02]  /*06a0*/  IMAD.U32 R5, R5, 0x10000, RZ ;  /* 0x0001000005057824 */ /* 0x008fe400078e00ff */
[----:B------:R-:W-:Y:S02]  /*06b0*/  FMUL.FTZ R7, R21, R21 ;  /* 0x0000001515077220 */ /* 0x000fe40000410000 */
[----:B------:R-:W1:Y:S01]  /*06c0*/  F2F.BF16.F32 R19, R28 ;  /* 0x0000001c00137304 */ /* 0x000e620000202000 */
[----:B------:R-:W-:Y:S01]  /*06d0*/  FMUL.FTZ R18, R20, R5 ;  /* 0x0000000514127220 */ /* 0x000fe20000410000 */
[----:B------:R-:W-:-:S04]  /*06e0*/  PRMT R5, R6, 0x7632, R5 ;  /* 0x0000763206057816 */ /* 0x000fc80000000005 */
[----:B------:R-:W-:Y:S02]  /*06f0*/  SHF.L.U32 R5, R5, 0x10, RZ ;  /* 0x0000001005057819 */ /* 0x000fe400000006ff */
[----:B------:R-:W2:Y:S01]  /*0700*/  F2F.BF16.F32 R7, R7 ;  /* 0x0000000700077304 */ /* 0x000ea20000202000 */
[----:B0-----:R-:W-:Y:S02]  /*0710*/  SHF.L.U32 R17, R17, 0x10, RZ ;  /* 0x0000001011117819 */ /* 0x001fe400000006ff */
[----:B------:R-:W-:-:S03]  /*0720*/  FMUL.FTZ R6, R5, R5 ;  /* 0x0000000505067220 */ /* 0x000fc60000410000 */
[----:B------:R-:W-:Y:S01]  /*0730*/  FMUL.FTZ R17, R17, 0.044714998453855514526 ;  /* 0x3d37271311117820 */ /* 0x000fe20000410000 */
[----:B-1----:R-:W-:Y:S01]  /*0740*/  IMAD.U32 R28, R19, 0x10000, RZ ;  /* 0x00010000131c7824 */ /* 0x002fe200078e00ff */
[----:B------:R-:W0:Y:S01]  /*0750*/  F2F.BF16.F32 R18, R18 ;  /* 0x0000001200127304 */ /* 0x000e220000202000 */
[----:B------:R-:W-:Y:S02]  /*0760*/  FMUL.FTZ R19, R20, 0.5 ;  /* 0x3f00000014137820 */ /* 0x000fe40000410000 */
[----:B------:R-:W-:Y:S01]  /*0770*/  FADD.FTZ R25, R25, R28 ;  /* 0x0000001c19197221 */ /* 0x000fe20000010000 */
[----:B--2---:R-:W-:-:S04]  /*0780*/  SHF.L.U32 R28, R7, 0x10, RZ ;  /* 0x00000010071c7819 */ /* 0x004fc800000006ff */
[----:B------:R-:W1:Y:S01]  /*0790*/  F2F.BF16.F32 R6, R6 ;  /* 0x0000000600067304 */ /* 0x000e620000202000 */
[----:B------:R-:W-:Y:S01]  /*07a0*/  FMUL.FTZ R7, R21, R28 ;  /* 0x0000001c15077220 */ /* 0x000fe20000410000 */
[----:B0-----:R-:W-:-:S06]  /*07b0*/  SHF.L.U32 R18, R18, 0x10, RZ ;  /* 0x0000001012127819 */ /* 0x001fcc00000006ff */
[----:B------:R-:W0:Y:S01]  /*07c0*/  F2F.BF16.F32 R17, R17 ;  /* 0x0000001100117304 */ /* 0x000e220000202000 */
[----:B------:R-:W-:Y:S01]  /*07d0*/  FMUL.FTZ R18, R18, 0.044714998453855514526 ;  /* 0x3d37271312127820 */ /* 0x000fe20000410000 */
[----:B-1----:R-:W-:-:S06]  /*07e0*/  SHF.L.U32 R6, R6, 0x10, RZ ;  /* 0x0000001006067819 */ /* 0x002fcc00000006ff */
[----:B------:R-:W-:Y:S01]  /*07f0*/  F2F.BF16.F32 R7, R7 ;  /* 0x0000000700077304 */ /* 0x000fe20000202000 */
[----:B------:R-:W-:Y:S01]  /*0800*/  FMUL.FTZ R6, R5, R6 ;  /* 0x0000000605067220 */ /* 0x000fe20000410000 */
[----:B0-----:R-:W-:-:S06]  /*0810*/  SHF.L.U32 R27, R17, 0x10, RZ ;  /* 0x00000010111b7819 */ /* 0x001fcc00000006ff */
[----:B------:R-:W0:Y:S01]  /*0820*/  F2F.BF16.F32 R18, R18 ;  /* 0x0000001200127304 */ /* 0x000e220000202000 */
[----:B------:R-:W-:-:S07]  /*0830*/  FADD.FTZ R22, R22, R27 ;  /* 0x0000001b16167221 */ /* 0x000fce0000010000 */
[----:B------:R-:W1:Y:S01]  /*0840*/  F2F.BF16.F32 R6, R6 ;  /* 0x0000000600067304 */ /* 0x000e620000202000 */
[----:B0-----:R-:W-:-:S07]  /*0850*/  SHF.L.U32 R17, R18, 0x10, RZ ;  /* 0x0000001012117819 */ /* 0x001fce00000006ff */
[----:B------:R-:W0:Y:S01]  /*0860*/  F2F.BF16.F32 R23, R23 ;  /* 0x0000001700177304 */ /* 0x000e220000202000 */
[----:B------:R-:W-:Y:S01]  /*0870*/  FMUL.FTZ R18, R5, 0.5 ;  /* 0x3f00000005127820 */ /* 0x000fe20000410000 */
[----:B------:R-:W-:Y:S01]  /*0880*/  FADD.FTZ R20, R20, R17 ;  /* 0x0000001114147221 */ /* 0x000fe20000010000 */
[----:B------:R-:W-:Y:S01]  /*0890*/  FMUL.FTZ R17, R21, 0.5 ;  /* 0x3f00000015117820 */ /* 0x000fe20000410000 */
[----:B-1----:R-:W-:-:S04]  /*08a0*/  SHF.L.U32 R27, R6, 0x10, RZ ;  /* 0x00000010061b7819 */ /* 0x002fc800000006ff */
[----:B------:R-:W-:Y:S01]  /*08b0*/  F2F.BF16.F32 R26, R26 ;  /* 0x0000001a001a7304 */ /* 0x000fe20000202000 */
[----:B------:R-:W-:Y:S01]  /*08c0*/  FMUL.FTZ R6, R27, 0.044714998453855514526 ;  /* 0x3d3727131b067820 */ /* 0x000fe20000410000 */
[----:B------:R-:W-:Y:S02]  /*08d0*/  SHF.L.U32 R27, R7, 0x10, RZ ;  /* 0x00000010071b7819 */ /* 0x000fe400000006ff */
[----:B0-----:R-:W-:-:S04]  /*08e0*/  SHF.L.U32 R23, R23, 0x10, RZ ;  /* 0x0000001017177819 */ /* 0x001fc800000006ff */
[----:B------:R-:W0:Y:S01]  /*08f0*/  F2F.BF16.F32 R24, R24 ;  /* 0x0000001800187304 */ /* 0x000e220000202000 */
[----:B------:R-:W-:-:S07]  /*0900*/  FMUL.FTZ R27, R27, 0.044714998453855514526 ;  /* 0x3d3727131b1b7820 */ /* 0x000fce0000410000 */
[----:B------:R-:W1:Y:S01]  /*0910*/  F2F.BF16.F32 R6, R6 ;  /* 0x0000000600067304 */ /* 0x000e620000202000 */
[----:B0-----:R-:W-:-:S07]  /*0920*/  SHF.L.U32 R24, R24, 0x10, RZ ;  /* 0x0000001018187819 */ /* 0x001fce00000006ff */
[----:B------:R-:W0:Y:S01]  /*0930*/  F2F.BF16.F32 R7, R27 ;  /* 0x0000001b00077304 */ /* 0x000e220000202000 */
[----:B-1----:R-:W-:-:S07]  /*0940*/  IMAD.U32 R28, R6, 0x10000, RZ ;  /* 0x00010000061c7824 */ /* 0x002fce00078e00ff */
[----:B------:R-:W1:Y:S01]  /*0950*/  F2F.BF16.F32 R25, R25 ;  /* 0x0000001900197304 */ /* 0x000e620000202000 */
[----:B------:R-:W-:Y:S01]  /*0960*/  FADD.FTZ R5, R5, R28 ;  /* 0x0000001c05057221 */ /* 0x000fe20000010000 */
[----:B0-----:R-:W-:-:S06]  /*0970*/  SHF.L.U32 R6, R7, 0x10, RZ ;  /* 0x0000001007067819 */ /* 0x001fcc00000006ff */
[----:B------:R-:W0:Y:S01]  /*0980*/  F2F.BF16.F32 R22, R22 ;  /* 0x0000001600167304 */ /* 0x000e220000202000 */
[----:B------:R-:W-:Y:S01]  /*0990*/  FMUL.FTZ R7, R24, 0.79788458347320556641 ;  /* 0x3f4c422a18077820 */ /* 0x000fe20000410000 */
[----:B------:R-:W-:Y:S01]  /*09a0*/  FADD.FTZ R21, R21, R6 ;  /* 0x0000000615157221 */ /* 0x000fe20000010000 */
[----:B------:R-:W-:Y:S01]  /*09b0*/  FMUL.FTZ R6, R23, 0.79788458347320556641 ;  /* 0x3f4c422a17067820 */ /* 0x000fe20000410000 */
[----:B------:R-:W-:-:S04]  /*09c0*/  SHF.L.U32 R23, R26, 0x10, RZ ;  /* 0x000000101a177819 */ /* 0x000fc800000006ff */
[----:B------:R-:W2:Y:S01]  /*09d0*/  F2F.BF16.F32 R20, R20 ;  /* 0x0000001400147304 */ /* 0x000ea20000202000 */
[----:B-1----:R-:W-:Y:S01]  /*09e0*/  SHF.L.U32 R25, R25, 0x10, RZ ;  /* 0x0000001019197819 */ /* 0x002fe200000006ff */
[----:B------:R-:W-:-:S04]  /*09f0*/  FMUL.FTZ R23, R23, 0.79788458347320556641 ;  /* 0x3f4c422a17177820 */ /* 0x000fc80000410000 */
[----:B------:R-:W-:Y:S01]  /*0a00*/  FMUL.FTZ R24, R25, 0.79788458347320556641 ;  /* 0x3f4c422a19187820 */ /* 0x000fe20000410000 */
[----:B0-----:R-:W-:Y:S01]  /*0a10*/  SHF.L.U32 R22, R22, 0x10, RZ ;  /* 0x0000001016167819 */ /* 0x001fe200000006ff */
[----:B------:R-:W0:Y:S01]  /*0a20*/  F2F.BF16.F32 R5, R5 ;  /* 0x0000000500057304 */ /* 0x000e220000202000 */
[----:B--2---:R-:W-:-:S07]  /*0a30*/  IMAD.U32 R25, R20, 0x10000, RZ ;  /* 0x0001000014197824 */ /* 0x004fce00078e00ff */
[----:B------:R-:W1:Y:S01]  /*0a40*/  F2F.BF16.F32 R21, R21 ;  /* 0x0000001500157304 */ /* 0x000e620000202000 */
[----:B------:R-:W-:Y:S01]  /*0a50*/  FMUL.FTZ R20, R22, 0.79788458347320556641 ;  /* 0x3f4c422a16147820 */ /* 0x000fe20000410000 */
[----:B------:R-:W-:Y:S01]  /*0a60*/  FMUL.FTZ R27, R25, 0.79788458347320556641 ;  /* 0x3f4c422a191b7820 */ /* 0x000fe20000410000 */
[----:B0-----:R-:W-:-:S05]  /*0a70*/  SHF.L.U32 R5, R5, 0x10, RZ ;  /* 0x0000001005057819 */ /* 0x001fca00000006ff */
[----:B------:R-:W0:Y:S01]  /*0a80*/  F2F.BF16.F32 R6, R6 ;  /* 0x0000000600067304 */ /* 0x000e220000202000 */
[----:B------:R-:W-:Y:S01]  /*0a90*/  FMUL.FTZ R22, R5, 0.79788458347320556641 ;  /* 0x3f4c422a05167820 */ /* 0x000fe20000410000 */
[----:B-1----:R-:W-:-:S06]  /*0aa0*/  SHF.L.U32 R21, R21, 0x10, RZ ;  /* 0x0000001015157819 */ /* 0x002fcc00000006ff */
[----:B------:R-:W1:Y:S01]  /*0ab0*/  F2F.BF16.F32 R26, R7 ;  /* 0x00000007001a7304 */ /* 0x000e620000202000 */
[----:B------:R-:W-:Y:S01]  /*0ac0*/  FMUL.FTZ R21, R21, 0.79788458347320556641 ;  /* 0x3f4c422a15157820 */ /* 0x000fe20000410000 */
[----:B0-----:R-:W-:-:S06]  /*0ad0*/  SHF.L.U32 R25, R6, 0x10, RZ ;  /* 0x0000001006197819 */ /* 0x001fcc00000006ff */
[----:B------:R-:W0:Y:S01]  /*0ae0*/  F2F.BF16.F32 R23, R23 ;  /* 0x0000001700177304 */ /* 0x000e220000202000 */
[----:B-1----:R-:W-:-:S07]  /*0af0*/  SHF.L.U32 R28, R26, 0x10, RZ ;  /* 0x000000101a1c7819 */ /* 0x002fce00000006ff */
[----:B------:R-:W-:Y:S01]  /*0b00*/  F2F.BF16.F32 R20, R20 ;  /* 0x0000001400147304 */ /* 0x000fe20000202000 */
[----:B0-----:R-:W-:-:S07]  /*0b10*/  SHF.L.U32 R23, R23, 0x10, RZ ;  /* 0x0000001017177819 */ /* 0x001fce00000006ff */
[----:B------:R-:W0:Y:S08]  /*0b20*/  F2F.BF16.F32 R24, R24 ;  /* 0x0000001800187304 */ /* 0x000e300000202000 */
[----:B------:R1:W2:Y:S01]  /*0b30*/  F2F.BF16.F32 R7, R27 ;  /* 0x0000001b00077304 */ /* 0x0002a20000202000 */
[----:B0-----:R-:W-:-:S07]  /*0b40*/  SHF.L.U32 R24, R24, 0x10, RZ ;  /* 0x0000001018187819 */ /* 0x001fce00000006ff */
[----:B------:R-:W-:Y:S01]  /*0b50*/  F2F.BF16.F32 R22, R22 ;  /* 0x0000001600167304 */ /* 0x000fe20000202000 */
[----:B-1----:R-:W-:Y:S01]  /*0b60*/  IMAD.U32 R27, R20, 0x10000, RZ ;  /* 0x00010000141b7824 */ /* 0x002fe200078e00ff */
[----:B--2---:R-:W-:-:S06]  /*0b70*/  SHF.L.U32 R26, R7, 0x10, RZ ;  /* 0x00000010071a7819 */ /* 0x004fcc00000006ff */
[----:B------:R-:W0:Y:S08]  /*0b80*/  F2F.BF16.F32 R21, R21 ;  /* 0x0000001500157304 */ /* 0x000e300000202000 */
[----:B------:R-:W1:Y:S01]  /*0b90*/  MUFU.TANH R5, R25 ;  /* 0x0000001900057308 */ /* 0x000e620000002400 */
[----:B0-----:R-:W-:-:S07]  /*0ba0*/  SHF.L.U32 R29, R21, 0x10, RZ ;  /* 0x00000010151d7819 */ /* 0x001fce00000006ff */
[----:B------:R0:W2:Y:S08]  /*0bb0*/  MUFU.TANH R6, R28 ;  /* 0x0000001c00067308 */ /* 0x0000b00000002400 */
[----:B------:R-:W-:Y:S01]  /*0bc0*/  MUFU.TANH R23, R23 ;  /* 0x0000001700177308 */ /* 0x000fe20000002400 */
[----:B0-----:R-:W-:-:S07]  /*0bd0*/  SHF.L.U32 R28, R22, 0x10, RZ ;  /* 0x00000010161c7819 */ /* 0x001fce00000006ff */
[----:B------:R-:W-:Y:S08]  /*0be0*/  MUFU.TANH R20, R27 ;  /* 0x0000001b00147308 */ /* 0x000ff00000002400 */
[----:B------:R-:W-:Y:S08]  /*0bf0*/  MUFU.TANH R24, R24 ;  /* 0x0000001800187308 */ /* 0x000ff00000002400 */
[----:B------:R-:W-:Y:S08]  /*0c00*/  MUFU.TANH R26, R26 ;  /* 0x0000001a001a7308 */ /* 0x000ff00000002400 */
[----:B------:R-:W-:Y:S08]  /*0c10*/  MUFU.TANH R7, R28 ;  /* 0x0000001c00077308 */ /* 0x000ff00000002400 */
[----:B------:R-:W-:Y:S08]  /*0c20*/  MUFU.TANH R25, R29 ;  /* 0x0000001d00197308 */ /* 0x000ff00000002400 */
[----:B-1----:R-:W0:Y:S08]  /*0c30*/  F2F.BF16.F32 R5, R5 ;  /* 0x0000000500057304 */ /* 0x002e300000202000 */
[----:B--2---:R-:W1:Y:S01]  /*0c40*/  F2F.BF16.F32 R6, R6 ;  /* 0x0000000600067304 */ /* 0x004e620000202000 */
[----:B0-----:R-:W-:-:S07]  /*0c50*/  SHF.L.U32 R5, R5, 0x10, RZ ;  /* 0x0000001005057819 */ /* 0x001fce00000006ff */
[----:B------:R-:W0:Y:S01]  /*0c60*/  F2F.BF16.F32 R23, R23 ;  /* 0x0000001700177304 */ /* 0x000e220000202000 */
[----:B------:R-:W-:Y:S01]  /*0c70*/  FADD.FTZ R22, R5, 1 ;  /* 0x3f80000005167421 */ /* 0x000fe20000010000 */
[----:B-1----:R-:W-:-:S06]  /*0c80*/  SHF.L.U32 R6, R6, 0x10, RZ ;  /* 0x0000001006067819 */ /* 0x002fcc00000006ff */
[----:B------:R-:W1:Y:S01]  /*0c90*/  F2F.BF16.F32 R20, R20 ;  /* 0x0000001400147304 */ /* 0x000e620000202000 */
[----:B0-----:R-:W-:-:S07]  /*0ca0*/  SHF.L.U32 R5, R23, 0x10, RZ ;  /* 0x0000001017057819 */ /* 0x001fce00000006ff */
[----:B------:R-:W0:Y:S01]  /*0cb0*/  F2F.BF16.F32 R24, R24 ;  /* 0x0000001800187304 */ /* 0x000e220000202000 */
[----:B------:R-:W-:Y:S01]  /*0cc0*/  FADD.FTZ R23, R6, 1 ;  /* 0x3f80000006177421 */ /* 0x000fe20000010000 */
[----:B------:R-:W-:Y:S01]  /*0cd0*/  FADD.FTZ R27, R5, 1 ;  /* 0x3f800000051b7421 */ /* 0x000fe20000010000 */
[----:B-1----:R-:W-:-:S05]  /*0ce0*/  SHF.L.U32 R20, R20, 0x10, RZ ;  /* 0x0000001014147819 */ /* 0x002fca00000006ff */
[----:B------:R-:W1:Y:S01]  /*0cf0*/  F2F.BF16.F32 R21, R26 ;  /* 0x0000001a00157304 */ /* 0x000e620000202000 */
[----:B------:R-:W-:Y:S01]  /*0d00*/  FADD.FTZ R6, R20, 1 ;  /* 0x3f80000014067421 */ /* 0x000fe20000010000 */
[----:B0-----:R-:W-:-:S06]  /*0d10*/  IMAD.U32 R5, R24, 0x10000, RZ ;  /* 0x0001000018057824 */ /* 0x001fcc00078e00ff */
        /* <DEDUP_REMOVED lines=10> */
[----:B0-----:R-:W-:-:S07]  /*0dc0*/  SHF.L.U32 R21, R8, 0x10, RZ ;  /* 0x0000001008157819 */ /* 0x001fce00000006ff */
        /* <DEDUP_REMOVED lines=26> */
[----:B-1----:R-:W-:-:S07]  /*0f70*/  SHF.L.U32 R16, R16, 0x10, RZ ;  /* 0x0000001010107819 */ /* 0x002fce00000006ff */
[----:B------:R-:W1:Y:S01]  /*0f80*/  F2F.BF16.F32 R17, R17 ;  /* 0x0000001100117304 */ /* 0x000e620000202000 */
[----:B------:R-:W-:Y:S01]  /*0f90*/  FMUL.FTZ R4, R16, R5 ;  /* 0x0000000510047220 */ /* 0x000fe20000410000 */
[----:B------:R-:W-:Y:S01]  /*0fa0*/  F2FP.BF16.F32.PACK_AB R5, R6, R11 ;  /* 0x0000000b0605723e */ /* 0x000fe200000010ff */
[----:B0-----:R-:W-:-:S05]  /*0fb0*/  IMAD.U32 R18, R18, 0x10000, RZ ;  /* 0x0001000012127824 */ /* 0x001fca00078e00ff */
[----:B------:R-:W0:Y:S01]  /*0fc0*/  F2F.BF16.F32 R22, R22 ;  /* 0x0000001600167304 */ /* 0x000e220000202000 */
[----:B------:R-:W-:Y:S01]  /*0fd0*/  FMUL.FTZ R7, R18, R7 ;  /* 0x0000000712077220 */ /* 0x000fe20000410000 */
[----:B-1----:R-:W-:-:S06]  /*0fe0*/  SHF.L.U32 R17, R17, 0x10, RZ ;  /* 0x0000001011117819 */ /* 0x002fcc00000006ff */
[----:B------:R-:W1:Y:S01]  /*0ff0*/  F2F.BF16.F32 R8, R8 ;  /* 0x0000000800087304 */ /* 0x000e620000202000 */
[----:B------:R-:W-:Y:S01]  /*1000*/  F2FP.BF16.F32.PACK_AB R6, R7, R10 ;  /* 0x0000000a0706723e */ /* 0x000fe200000010ff */
[----:B------:R-:W-:-:S04]  /*1010*/  IMAD.WIDE.U32 R10, R15, 0x10, R2 ;  /* 0x000000100f0a7825 */ /* 0x000fc800078e0002 */
[----:B------:R-:W-:Y:S01]  /*1020*/  IMAD.MOV.U32 R15, RZ, RZ, R9 ;  /* 0x000000ffff0f7224 */ /* 0x000fe200078e0009 */
[----:B0-----:R-:W-:-:S05]  /*1030*/  SHF.L.U32 R22, R22, 0x10, RZ ;  /* 0x0000001016167819 */ /* 0x001fca00000006ff */
[----:B------:R-:W-:Y:S01]  /*1040*/  FMUL.FTZ R21, R21, R22 ;  /* 0x0000001615157220 */ /* 0x000fe20000410000 */
[----:B-1----:R-:W-:-:S04]  /*1050*/  SHF.L.U32 R8, R8, 0x10, RZ ;  /* 0x0000001008087819 */ /* 0x002fc800000006ff */
[----:B------:R-:W-:Y:S01]  /*1060*/  F2FP.BF16.F32.PACK_AB R4, R4, R21 ;  /* 0x000000150404723e */ /* 0x000fe200000010ff */
[----:B------:R-:W-:-:S05]  /*1070*/  FMUL.FTZ R8, R17, R8 ;  /* 0x0000000811087220 */ /* 0x000fca0000410000 */
[----:B------:R-:W-:-:S05]  /*1080*/  F2FP.BF16.F32.PACK_AB R7, R8, R23 ;  /* 0x000000170807723e */ /* 0x000fca00000010ff */
[----:B------:R0:W-:Y:S02]  /*1090*/  STG.E.128 desc[UR4][R10.64], R4 ;  /* 0x000000040a007986 */ /* 0x0001e4000c101d04 */
.L_x_122:
[----:B------:R-:W-:Y:S05]  /*10a0*/  BSYNC.RECONVERGENT B0 ;  /* 0x0000000000007941 */ /* 0x000fea0003800200 */
.L_x_121:
[----:B------:R-:W-:Y:S05]  /*10b0*/  @!P1 EXIT ;  /* 0x000000000000994d */ /* 0x000fea0003800000 */
[----:B------:R-:W-:-:S07]  /*10c0*/  IADD3 R17, PT, PT, R15, R14, RZ ;  /* 0x0000000e0f117210 */ /* 0x000fce0007ffe0ff */
.L_x_123:
[----:B01----:R-:W-:-:S06]  /*10d0*/  IMAD.WIDE.U32 R4, R15, 0x10, R12 ;  /* 0x000000100f047825 */ /* 0x003fcc00078e000c */
[----:B------:R-:W2:Y:S02]  /*10e0*/  LDG.E.128.CONSTANT R4, desc[UR4][R4.64] ;  /* 0x0000000404047981 */ /* 0x000ea4000c1e9d00 */
[----:B--2---:R-:W-:Y:S02]  /*10f0*/  SHF.L.U32 R9, R4, 0x10, RZ ;  /* 0x0000001004097819 */ /* 0x004fe400000006ff */
[----:B------:R-:W-:Y:S02]  /*1100*/  SHF.L.U32 R8, R5, 0x10, RZ ;  /* 0x0000001005087819 */ /* 0x000fe400000006ff */
[----:B------:R-:W-:Y:S01]  /*1110*/  SHF.L.U32 R20, R7, 0x10, RZ ;  /* 0x0000001007147819 */ /* 0x000fe200000006ff */
[C---:B------:R-:W-:Y:S01]  /*1120*/  FMUL.FTZ R10, R9.reuse, R9 ;  /* 0x00000009090a7220 */ /* 0x040fe20000410000 */
[----:B------:R-:W-:Y:S01]  /*1130*/  FMUL.FTZ R23, R9, 0.5 ;  /* 0x3f00000009177820 */ /* 0x000fe20000410000 */
[C---:B------:R-:W-:Y:S01]  /*1140*/  FMUL.FTZ R18, R8.reuse, R8 ;  /* 0x0000000808127220 */ /* 0x040fe20000410000 */
[----:B------:R-:W-:-:S03]  /*1150*/  FMUL.FTZ R21, R8, 0.5 ;  /* 0x3f00000008157820 */ /* 0x000fc60000410000 */
[----:B------:R-:W0:Y:S08]  /*1160*/  F2F.BF16.F32 R10, R10 ;  /* 0x0000000a000a7304 */ /* 0x000e300000202000 */
[----:B------:R-:W1:Y:S01]  /*1170*/  F2F.BF16.F32 R18, R18 ;  /* 0x0000001200127304 */ /* 0x000e620000202000 */
[----:B0-----:R-:W-:-:S07]  /*1180*/  SHF.L.U32 R16, R10, 0x10, RZ ;  /* 0x000000100a107819 */ /* 0x001fce00000006ff */
[----:B------:R-:W-:Y:S01]  /*1190*/  F2F.BF16.F32 R23, R23 ;  /* 0x0000001700177304 */ /* 0x000fe20000202000 */
[----:B------:R-:W-:Y:S01]  /*11a0*/  FMUL.FTZ R16, R9, R16 ;  /* 0x0000001009107220 */ /* 0x000fe20000410000 */
[----:B-1----:R-:W-:-:S06]  /*11b0*/  SHF.L.U32 R11, R18, 0x10, RZ ;  /* 0x00000010120b7819 */ /* 0x002fcc00000006ff */
[----:B------:R-:W-:Y:S01]  /*11c0*/  F2F.BF16.F32 R21, R21 ;  /* 0x0000001500157304 */ /* 0x000fe20000202000 */
[----:B------:R-:W-:-:S07]  /*11d0*/  FMUL.FTZ R19, R8, R11 ;  /* 0x0000000b08137220 */ /* 0x000fce0000410000 */
[----:B------:R-:W0:Y:S08]  /*11e0*/  F2F.BF16.F32 R16, R16 ;  /* 0x0000001000107304 */ /* 0x000e300000202000 */
[----:B------:R-:W1:Y:S01]  /*11f0*/  F2F.BF16.F32 R19, R19 ;  /* 0x0000001300137304 */ /* 0x000e620000202000 */
[----:B0-----:R-:W-:-:S05]  /*1200*/  SHF.L.U32 R11, R16, 0x10, RZ ;  /* 0x00000010100b7819 */ /* 0x001fca00000006ff */
[----:B------:R-:W-:Y:S01]  /*1210*/  FMUL.FTZ R11, R11, 0.044714998453855514526 ;  /* 0x3d3727130b0b7820 */ /* 0x000fe20000410000 */
[----:B-1----:R-:W-:Y:S01]  /*1220*/  IMAD.U32 R10, R19, 0x10000, RZ ;  /* 0x00010000130a7824 */ /* 0x002fe200078e00ff */
[----:B------:R-:W-:-:S04]  /*1230*/  SHF.L.U32 R19, R6, 0x10, RZ ;  /* 0x0000001006137819 */ /* 0x000fc800000006ff */
[----:B------:R-:W0:Y:S01]  /*1240*/  F2F.BF16.F32 R11, R11 ;  /* 0x0000000b000b7304 */ /* 0x000e220000202000 */
[----:B------:R-:W-:Y:S01]  /*1250*/  FMUL.FTZ R16, R10, 0.044714998453855514526 ;  /* 0x3d3727130a107820 */ /* 0x000fe20000410000 */
[----:B------:R-:W-:Y:S01]  /*1260*/  PRMT R6, R5, 0x7632, R6 ;  /* 0x0000763205067816 */ /* 0x000fe20000000006 */
[----:B------:R-:W-:-:S05]  /*1270*/  FMUL.FTZ R18, R19, 0.5 ;  /* 0x3f00000013127820 */ /* 0x000fca0000410000 */
[----:B------:R-:W1:Y:S01]  /*1280*/  F2F.BF16.F32 R16, R16 ;  /* 0x0000001000107304 */ /* 0x000e620000202000 */
[----:B0-----:R-:W-:Y:S01]  /*1290*/  SHF.L.U32 R10, R11, 0x10, RZ ;  /* 0x000000100b0a7819 */ /* 0x001fe200000006ff */
[----:B------:R-:W-:Y:S01]  /*12a0*/  FMUL.FTZ R11, R19, R19 ;  /* 0x00000013130b7220 */ /* 0x000fe20000410000 */
[----:B------:R-:W-:-:S05]  /*12b0*/  PRMT R7, R7, 0x7632, R7 ;  /* 0x0000763207077816 */ /* 0x000fca0000000007 */
[----:B------:R-:W-:Y:S01]  /*12c0*/  F2F.BF16.F32 R18, R18 ;  /* 0x0000001200127304 */ /* 0x000fe20000202000 */
[----:B------:R-:W-:Y:S01]  /*12d0*/  FADD.FTZ R10, R9, R10 ;  /* 0x0000000a090a7221 */ /* 0x000fe20000010000 */
[----:B-1----:R-:W-:Y:S01]  /*12e0*/  SHF.L.U32 R9, R16, 0x10, RZ ;  /* 0x0000001010097819 */ /* 0x002fe200000006ff */
[----:B------:R-:W-:-:S05]  /*12f0*/  FMUL.FTZ R16, R20, R20 ;  /* 0x0000001414107220 */ /* 0x000fca0000410000 */
[----:B------:R-:W0:Y:S01]  /*1300*/  F2F.BF16.F32 R10, R10 ;  /* 0x0000000a000a7304 */ /* 0x000e220000202000 */
[----:B------:R-:W-:-:S07]  /*1310*/  FADD.FTZ R9, R8, R9 ;  /* 0x0000000908097221 */ /* 0x000fce0000010000 */
[----:B------:R-:W1:Y:S01]  /*1320*/  F2F.BF16.F32 R11, R11 ;  /* 0x0000000b000b7304 */ /* 0x000e620000202000 */
[----:B0-----:R-:W-:-:S07]  /*1330*/  SHF.L.U32 R8, R10, 0x10, RZ ;  /* 0x000000100a087819 */ /* 0x001fce00000006ff */
[----:B------:R-:W0:Y:S01]  /*1340*/  F2F.BF16.F32 R9, R9 ;  /* 0x0000000900097304 */ /* 0x000e220000202000 */
[----:B------:R-:W-:Y:S01]  /*1350*/  FMUL.FTZ R8, R8, 0.79788458347320556641 ;  /* 0x3f4c422a08087820 */ /* 0x000fe20000410000 */
[----:B-1----:R-:W-:-:S06]  /*1360*/  SHF.L.U32 R10, R11, 0x10, RZ ;  /* 0x000000100b0a7819 */ /* 0x002fcc00000006ff */
[----:B------:R-:W1:Y:S01]  /*1370*/  F2F.BF16.F32 R16, R16 ;  /* 0x0000001000107304 */ /* 0x000e620000202000 */
[----:B------:R-:W-:Y:S01]  /*1380*/  FMUL.FTZ R22, R19, R10 ;  /* 0x0000000a13167220 */ /* 0x000fe20000410000 */
[----:B0-----:R-:W-:-:S06]  /*1390*/  IMAD.U32 R10, R9, 0x10000, RZ ;  /* 0x00010000090a7824 */ /* 0x001fcc00078e00ff */
[----:B------:R-:W0:Y:S01]  /*13a0*/  F2F.BF16.F32 R8, R8 ;  /* 0x0000000800087304 */ /* 0x000e220000202000 */
[----:B------:R-:W-:Y:S01]  /*13b0*/  FMUL.FTZ R25, R10, 0.79788458347320556641 ;  /* 0x3f4c422a0a197820 */ /* 0x000fe20000410000 */
[----:B-1----:R-:W-:-:S06]  /*13c0*/  SHF.L.U32 R11, R16, 0x10, RZ ;  /* 0x00000010100b7819 */ /* 0x002fcc00000006ff */
[----:B------:R-:W-:Y:S01]  /*13d0*/  F2F.BF16.F32 R22, R22 ;  /* 0x0000001600167304 */ /* 0x000fe20000202000 */
[----:B------:R-:W-:Y:S01]  /*13e0*/  FMUL.FTZ R29, R20, R11 ;  /* 0x0000000b141d7220 */ /* 0x000fe20000410000 */
[----:B0-----:R-:W-:Y:S01]  /*13f0*/  SHF.L.U32 R27, R8, 0x10, RZ ;  /* 0x00000010081b7819 */ /* 0x001fe200000006ff */
[----:B------:R-:W-:-:S05]  /*1400*/  IMAD.WIDE.U32 R8, R17, 0x10, R12 ;  /* 0x0000001011087825 */ /* 0x000fca00078e000c */
[----:B------:R-:W0:Y:S01]  /*1410*/  F2F.BF16.F32 R25, R25 ;  /* 0x0000001900197304 */ /* 0x000e220000202000 */
[----:B------:R-:W2:Y:S07]  /*1420*/  LDG.E.128.CONSTANT R8, desc[UR4][R8.64] ;  /* 0x0000000408087981 */ /* 0x000eae000c1e9d00 */
[----:B------:R-:W1:Y:S01]  /*1430*/  MUFU.TANH R24, R27 ;  /* 0x0000001b00187308 */ /* 0x000e620000002400 */
[----:B0-----:R-:W-:-:S07]  /*1440*/  SHF.L.U32 R26, R25, 0x10, RZ ;  /* 0x00000010191a7819 */ /* 0x001fce00000006ff */
[----:B------:R-:W0:Y:S01]  /*1450*/  F2F.BF16.F32 R16, R29 ;  /* 0x0000001d00107304 */ /* 0x000e220000202000 */
[----:B------:R-:W-:-:S07]  /*1460*/  SHF.L.U32 R22, R22, 0x10, RZ ;  /* 0x0000001016167819 */ /* 0x000fce00000006ff */
[----:B------:R-:W3:Y:S01]  /*1470*/  MUFU.TANH R26, R26 ;  /* 0x0000001a001a7308 */ /* 0x000ee20000002400 */
[----:B------:R-:W-:-:S07]  /*1480*/  FMUL.FTZ R28, R22, 0.044714998453855514526 ;  /* 0x3d372713161c7820 */ /* 0x000fce0000410000 */
[----:B-1----:R-:W1:Y:S01]  /*1490*/  F2F.BF16.F32 R24, R24 ;  /* 0x0000001800187304 */ /* 0x002e620000202000 */
[----:B0-----:R-:W-:-:S07]  /*14a0*/  SHF.L.U32 R22, R16, 0x10, RZ ;  /* 0x0000001010167819 */ /* 0x001fce00000006ff */
[----:B------:R-:W0:Y:S01]  /*14b0*/  F2F.BF16.F32 R25, R28 ;  /* 0x0000001c00197304 */ /* 0x000e220000202000 */
[----:B------:R-:W-:-:S07]  /*14c0*/  FMUL.FTZ R22, R22, 0.044714998453855514526 ;  /* 0x3d37271316167820 */ /* 0x000fce0000410000 */
[----:B---3--:R-:W3:Y:S01]  /*14d0*/  F2F.BF16.F32 R16, R26 ;  /* 0x0000001a00107304 */ /* 0x008ee20000202000 */
[----:B-1----:R-:W-:-:S07]  /*14e0*/  SHF.L.U32 R27, R24, 0x10, RZ ;  /* 0x00000010181b7819 */ /* 0x002fce00000006ff */
[----:B------:R-:W1:Y:S01]  /*14f0*/  F2F.BF16.F32 R22, R22 ;  /* 0x0000001600167304 */ /* 0x000e620000202000 */
[----:B0-----:R-:W-:Y:S02]  /*1500*/  IMAD.U32 R29, R25, 0x10000, RZ ;  /* 0x00010000191d7824 */ /* 0x001fe400078e00ff */
[----:B------:R-:W-:Y:S01]  /*1510*/  FADD.FTZ R25, R27, 1 ;  /* 0x3f8000001b197421 */ /* 0x000fe20000010000 */
[----:B---3--:R-:W-:-:S05]  /*1520*/  SHF.L.U32 R24, R16, 0x10, RZ ;  /* 0x0000001010187819 */ /* 0x008fca00000006ff */
[----:B------:R-:W0:Y:S01]  /*1530*/  F2F.BF16.F32 R25, R25 ;  /* 0x0000001900197304 */ /* 0x000e220000202000 */
[----:B------:R-:W-:Y:S01]  /*1540*/  FADD.FTZ R24, R24, 1 ;  /* 0x3f80000018187421 */ /* 0x000fe20000010000 */
[----:B-1----:R-:W-:Y:S02]  /*1550*/  SHF.L.U32 R27, R22, 0x10, RZ ;  /* 0x00000010161b7819 */ /* 0x002fe400000006ff */
[----:B------:R-:W-:-:S04]  /*1560*/  PRMT R22, R4, 0x7632, R22 ;  /* 0x0000763204167816 */ /* 0x000fc80000000016 */
[----:B------:R-:W1:Y:S01]  /*1570*/  F2F.BF16.F32 R24, R24 ;  /* 0x0000001800187304 */ /* 0x000e620000202000 */
[----:B------:R-:W-:Y:S02]  /*1580*/  SHF.L.U32 R22, R22, 0x10, RZ ;  /* 0x0000001016167819 */ /* 0x000fe400000006ff */
[----:B------:R-:W-:Y:S02]  /*1590*/  PRMT R26, R6, 0x7632, R26 ;  /* 0x00007632061a7816 */ /* 0x000fe4000000001a */
[----:B0-----:R-:W-:Y:S01]  /*15a0*/  SHF.L.U32 R5, R25, 0x10, RZ ;  /* 0x0000001019057819 */ /* 0x001fe200000006ff */
[----:B------:R-:W-:Y:S01]  /*15b0*/  FMUL.FTZ R25, R22, R22 ;  /* 0x0000001616197220 */ /* 0x000fe20000410000 */
[----:B------:R-:W-:Y:S02]  /*15c0*/  SHF.L.U32 R4, R23, 0x10, RZ ;  /* 0x0000001017047819 */ /* 0x000fe400000006ff */
[----:B------:R-:W-:Y:S01]  /*15d0*/  SHF.L.U32 R23, R6, 0x10, RZ ;  /* 0x0000001006177819 */ /* 0x000fe200000006ff */
[----:B------:R-:W-:-:S02]  /*15e0*/  IMAD.U32 R26, R26, 0x10000, RZ ;  /* 0x000100001a1a7824 */ /* 0x000fc400078e00ff */
[----:B------:R-:W-:Y:S01]  /*15f0*/  FMUL.FTZ R4, R4, R5 ;  /* 0x0000000504047220 */ /* 0x000fe20000410000 */
[----:B------:R-:W0:Y:S01]  /*1600*/  F2F.BF16.F32 R25, R25 ;  /* 0x0000001900197304 */ /* 0x000e220000202000 */
[----:B------:R-:W-:Y:S01]  /*1610*/  FMUL.FTZ R6, R23, R23 ;  /* 0x0000001717067220 */ /* 0x000fe20000410000 */
[----:B------:R-:W-:Y:S01]  /*1620*/  SHF.L.U32 R5, R21, 0x10, RZ ;  /* 0x0000001015057819 */ /* 0x000fe200000006ff */
[----:B------:R-:W-:Y:S01]  /*1630*/  FMUL.FTZ R21, R26, R26 ;  /* 0x0000001a1a157220 */ /* 0x000fe20000410000 */
[----:B-1----:R-:W-:Y:S02]  /*1640*/  SHF.L.U32 R24, R24, 0x10, RZ ;  /* 0x0000001018187819 */ /* 0x002fe400000006ff */
[----:B------:R-:W-:Y:S02]  /*1650*/  SHF.L.U32 R7, R7, 0x10, RZ ;  /* 0x0000001007077819 */ /* 0x000fe400000006ff */
[----:B------:R-:W1:Y:S01]  /*1660*/  F2F.BF16.F32 R6, R6 ;  /* 0x0000000600067304 */ /* 0x000e620000202000 */
[----:B------:R-:W-:-:S02]  /*1670*/  FMUL.FTZ R5, R5, R24 ;  /* 0x0000001805057220 */ /* 0x000fc40000410000 */
[----:B------:R-:W-:-:S05]  /*1680*/  FMUL.FTZ R24, R7, R7 ;  /* 0x0000000707187220 */ /* 0x000fca0000410000 */
[----:B------:R-:W3:Y:S01]  /*1690*/  F2F.BF16.F32 R21, R21 ;  /* 0x0000001500157304 */ /* 0x000ee20000202000 */
[----:B0-----:R-:W-:Y:S01]  /*16a0*/  SHF.L.U32 R25, R25, 0x10, RZ ;  /* 0x0000001019197819 */ /* 0x001fe200000006ff */
[----:B------:R-:W-:Y:S01]  /*16b0*/  FADD.FTZ R19, R19, R29 ;  /* 0x0000001d13137221 */ /* 0x000fe20000010000 */
[----:B------:R-:W-:-:S05]  /*16c0*/  FMUL.FTZ R29, R20, 0.5 ;  /* 0x3f000000141d7820 */ /* 0x000fca0000410000 */
[----:B------:R-:W0:Y:S01]  /*16d0*/  F2F.BF16.F32 R24, R24 ;  /* 0x0000001800187304 */ /* 0x000e220000202000 */
[----:B------:R-:W-:Y:S01]  /*16e0*/  FMUL.FTZ R25, R22, R25 ;  /* 0x0000001916197220 */ /* 0x000fe20000410000 */
[----:B-1----:R-:W-:Y:S01]  /*16f0*/  SHF.L.U32 R6, R6, 0x10, RZ ;  /* 0x0000001006067819 */ /* 0x002fe200000006ff */
[----:B------:R-:W-:-:S05]  /*1700*/  FADD.FTZ R20, R20, R27 ;  /* 0x0000001b14147221 */ /* 0x000fca0000010000 */
[----:B------:R3:W-:Y:S01]  /*1710*/  F2F.BF16.F32 R16, R29 ;  /* 0x0000001d00107304 */ /* 0x0007e20000202000 */
[----:B------:R-:W-:Y:S01]  /*1720*/  FMUL.FTZ R27, R23, R6 ;  /* 0x00000006171b7220 */ /* 0x000fe20000410000 */
[----:B---3--:R-:W-:-:S06]  /*1730*/  SHF.L.U32 R29, R21, 0x10, RZ ;  /* 0x00000010151d7819 */ /* 0x008fcc00000006ff */
[----:B------:R-:W1:Y:S01]  /*1740*/  F2F.BF16.F32 R25, R25 ;  /* 0x0000001900197304 */ /* 0x000e620000202000 */
[----:B0-----:R-:W-:Y:S02]  /*1750*/  IMAD.U32 R28, R24, 0x10000, RZ ;  /* 0x00010000181c7824 */ /* 0x001fe400078e00ff */
[----:B------:R-:W-:Y:S02]  /*1760*/  FMUL.FTZ R6, R26, R29 ;  /* 0x0000001d1a067220 */ /* 0x000fe40000410000 */
[----:B------:R-:W-:-:S03]  /*1770*/  FMUL.FTZ R21, R7, R28 ;  /* 0x0000001c07157220 */ /* 0x000fc60000410000 */
[----:B------:R-:W0:Y:S08]  /*1780*/  F2F.BF16.F32 R27, R27 ;  /* 0x0000001b001b7304 */ /* 0x000e300000202000 */
[----:B------:R-:W3:Y:S01]  /*1790*/  F2F.BF16.F32 R6, R6 ;  /* 0x0000000600067304 */ /* 0x000ee20000202000 */
[----:B-1----:R-:W-:-:S07]  /*17a0*/  SHF.L.U32 R24, R25, 0x10, RZ ;  /* 0x0000001019187819 */ /* 0x002fce00000006ff */
[----:B------:R-:W1:Y:S01]  /*17b0*/  F2F.BF16.F32 R21, R21 ;  /* 0x0000001500157304 */ /* 0x000e620000202000 */
[----:B------:R-:W-:Y:S01]  /*17c0*/  FMUL.FTZ R28, R24, 0.044714998453855514526 ;  /* 0x3d372713181c7820 */ /* 0x000fe20000410000 */
[----:B0-----:R-:W-:Y:S02]  /*17d0*/  SHF.L.U32 R24, R27, 0x10, RZ ;  /* 0x000000101b187819 */ /* 0x001fe400000006ff */
[----:B---3--:R-:W-:-:S03]  /*17e0*/  SHF.L.U32 R27, R6, 0x10, RZ ;  /* 0x00000010061b7819 */ /* 0x008fc600000006ff */
[----:B------:R-:W-:Y:S01]  /*17f0*/  FMUL.FTZ R29, R24, 0.044714998453855514526 ;  /* 0x3d372713181d7820 */ /* 0x000fe20000410000 */
[----:B------:R-:W0:Y:S01]  /*1800*/  F2F.BF16.F32 R25, R28 ;  /* 0x0000001c00197304 */ /* 0x000e220000202000 */
[----:B------:R-:W-:Y:S01]  /*1810*/  FMUL.FTZ R27, R27, 0.044714998453855514526 ;  /* 0x3d3727131b1b7820 */ /* 0x000fe20000410000 */
[----:B-1----:R-:W-:-:S06]  /*1820*/  SHF.L.U32 R21, R21, 0x10, RZ ;  /* 0x0000001015157819 */ /* 0x002fcc00000006ff */
[----:B------:R-:W1:Y:S01]  /*1830*/  F2F.BF16.F32 R24, R29 ;  /* 0x0000001d00187304 */ /* 0x000e620000202000 */
[----:B------:R-:W-:-:S07]  /*1840*/  FMUL.FTZ R21, R21, 0.044714998453855514526 ;  /* 0x3d37271315157820 */ /* 0x000fce0000410000 */
[----:B------:R-:W3:Y:S01]  /*1850*/  F2F.BF16.F32 R27, R27 ;  /* 0x0000001b001b7304 */ /* 0x000ee20000202000 */
[----:B0-----:R-:W-:-:S07]  /*1860*/  SHF.L.U32 R25, R25, 0x10, RZ ;  /* 0x0000001019197819 */ /* 0x001fce00000006ff */
[----:B------:R-:W0:Y:S01]  /*1870*/  F2F.BF16.F32 R21, R21 ;  /* 0x0000001500157304 */ /* 0x000e220000202000 */
[----:B-1----:R-:W-:Y:S01]  /*1880*/  SHF.L.U32 R28, R24, 0x10, RZ ;  /* 0x00000010181c7819 */ /* 0x002fe200000006ff */
[----:B------:R-:W-:-:S06]  /*1890*/  FADD.FTZ R6, R22, R25 ;  /* 0x0000001916067221 */ /* 0x000fcc0000010000 */
[----:B------:R-:W1:Y:S01]  /*18a0*/  F2F.BF16.F32 R19, R19 ;  /* 0x0000001300137304 */ /* 0x000e620000202000 */
[----:B---3--:R-:W-:Y:S02]  /*18b0*/  IMAD.U32 R29, R27, 0x10000, RZ ;  /* 0x000100001b1d7824 */ /* 0x008fe400078e00ff */
[----:B------:R-:W-:Y:S01]  /*18c0*/  FADD.FTZ R25, R23, R28 ;  /* 0x0000001c17197221 */ /* 0x000fe20000010000 */
[----:B------:R-:W-:Y:S01]  /*18d0*/  FMUL.FTZ R28, R26, 0.5 ;  /* 0x3f0000001a1c7820 */ /* 0x000fe20000410000 */
[----:B------:R-:W-:Y:S01]  /*18e0*/  FMUL.FTZ R22, R22, 0.5 ;  /* 0x3f00000016167820 */ /* 0x000fe20000410000 */
[----:B------:R-:W-:Y:S02]  /*18f0*/  FADD.FTZ R27, R26, R29 ;  /* 0x0000001d1a1b7221 */ /* 0x000fe40000010000 */
[----:B------:R-:W3:Y:S01]  /*1900*/  F2F.BF16.F32 R20, R20 ;  /* 0x0000001400147304 */ /* 0x000ee20000202000 */
[----:B0-----:R-:W-:-:S05]  /*1910*/  SHF.L.U32 R26, R21, 0x10, RZ ;  /* 0x00000010151a7819 */ /* 0x001fca00000006ff */
[C---:B------:R-:W-:Y:S02]  /*1920*/  FADD.FTZ R26, R7.reuse, R26 ;  /* 0x0000001a071a7221 */ /* 0x040fe40000010000 */
[----:B------:R0:W-:Y:S02]  /*1930*/  F2F.BF16.F32 R24, R22 ;  /* 0x0000001600187304 */ /* 0x0001e40000202000 */
[----:B0-----:R-:W-:Y:S01]  /*1940*/  FMUL.FTZ R22, R7, 0.5 ;  /* 0x3f00000007167820 */ /* 0x001fe20000410000 */
[----:B-1----:R-:W-:-:S05]  /*1950*/  SHF.L.U32 R7, R19, 0x10, RZ ;  /* 0x0000001013077819 */ /* 0x002fca00000006ff */
[----:B------:R-:W0:Y:S01]  /*1960*/  F2F.BF16.F32 R6, R6 ;  /* 0x0000000600067304 */ /* 0x000e220000202000 */
[----:B---3--:R-:W-:-:S07]  /*1970*/  SHF.L.U32 R29, R20, 0x10, RZ ;  /* 0x00000010141d7819 */ /* 0x008fce00000006ff */
[----:B------:R-:W1:Y:S08]  /*1980*/  F2F.BF16.F32 R25, R25 ;  /* 0x0000001900197304 */ /* 0x000e700000202000 */
[----:B------:R3:W-:Y:S01]  /*1990*/  F2F.BF16.F32 R21, R28 ;  /* 0x0000001c00157304 */ /* 0x0007e20000202000 */
[----:B------:R-:W-:Y:S01]  /*19a0*/  FMUL.FTZ R29, R29, 0.79788458347320556641 ;  /* 0x3f4c422a1d1d7820 */ /* 0x000fe20000410000 */
[----:B---3--:R-:W-:-:S06]  /*19b0*/  FMUL.FTZ R28, R7, 0.79788458347320556641 ;  /* 0x3f4c422a071c7820 */ /* 0x008fcc0000410000 */
[----:B------:R-:W-:Y:S01]  /*19c0*/  F2F.BF16.F32 R27, R27 ;  /* 0x0000001b001b7304 */ /* 0x000fe20000202000 */
[----:B0-----:R-:W-:-:S07]  /*19d0*/  SHF.L.U32 R7, R6, 0x10, RZ ;  /* 0x0000001006077819 */ /* 0x001fce00000006ff */
[----:B------:R-:W0:Y:S01]  /*19e0*/  F2F.BF16.F32 R28, R28 ;  /* 0x0000001c001c7304 */ /* 0x000e220000202000 */
[----:B-1----:R-:W-:-:S07]  /*19f0*/  SHF.L.U32 R6, R25, 0x10, RZ ;  /* 0x0000001019067819 */ /* 0x002fce00000006ff */
[----:B------:R-:W1:Y:S01]  /*1a00*/  F2F.BF16.F32 R26, R26 ;  /* 0x0000001a001a7304 */ /* 0x000e620000202000 */
[----:B------:R-:W-:Y:S01]  /*1a10*/  FMUL.FTZ R19, R7, 0.79788458347320556641 ;  /* 0x3f4c422a07137820 */ /* 0x000fe20000410000 */
[----:B------:R-:W-:-:S06]  /*1a20*/  FMUL.FTZ R20, R6, 0.79788458347320556641 ;  /* 0x3f4c422a06147820 */ /* 0x000fcc0000410000 */
[----:B------:R-:W3:Y:S01]  /*1a30*/  F2F.BF16.F32 R29, R29 ;  /* 0x0000001d001d7304 */ /* 0x000ee20000202000 */
[----:B0-----:R-:W-:Y:S02]  /*1a40*/  SHF.L.U32 R28, R28, 0x10, RZ ;  /* 0x000000101c1c7819 */ /* 0x001fe400000006ff */
[----:B------:R-:W-:Y:S01]  /*1a50*/  SHF.L.U32 R27, R27, 0x10, RZ ;  /* 0x000000101b1b7819 */ /* 0x000fe200000006ff */
[----:B-1----:R-:W-:-:S04]  /*1a60*/  IMAD.U32 R26, R26, 0x10000, RZ ;  /* 0x000100001a1a7824 */ /* 0x002fc800078e00ff */
[----:B------:R-:W0:Y:S01]  /*1a70*/  F2F.BF16.F32 R19, R19 ;  /* 0x0000001300137304 */ /* 0x000e220000202000 */
[----:B------:R-:W-:Y:S01]  /*1a80*/  FMUL.FTZ R7, R27, 0.79788458347320556641 ;  /* 0x3f4c422a1b077820 */ /* 0x000fe20000410000 */
[----:B------:R-:W-:-:S06]  /*1a90*/  FMUL.FTZ R6, R26, 0.79788458347320556641 ;  /* 0x3f4c422a1a067820 */ /* 0x000fcc0000410000 */
[----:B------:R-:W1:Y:S01]  /*1aa0*/  F2F.BF16.F32 R20, R20 ;  /* 0x0000001400147304 */ /* 0x000e620000202000 */
[----:B---3--:R-:W-:-:S07]  /*1ab0*/  SHF.L.U32 R26, R29, 0x10, RZ ;  /* 0x000000101d1a7819 */ /* 0x008fce00000006ff */
[----:B------:R-:W-:Y:S01]  /*1ac0*/  MUFU.TANH R28, R28 ;  /* 0x0000001c001c7308 */ /* 0x000fe20000002400 */
[----:B0-----:R-:W-:-:S07]  /*1ad0*/  SHF.L.U32 R29, R19, 0x10, RZ ;  /* 0x00000010131d7819 */ /* 0x001fce00000006ff */
[----:B------:R-:W0:Y:S01]  /*1ae0*/  F2F.BF16.F32 R7, R7 ;  /* 0x0000000700077304 */ /* 0x000e220000202000 */
[----:B-1----:R-:W-:-:S07]  /*1af0*/  SHF.L.U32 R20, R20, 0x10, RZ ;  /* 0x0000001014147819 */ /* 0x002fce00000006ff */
[----:B------:R-:W-:Y:S08]  /*1b00*/  MUFU.TANH R26, R26 ;  /* 0x0000001a001a7308 */ /* 0x000ff00000002400 */
[----:B------:R-:W1:Y:S01]  /*1b10*/  F2F.BF16.F32 R6, R6 ;  /* 0x0000000600067304 */ /* 0x000e620000202000 */
[----:B0-----:R-:W-:-:S07]  /*1b20*/  SHF.L.U32 R7, R7, 0x10, RZ ;  /* 0x0000001007077819 */ /* 0x001fce00000006ff */
[----:B------:R-:W-:Y:S08]  /*1b30*/  MUFU.TANH R19, R29 ;  /* 0x0000001d00137308 */ /* 0x000ff00000002400 */
[----:B------:R-:W-:Y:S01]  /*1b40*/  MUFU.TANH R25, R20 ;  /* 0x0000001400197308 */ /* 0x000fe20000002400 */
[----:B-1----:R-:W-:-:S07]  /*1b50*/  SHF.L.U32 R27, R6, 0x10, RZ ;  /* 0x00000010061b7819 */ /* 0x002fce00000006ff */
[----:B------:R-:W0:Y:S08]  /*1b60*/  F2F.BF16.F32 R20, R28 ;  /* 0x0000001c00147304 */ /* 0x000e300000202000 */
[----:B------:R-:W1:Y:S08]  /*1b70*/  F2F.BF16.F32 R26, R26 ;  /* 0x0000001a001a7304 */ /* 0x000e700000202000 */
[----:B------:R-:W-:Y:S01]  /*1b80*/  MUFU.TANH R7, R7 ;  /* 0x0000000700077308 */ /* 0x000fe20000002400 */
[----:B0-----:R-:W-:-:S07]  /*1b90*/  IMAD.U32 R6, R20, 0x10000, RZ ;  /* 0x0001000014067824 */ /* 0x001fce00078e00ff */
[----:B------:R-:W-:Y:S01]  /*1ba0*/  MUFU.TANH R27, R27 ;  /* 0x0000001b001b7308 */ /* 0x000fe20000002400 */
[----:B------:R-:W-:-:S07]  /*1bb0*/  FADD.FTZ R6, R6, 1 ;  /* 0x3f80000006067421 */ /* 0x000fce0000010000 */
[----:B------:R-:W0:Y:S01]  /*1bc0*/  F2F.BF16.F32 R19, R19 ;  /* 0x0000001300137304 */ /* 0x000e220000202000 */
[----:B-1----:R-:W-:-:S05]  /*1bd0*/  SHF.L.U32 R20, R26, 0x10, RZ ;  /* 0x000000101a147819 */ /* 0x002fca00000006ff */
[----:B------:R-:W-:Y:S02]  /*1be0*/  FADD.FTZ R20, R20, 1 ;  /* 0x3f80000014147421 */ /* 0x000fe40000010000 */
[----:B------:R-:W1:Y:S01]  /*1bf0*/  F2F.BF16.F32 R6, R6 ;  /* 0x0000000600067304 */ /* 0x000e620000202000 */
[----:B------:R-:W-:-:S07]  /*1c00*/  FMUL.FTZ R23, R23, 0.5 ;  /* 0x3f00000017177820 */ /* 0x000fce0000410000 */
[----:B------:R-:W3:Y:S01]  /*1c10*/  F2F.BF16.F32 R25, R25 ;  /* 0x0000001900197304 */ /* 0x000ee20000202000 */
[----:B0-----:R-:W-:-:S07]  /*1c20*/  SHF.L.U32 R26, R19, 0x10, RZ ;  /* 0x00000010131a7819 */ /* 0x001fce00000006ff */
[----:B------:R-:W0:Y:S01]  /*1c30*/  F2F.BF16.F32 R7, R7 ;  /* 0x0000000700077304 */ /* 0x000e220000202000 */
[----:B------:R-:W-:Y:S01]  /*1c40*/  SHF.L.U32 R19, R18, 0x10, RZ ;  /* 0x0000001012137819 */ /* 0x000fe200000006ff */
[----:B------:R-:W-:-:S06]  /*1c50*/  FADD.FTZ R18, R26, 1 ;  /* 0x3f8000001a127421 */ /* 0x000fcc0000010000 */
[----:B------:R-:W4:Y:S01]  /*1c60*/  F2F.BF16.F32 R27, R27 ;  /* 0x0000001b001b7304 */ /* 0x000f220000202000 */
[----:B-1----:R-:W-:-:S07]  /*1c70*/  SHF.L.U32 R26, R6, 0x10, RZ ;  /* 0x00000010061a7819 */ /* 0x002fce00000006ff */
[----:B------:R-:W1:Y:S01]  /*1c80*/  F2F.BF16.F32 R20, R20 ;  /* 0x0000001400147304 */ /* 0x000e620000202000 */
[----:B---3--:R-:W-:Y:S02]  /*1c90*/  SHF.L.U32 R25, R25, 0x10, RZ ;  /* 0x0000001019197819 */ /* 0x008fe400000006ff */
[----:B0-----:R-:W-:-:S05]  /*1ca0*/  SHF.L.U32 R7, R7, 0x10, RZ ;  /* 0x0000001007077819 */ /* 0x001fca00000006ff */
[----:B------:R-:W0:Y:S01]  /*1cb0*/  F2F.BF16.F32 R23, R23 ;  /* 0x0000001700177304 */ /* 0x000e220000202000 */
[----:B------:R-:W-:Y:S01]  /*1cc0*/  FMUL.FTZ R6, R19, R26 ;  /* 0x0000001a13067220 */ /* 0x000fe20000410000 */
[----:B----4-:R-:W-:-:S06]  /*1cd0*/  SHF.L.U32 R27, R27, 0x10, RZ ;  /* 0x000000101b1b7819 */ /* 0x010fcc00000006ff */
[----:B------:R-:W3:Y:S01]  /*1ce0*/  F2F.BF16.F32 R18, R18 ;  /* 0x0000001200127304 */ /* 0x000ee20000202000 */
[----:B------:R-:W-:Y:S01]  /*1cf0*/  FADD.FTZ R26, R25, 1 ;  /* 0x3f800000191a7421 */ /* 0x000fe20000010000 */
[----:B------:R-:W-:Y:S01]  /*1d00*/  FADD.FTZ R19, R7, 1 ;  /* 0x3f80000007137421 */ /* 0x000fe20000010000 */
[----:B-1----:R-:W-:Y:S01]  /*1d10*/  SHF.L.U32 R7, R20, 0x10, RZ ;  /* 0x0000001014077819 */ /* 0x002fe200000006ff */
[----:B------:R-:W-:Y:S02]  /*1d20*/  IMAD.U32 R16, R16, 0x10000, RZ ;  /* 0x0001000010107824 */ /* 0x000fe400078e00ff */
[----:B------:R-:W-:Y:S02]  /*1d30*/  FADD.FTZ R25, R27, 1 ;  /* 0x3f8000001b197421 */ /* 0x000fe40000010000 */
[----:B------:R-:W1:Y:S01]  /*1d40*/  F2F.BF16.F32 R26, R26 ;  /* 0x0000001a001a7304 */ /* 0x000e620000202000 */
[----:B------:R-:W-:Y:S01]  /*1d50*/  FMUL.FTZ R7, R16, R7 ;  /* 0x0000000710077220 */ /* 0x000fe20000410000 */
[----:B0-----:R-:W-:-:S02]  /*1d60*/  SHF.L.U32 R16, R23, 0x10, RZ ;  /* 0x0000001017107819 */ /* 0x001fc400000006ff */
[----:B---3--:R-:W-:-:S04]  /*1d70*/  SHF.L.U32 R23, R18, 0x10, RZ ;  /* 0x0000001012177819 */ /* 0x008fc800000006ff */
[----:B------:R-:W0:Y:S01]  /*1d80*/  F2F.BF16.F32 R19, R19 ;  /* 0x0000001300137304 */ /* 0x000e220000202000 */
[----:B--2---:R-:W-:-:S07]  /*1d90*/  IMAD.U32 R18, R8, 0x10000, RZ ;  /* 0x0001000008127824 */ /* 0x004fce00078e00ff */
[----:B------:R-:W2:Y:S01]  /*1da0*/  F2F.BF16.F32 R22, R22 ;  /* 0x0000001600167304 */ /* 0x000ea20000202000 */
[----:B------:R-:W-:-:S07]  /*1db0*/  FMUL.FTZ R20, R18, R18 ;  /* 0x0000001212147220 */ /* 0x000fce0000410000 */
[----:B------:R-:W3:Y:S01]  /*1dc0*/  F2F.BF16.F32 R25, R25 ;  /* 0x0000001900197304 */ /* 0x000ee20000202000 */
[----:B------:R-:W-:Y:S02]  /*1dd0*/  SHF.L.U32 R24, R24, 0x10, RZ ;  /* 0x0000001018187819 */ /* 0x000fe400000006ff */
[----:B-1----:R-:W-:-:S05]  /*1de0*/  SHF.L.U32 R27, R26, 0x10, RZ ;  /* 0x000000101a1b7819 */ /* 0x002fca00000006ff */
[----:B------:R-:W1:Y:S01]  /*1df0*/  F2F.BF16.F32 R20, R20 ;  /* 0x0000001400147304 */ /* 0x000e620000202000 */
[----:B0-----:R-:W-:Y:S01]  /*1e00*/  SHF.L.U32 R26, R19, 0x10, RZ ;  /* 0x00000010131a7819 */ /* 0x001fe200000006ff */
[----:B------:R-:W-:Y:S01]  /*1e10*/  FMUL.FTZ R23, R24, R23 ;  /* 0x0000001718177220 */ /* 0x000fe20000410000 */
[----:B--2---:R-:W-:Y:S01]  /*1e20*/  SHF.L.U32 R22, R22, 0x10, RZ ;  /* 0x0000001016167819 */ /* 0x004fe200000006ff */
[----:B------:R-:W-:Y:S01]  /*1e30*/  FMUL.FTZ R24, R16, R27 ;  /* 0x0000001b10187220 */ /* 0x000fe20000410000 */
[----:B------:R-:W-:Y:S02]  /*1e40*/  SHF.L.U32 R16, R9, 0x10, RZ ;  /* 0x0000001009107819 */ /* 0x000fe400000006ff */
[----:B---3--:R-:W-:-:S03]  /*1e50*/  SHF.L.U32 R19, R25, 0x10, RZ ;  /* 0x0000001019137819 */ /* 0x008fc600000006ff */
[----:B------:R-:W-:Y:S02]  /*1e60*/  FMUL.FTZ R28, R16, R16 ;  /* 0x00000010101c7220 */ /* 0x000fe40000410000 */
[----:B------:R-:W-:Y:S01]  /*1e70*/  FMUL.FTZ R22, R22, R19 ;  /* 0x0000001316167220 */ /* 0x000fe20000410000 */
[----:B------:R-:W-:Y:S01]  /*1e80*/  SHF.L.U32 R19, R10, 0x10, RZ ;  /* 0x000000100a137819 */ /* 0x000fe200000006ff */
[----:B------:R-:W0:Y:S01]  /*1e90*/  F2F.BF16.F32 R25, R28 ;  /* 0x0000001c00197304 */ /* 0x000e220000202000 */
[----:B-1----:R-:W-:-:S03]  /*1ea0*/  IMAD.U32 R27, R20, 0x10000, RZ ;  /* 0x00010000141b7824 */ /* 0x002fc600078e00ff */
[----:B------:R-:W-:Y:S01]  /*1eb0*/  FMUL.FTZ R20, R19, R19 ;  /* 0x0000001313147220 */ /* 0x000fe20000410000 */
[----:B------:R-:W-:-:S05]  /*1ec0*/  SHF.L.U32 R21, R21, 0x10, RZ ;  /* 0x0000001015157819 */ /* 0x000fca00000006ff */
[----:B------:R-:W1:Y:S01]  /*1ed0*/  F2F.BF16.F32 R20, R20 ;  /* 0x0000001400147304 */ /* 0x000e620000202000 */
[----:B------:R-:W-:Y:S01]  /*1ee0*/  FMUL.FTZ R21, R21, R26 ;  /* 0x0000001a15157220 */ /* 0x000fe20000410000 */
[----:B------:R-:W-:Y:S01]  /*1ef0*/  FMUL.FTZ R26, R18, R27 ;  /* 0x0000001b121a7220 */ /* 0x000fe20000410000 */
[----:B0-----:R-:W-:-:S05]  /*1f00*/  SHF.L.U32 R25, R25, 0x10, RZ ;  /* 0x0000001019197819 */ /* 0x001fca00000006ff */
[----:B------:R-:W0:Y:S01]  /*1f10*/  F2F.BF16.F32 R26, R26 ;  /* 0x0000001a001a7304 */ /* 0x000e220000202000 */
[----:B------:R-:W-:Y:S01]  /*1f20*/  FMUL.FTZ R29, R16, R25 ;  /* 0x00000019101d7220 */ /* 0x000fe20000410000 */
[----:B-1----:R-:W-:-:S06]  /*1f30*/  SHF.L.U32 R28, R20, 0x10, RZ ;  /* 0x00000010141c7819 */ /* 0x002fcc00000006ff */
[----:B------:R-:W1:Y:S01]  /*1f40*/  F2F.BF16.F32 R25, R29 ;  /* 0x0000001d00197304 */ /* 0x000e620000202000 */
[----:B------:R-:W-:Y:S01]  /*1f50*/  FMUL.FTZ R20, R19, R28 ;  /* 0x0000001c13147220 */ /* 0x000fe20000410000 */
[----:B0-----:R-:W-:-:S06]  /*1f60*/  SHF.L.U32 R27, R26, 0x10, RZ ;  /* 0x000000101a1b7819 */ /* 0x001fcc00000006ff */
[----:B------:R-:W0:Y:S01]  /*1f70*/  F2F.BF16.F32 R20, R20 ;  /* 0x0000001400147304 */ /* 0x000e220000202000 */
[----:B------:R-:W-:Y:S01]  /*1f80*/  FMUL.FTZ R27, R27, 0.044714998453855514526 ;  /* 0x3d3727131b1b7820 */ /* 0x000fe20000410000 */
[----:B-1----:R-:W-:-:S06]  /*1f90*/  SHF.L.U32 R28, R25, 0x10, RZ ;  /* 0x00000010191c7819 */ /* 0x002fcc00000006ff */
[----:B------:R1:W2:Y:S01]  /*1fa0*/  F2F.BF16.F32 R25, R27 ;  /* 0x0000001b00197304 */ /* 0x0002a20000202000 */
[----:B------:R-:W-:Y:S01]  /*1fb0*/  FMUL.FTZ R28, R28, 0.044714998453855514526 ;  /* 0x3d3727131c1c7820 */ /* 0x000fe20000410000 */
[----:B0-----:R-:W-:-:S06]  /*1fc0*/  SHF.L.U32 R20, R20, 0x10, RZ ;  /* 0x0000001014147819 */ /* 0x001fcc00000006ff */
[----:B------:R-:W0:Y:S01]  /*1fd0*/  F2F.BF16.F32 R26, R28 ;  /* 0x0000001c001a7304 */ /* 0x000e220000202000 */
[----:B-1----:R-:W-:Y:S01]  /*1fe0*/  FMUL.FTZ R27, R20, 0.044714998453855514526 ;  /* 0x3d372713141b7820 */ /* 0x002fe20000410000 */
[----:B--2---:R-:W-:-:S06]  /*1ff0*/  SHF.L.U32 R29, R25, 0x10, RZ ;  /* 0x00000010191d7819 */ /* 0x004fcc00000006ff */
[----:B------:R-:W1:Y:S01]  /*2000*/  F2F.BF16.F32 R25, R27 ;  /* 0x0000001b00197304 */ /* 0x000e620000202000 */
[----:B0-----:R-:W-:Y:S02]  /*2010*/  IMAD.U32 R20, R26, 0x10000, RZ ;  /* 0x000100001a147824 */ /* 0x001fe400078e00ff */
[----:B------:R-:W-:Y:S02]  /*2020*/  FADD.FTZ R26, R18, R29 ;  /* 0x0000001d121a7221 */ /* 0x000fe40000010000 */
[----:B------:R-:W-:Y:S01]  /*2030*/  FADD.FTZ R20, R16, R20 ;  /* 0x0000001410147221 */ /* 0x000fe20000010000 */
[----:B-1----:R-:W-:-:S03]  /*2040*/  SHF.L.U32 R28, R25, 0x10, RZ ;  /* 0x00000010191c7819 */ /* 0x002fc600000006ff */
[----:B------:R-:W0:Y:S02]  /*2050*/  F2F.BF16.F32 R26, R26 ;  /* 0x0000001a001a7304 */ /* 0x000e240000202000 */
[----:B------:R-:W-:-:S06]  /*2060*/  FADD.FTZ R29, R19, R28 ;  /* 0x0000001c131d7221 */ /* 0x000fcc0000010000 */
[----:B------:R-:W1:Y:S08]  /*2070*/  F2F.BF16.F32 R20, R20 ;  /* 0x0000001400147304 */ /* 0x000e700000202000 */
[----:B------:R-:W2:Y:S01]  /*2080*/  F2F.BF16.F32 R25, R29 ;  /* 0x0000001d00197304 */ /* 0x000ea20000202000 */
[----:B0-----:R-:W-:Y:S02]  /*2090*/  SHF.L.U32 R27, R26, 0x10, RZ ;  /* 0x000000101a1b7819 */ /* 0x001fe400000006ff */
[----:B-1----:R-:W-:-:S03]  /*20a0*/  SHF.L.U32 R28, R20, 0x10, RZ ;  /* 0x00000010141c7819 */ /* 0x002fc600000006ff */
[----:B------:R-:W-:Y:S02]  /*20b0*/  FMUL.FTZ R27, R27, 0.79788458347320556641 ;  /* 0x3f4c422a1b1b7820 */ /* 0x000fe40000410000 */
[----:B------:R-:W-:Y:S01]  /*20c0*/  FMUL.FTZ R28, R28, 0.79788458347320556641 ;  /* 0x3f4c422a1c1c7820 */ /* 0x000fe20000410000 */
[----:B--2---:R-:W-:Y:S01]  /*20d0*/  SHF.L.U32 R20, R25, 0x10, RZ ;  /* 0x0000001019147819 */ /* 0x004fe200000006ff */
[----:B------:R-:W0:Y:S04]  /*20e0*/  F2F.BF16.F32 R26, R27 ;  /* 0x0000001b001a7304 */ /* 0x000e280000202000 */
[----:B------:R-:W-:-:S04]  /*20f0*/  FMUL.FTZ R20, R20, 0.79788458347320556641 ;  /* 0x3f4c422a14147820 */ /* 0x000fc80000410000 */
[----:B------:R-:W1:Y:S08]  /*2100*/  F2F.BF16.F32 R25, R28 ;  /* 0x0000001c00197304 */ /* 0x000e700000202000 */
[----:B------:R-:W2:Y:S01]  /*2110*/  F2F.BF16.F32 R20, R20 ;  /* 0x0000001400147304 */ /* 0x000ea20000202000 */
[----:B0-----:R-:W-:Y:S02]  /*2120*/  SHF.L.U32 R26, R26, 0x10, RZ ;  /* 0x000000101a1a7819 */ /* 0x001fe400000006ff */
[----:B-1----:R-:W-:-:S05]  /*2130*/  SHF.L.U32 R29, R25, 0x10, RZ ;  /* 0x00000010191d7819 */ /* 0x002fca00000006ff */
[----:B------:R-:W0:Y:S08]  /*2140*/  MUFU.TANH R26, R26 ;  /* 0x0000001a001a7308 */ /* 0x000e300000002400 */
[----:B------:R-:W1:Y:S01]  /*2150*/  MUFU.TANH R29, R29 ;  /* 0x0000001d001d7308 */ /* 0x000e620000002400 */
[----:B--2---:R-:W-:-:S07]  /*2160*/  IMAD.U32 R20, R20, 0x10000, RZ ;  /* 0x0001000014147824 */ /* 0x004fce00078e00ff */
[----:B------:R-:W2:Y:S08]  /*2170*/  MUFU.TANH R20, R20 ;  /* 0x0000001400147308 */ /* 0x000eb00000002400 */
[----:B0-----:R-:W0:Y:S08]  /*2180*/  F2F.BF16.F32 R25, R26 ;  /* 0x0000001a00197304 */ /* 0x001e300000202000 */
[----:B-1----:R-:W1:Y:S01]  /*2190*/  F2F.BF16.F32 R27, R29 ;  /* 0x0000001d001b7304 */ /* 0x002e620000202000 */
[----:B------:R-:W-:-:S07]  /*21a0*/  FMUL.FTZ R28, R19, 0.5 ;  /* 0x3f000000131c7820 */ /* 0x000fce0000410000 */
[----:B--2---:R-:W2:Y:S01]  /*21b0*/  F2F.BF16.F32 R20, R20 ;  /* 0x0000001400147304 */ /* 0x004ea20000202000 */
[----:B0-----:R-:W-:Y:S01]  /*21c0*/  SHF.L.U32 R19, R25, 0x10, RZ ;  /* 0x0000001019137819 */ /* 0x001fe200000006ff */
[----:B------:R-:W-:Y:S01]  /*21d0*/  FMUL.FTZ R16, R16, 0.5 ;  /* 0x3f00000010107820 */ /* 0x000fe20000410000 */
[----:B-1----:R-:W-:-:S05]  /*21e0*/  SHF.L.U32 R27, R27, 0x10, RZ ;  /* 0x000000101b1b7819 */ /* 0x002fca00000006ff */
[----:B------:R0:W-:Y:S01]  /*21f0*/  F2F.BF16.F32 R25, R28 ;  /* 0x0000001c00197304 */ /* 0x0001e20000202000 */
[----:B------:R-:W-:Y:S01]  /*2200*/  FMUL.FTZ R18, R18, 0.5 ;  /* 0x3f00000012127820 */ /* 0x000fe20000410000 */
[----:B------:R-:W-:Y:S01]  /*2210*/  FADD.FTZ R19, R19, 1 ;  /* 0x3f80000013137421 */ /* 0x000fe20000010000 */
[----:B0-----:R-:W-:-:S05]  /*2220*/  FADD.FTZ R28, R27, 1 ;  /* 0x3f8000001b1c7421 */ /* 0x001fca0000010000 */
[----:B------:R-:W0:Y:S01]  /*2230*/  F2F.BF16.F32 R16, R16 ;  /* 0x0000001000107304 */ /* 0x000e220000202000 */
[----:B--2---:R-:W-:-:S07]  /*2240*/  SHF.L.U32 R27, R20, 0x10, RZ ;  /* 0x00000010141b7819 */ /* 0x004fce00000006ff */
[----:B------:R-:W1:Y:S08]  /*2250*/  F2F.BF16.F32 R20, R28 ;  /* 0x0000001c00147304 */ /* 0x000e700000202000 */
[----:B------:R-:W2:Y:S08]  /*2260*/  F2F.BF16.F32 R18, R18 ;  /* 0x0000001200127304 */ /* 0x000eb00000202000 */
[----:B------:R-:W3:Y:S01]  /*2270*/  F2F.BF16.F32 R19, R19 ;  /* 0x0000001300137304 */ /* 0x000ee20000202000 */
[----:B0-----:R-:W-:Y:S01]  /*2280*/  SHF.L.U32 R16, R16, 0x10, RZ ;  /* 0x0000001010107819 */ /* 0x001fe200000006ff */
[----:B-1----:R-:W-:-:S02]  /*2290*/  IMAD.U32 R29, R20, 0x10000, RZ ;  /* 0x00010000141d7824 */ /* 0x002fc400078e00ff */
[----:B------:R-:W-:Y:S01]  /*22a0*/  FADD.FTZ R26, R27, 1 ;  /* 0x3f8000001b1a7421 */ /* 0x000fe20000010000 */
[----:B--2---:R-:W-:Y:S02]  /*22b0*/  SHF.L.U32 R18, R18, 0x10, RZ ;  /* 0x0000001012127819 */ /* 0x004fe400000006ff */
[----:B---3--:R-:W-:Y:S01]  /*22c0*/  SHF.L.U32 R27, R19, 0x10, RZ ;  /* 0x00000010131b7819 */ /* 0x008fe200000006ff */
[----:B------:R-:W-:Y:S01]  /*22d0*/  FMUL.FTZ R19, R16, R29 ;  /* 0x0000001d10137220 */ /* 0x000fe20000410000 */
[----:B------:R-:W-:-:S03]  /*22e0*/  SHF.L.U32 R16, R11, 0x10, RZ ;  /* 0x000000100b107819 */ /* 0x000fc600000006ff */
[----:B------:R-:W-:Y:S01]  /*22f0*/  FMUL.FTZ R20, R18, R27 ;  /* 0x0000001b12147220 */ /* 0x000fe20000410000 */
[----:B------:R-:W-:Y:S01]  /*2300*/  SHF.L.U32 R18, R25, 0x10, RZ ;  /* 0x0000001019127819 */ /* 0x000fe200000006ff */
[----:B------:R-:W-:Y:S01]  /*2310*/  FMUL.FTZ R29, R16, R16 ;  /* 0x00000010101d7220 */ /* 0x000fe20000410000 */
[----:B------:R-:W-:Y:S01]  /*2320*/  PRMT R25, R8, 0x7632, R25 ;  /* 0x0000763208197816 */ /* 0x000fe20000000019 */
[----:B------:R-:W0:Y:S03]  /*2330*/  F2F.BF16.F32 R26, R26 ;  /* 0x0000001a001a7304 */ /* 0x000e260000202000 */
[----:B------:R-:W-:-:S05]  /*2340*/  SHF.L.U32 R25, R25, 0x10, RZ ;  /* 0x0000001019197819 */ /* 0x000fca00000006ff */
[----:B------:R-:W1:Y:S01]  /*2350*/  F2F.BF16.F32 R8, R29 ;  /* 0x0000001d00087304 */ /* 0x000e620000202000 */
[----:B------:R-:W-:Y:S01]  /*2360*/  FMUL.FTZ R28, R25, R25 ;  /* 0x00000019191c7220 */ /* 0x000fe20000410000 */
[----:B------:R-:W-:-:S04]  /*2370*/  PRMT R9, R9, 0x7632, R9 ;  /* 0x0000763209097816 */ /* 0x000fc80000000009 */
[----:B------:R-:W-:Y:S02]  /*2380*/  SHF.L.U32 R9, R9, 0x10, RZ ;  /* 0x0000001009097819 */ /* 0x000fe400000006ff */
[----:B------:R-:W2:Y:S01]  /*2390*/  F2F.BF16.F32 R28, R28 ;  /* 0x0000001c001c7304 */ /* 0x000ea20000202000 */
[----:B0-----:R-:W-:Y:S02]  /*23a0*/  SHF.L.U32 R27, R26, 0x10, RZ ;  /* 0x000000101a1b7819 */ /* 0x001fe400000006ff */
[----:B------:R-:W-:Y:S01]  /*23b0*/  FMUL.FTZ R26, R9, R9 ;  /* 0x00000009091a7220 */ /* 0x000fe20000410000 */
[----:B-1----:R-:W-:-:S05]  /*23c0*/  SHF.L.U32 R8, R8, 0x10, RZ ;  /* 0x0000001008087819 */ /* 0x002fca00000006ff */
[----:B------:R-:W0:Y:S01]  /*23d0*/  F2F.BF16.F32 R26, R26 ;  /* 0x0000001a001a7304 */ /* 0x000e220000202000 */
[----:B------:R-:W-:Y:S01]  /*23e0*/  FMUL.FTZ R8, R16, R8 ;  /* 0x0000000810087220 */ /* 0x000fe20000410000 */
[----:B------:R-:W-:Y:S01]  /*23f0*/  FMUL.FTZ R18, R18, R27 ;  /* 0x0000001b12127220 */ /* 0x000fe20000410000 */
[----:B--2---:R-:W-:-:S05]  /*2400*/  IMAD.U32 R27, R28, 0x10000, RZ ;  /* 0x000100001c1b7824 */ /* 0x004fca00078e00ff */
[----:B------:R-:W1:Y:S01]  /*2410*/  F2F.BF16.F32 R8, R8 ;  /* 0x0000000800087304 */ /* 0x000e620000202000 */
[----:B------:R-:W-:-:S07]  /*2420*/  FMUL.FTZ R29, R25, R27 ;  /* 0x0000001b191d7220 */ /* 0x000fce0000410000 */
[----:B------:R2:W3:Y:S01]  /*2430*/  F2F.BF16.F32 R27, R29 ;  /* 0x0000001d001b7304 */ /* 0x0004e20000202000 */
[----:B0-----:R-:W-:Y:S02]  /*2440*/  SHF.L.U32 R26, R26, 0x10, RZ ;  /* 0x000000101a1a7819 */ /* 0x001fe400000006ff */
[----:B-1----:R-:W-:-:S03]  /*2450*/  SHF.L.U32 R28, R8, 0x10, RZ ;  /* 0x00000010081c7819 */ /* 0x002fc600000006ff */
[----:B--2---:R-:W-:Y:S02]  /*2460*/  FMUL.FTZ R29, R9, R26 ;  /* 0x0000001a091d7220 */ /* 0x004fe40000410000 */
[----:B------:R-:W-:Y:S02]  /*2470*/  FMUL.FTZ R28, R28, 0.044714998453855514526 ;  /* 0x3d3727131c1c7820 */ /* 0x000fe40000410000 */
[----:B------:R-:W0:Y:S01]  /*2480*/  F2F.BF16.F32 R26, R29 ;  /* 0x0000001d001a7304 */ /* 0x000e220000202000 */
[----:B---3--:R-:W-:-:S07]  /*2490*/  SHF.L.U32 R27, R27, 0x10, RZ ;  /* 0x000000101b1b7819 */ /* 0x008fce00000006ff */
[----:B------:R1:W2:Y:S02]  /*24a0*/  F2F.BF16.F32 R8, R28 ;  /* 0x0000001c00087304 */ /* 0x0002a40000202000 */
[----:B-1----:R-:W-:-:S06]  /*24b0*/  FMUL.FTZ R28, R27, 0.044714998453855514526 ;  /* 0x3d3727131b1c7820 */ /* 0x002fcc0000410000 */
[----:B------:R-:W1:Y:S01]  /*24c0*/  F2F.BF16.F32 R27, R28 ;  /* 0x0000001c001b7304 */ /* 0x000e620000202000 */
[----:B0-----:R-:W-:Y:S02]  /*24d0*/  SHF.L.U32 R26, R26, 0x10, RZ ;  /* 0x000000101a1a7819 */ /* 0x001fe400000006ff */
[----:B--2---:R-:W-:-:S03]  /*24e0*/  SHF.L.U32 R8, R8, 0x10, RZ ;  /* 0x0000001008087819 */ /* 0x004fc600000006ff */
[----:B------:R-:W-:Y:S02]  /*24f0*/  FMUL.FTZ R26, R26, 0.044714998453855514526 ;  /* 0x3d3727131a1a7820 */ /* 0x000fe40000410000 */
[----:B------:R-:W-:-:S04]  /*2500*/  FADD.FTZ R8, R16, R8 ;  /* 0x0000000810087221 */ /* 0x000fc80000010000 */
[----:B------:R-:W0:Y:S01]  /*2510*/  F2F.BF16.F32 R26, R26 ;  /* 0x0000001a001a7304 */ /* 0x000e220000202000 */
[----:B-1----:R-:W-:-:S07]  /*2520*/  SHF.L.U32 R27, R27, 0x10, RZ ;  /* 0x000000101b1b7819 */ /* 0x002fce00000006ff */
[----:B------:R-:W1:Y:S01]  /*2530*/  F2F.BF16.F32 R8, R8 ;  /* 0x0000000800087304 */ /* 0x000e620000202000 */
[----:B------:R-:W-:-:S07]  /*2540*/  FADD.FTZ R29, R25, R27 ;  /* 0x0000001b191d7221 */ /* 0x000fce0000010000 */
[----:B------:R2:W3:Y:S01]  /*2550*/  F2F.BF16.F32 R27, R29 ;  /* 0x0000001d001b7304 */ /* 0x0004e20000202000 */
[----:B0-----:R-:W-:Y:S01]  /*2560*/  IMAD.U32 R26, R26, 0x10000, RZ ;  /* 0x000100001a1a7824 */ /* 0x001fe200078e00ff */
[----:B-1----:R-:W-:-:S03]  /*2570*/  SHF.L.U32 R28, R8, 0x10, RZ ;  /* 0x00000010081c7819 */ /* 0x002fc600000006ff */
[----:B--2---:R-:W-:Y:S02]  /*2580*/  FADD.FTZ R29, R9, R26 ;  /* 0x0000001a091d7221 */ /* 0x004fe40000010000 */
[----:B------:R-:W-:Y:S02]  /*2590*/  FMUL.FTZ R28, R28, 0.79788458347320556641 ;  /* 0x3f4c422a1c1c7820 */ /* 0x000fe40000410000 */
[----:B------:R-:W0:Y:S01]  /*25a0*/  F2F.BF16.F32 R26, R29 ;  /* 0x0000001d001a7304 */ /* 0x000e220000202000 */
[----:B---3--:R-:W-:-:S07]  /*25b0*/  SHF.L.U32 R27, R27, 0x10, RZ ;  /* 0x000000101b1b7819 */ /* 0x008fce00000006ff */
[----:B------:R1:W2:Y:S02]  /*25c0*/  F2F.BF16.F32 R8, R28 ;  /* 0x0000001c00087304 */ /* 0x0002a40000202000 */
[----:B-1----:R-:W-:-:S06]  /*25d0*/  FMUL.FTZ R28, R27, 0.79788458347320556641 ;  /* 0x3f4c422a1b1c7820 */ /* 0x002fcc0000410000 */
[----:B------:R-:W1:Y:S01]  /*25e0*/  F2F.BF16.F32 R27, R28 ;  /* 0x0000001c001b7304 */ /* 0x000e620000202000 */
[----:B0-----:R-:W-:Y:S02]  /*25f0*/  SHF.L.U32 R26, R26, 0x10, RZ ;  /* 0x000000101a1a7819 */ /* 0x001fe400000006ff */
[----:B--2---:R-:W-:-:S03]  /*2600*/  SHF.L.U32 R29, R8, 0x10, RZ ;  /* 0x00000010081d7819 */ /* 0x004fc600000006ff */
[----:B------:R-:W-:-:S03]  /*2610*/  FMUL.FTZ R26, R26, 0.79788458347320556641 ;  /* 0x3f4c422a1a1a7820 */ /* 0x000fc60000410000 */
[----:B------:R-:W-:Y:S01]  /*2620*/  MUFU.TANH R29, R29 ;  /* 0x0000001d001d7308 */ /* 0x000fe20000002400 */
[----:B-1----:R-:W-:-:S07]  /*2630*/  SHF.L.U32 R27, R27, 0x10, RZ ;  /* 0x000000101b1b7819 */ /* 0x002fce00000006ff */
[----:B------:R-:W0:Y:S08]  /*2640*/  F2F.BF16.F32 R26, R26 ;  /* 0x0000001a001a7304 */ /* 0x000e300000202000 */
[----:B------:R-:W1:Y:S01]  /*2650*/  MUFU.TANH R27, R27 ;  /* 0x0000001b001b7308 */ /* 0x000e620000002400 */
[----:B0-----:R-:W-:-:S07]  /*2660*/  SHF.L.U32 R8, R26, 0x10, RZ ;  /* 0x000000101a087819 */ /* 0x001fce00000006ff */
[----:B------:R-:W0:Y:S08]  /*2670*/  F2F.BF16.F32 R28, R29 ;  /* 0x0000001d001c7304 */ /* 0x000e300000202000 */
[----:B------:R2:W3:Y:S08]  /*2680*/  MUFU.TANH R26, R8 ;  /* 0x00000008001a7308 */ /* 0x0004f00000002400 */
[----:B-1----:R-:W1:Y:S01]  /*2690*/  F2F.BF16.F32 R27, R27 ;  /* 0x0000001b001b7304 */ /* 0x002e620000202000 */
[----:B--2---:R-:W-:Y:S01]  /*26a0*/  FMUL.FTZ R8, R16, 0.5 ;  /* 0x3f00000010087820 */ /* 0x004fe20000410000 */
[----:B0-----:R-:W-:-:S02]  /*26b0*/  IMAD.U32 R28, R28, 0x10000, RZ ;  /* 0x000100001c1c7824 */ /* 0x001fc400078e00ff */
[----:B------:R-:W-:Y:S02]  /*26c0*/  FMUL.FTZ R16, R25, 0.5 ;  /* 0x3f00000019107820 */ /* 0x000fe40000410000 */
[----:B------:R-:W-:Y:S02]  /*26d0*/  FADD.FTZ R28, R28, 1 ;  /* 0x3f8000001c1c7421 */ /* 0x000fe40000010000 */
[----:B---3--:R-:W0:Y:S01]  /*26e0*/  F2F.BF16.F32 R26, R26 ;  /* 0x0000001a001a7304 */ /* 0x008e220000202000 */
[----:B-1----:R-:W-:-:S07]  /*26f0*/  SHF.L.U32 R25, R27, 0x10, RZ ;  /* 0x000000101b197819 */ /* 0x002fce00000006ff */
[----:B------:R-:W-:Y:S01]  /*2700*/  F2F.BF16.F32 R8, R8 ;  /* 0x0000000800087304 */ /* 0x000fe20000202000 */
[----:B------:R-:W-:-:S07]  /*2710*/  FADD.FTZ R29, R25, 1 ;  /* 0x3f800000191d7421 */ /* 0x000fce0000010000 */
[----:B------:R-:W1:Y:S01]  /*2720*/  F2F.BF16.F32 R16, R16 ;  /* 0x0000001000107304 */ /* 0x000e620000202000 */
[----:B------:R-:W-:Y:S01]  /*2730*/  FMUL.FTZ R25, R9, 0.5 ;  /* 0x3f00000009197820 */ /* 0x000fe20000410000 */
[----:B0-----:R-:W-:-:S06]  /*2740*/  SHF.L.U32 R9, R26, 0x10, RZ ;  /* 0x000000101a097819 */ /* 0x001fcc00000006ff */
[----:B------:R-:W0:Y:S08]  /*2750*/  F2F.BF16.F32 R28, R28 ;  /* 0x0000001c001c7304 */ /* 0x000e300000202000 */
[----:B------:R2:W3:Y:S01]  /*2760*/  F2F.BF16.F32 R27, R29 ;  /* 0x0000001d001b7304 */ /* 0x0004e20000202000 */
[----:B-1----:R-:W-:Y:S01]  /*2770*/  SHF.L.U32 R26, R16, 0x10, RZ ;  /* 0x00000010101a7819 */ /* 0x002fe200000006ff */
[----:B--2---:R-:W-:-:S06]  /*2780*/  FADD.FTZ R29, R9, 1 ;  /* 0x3f800000091d7421 */ /* 0x004fcc0000010000 */
[----:B------:R-:W1:Y:S01]  /*2790*/  F2F.BF16.F32 R25, R25 ;  /* 0x0000001900197304 */ /* 0x000e620000202000 */
[----:B------:R-:W-:Y:S02]  /*27a0*/  SHF.L.U32 R9, R8, 0x10, RZ ;  /* 0x0000001008097819 */ /* 0x000fe400000006ff */
[----:B0-----:R-:W-:Y:S02]  /*27b0*/  SHF.L.U32 R16, R28, 0x10, RZ ;  /* 0x000000101c107819 */ /* 0x001fe400000006ff */
[----:B---3--:R-:W-:-:S03]  /*27c0*/  SHF.L.U32 R27, R27, 0x10, RZ ;  /* 0x000000101b1b7819 */ /* 0x008fc600000006ff */
[----:B------:R-:W0:Y:S01]  /*27d0*/  F2F.BF16.F32 R8, R29 ;  /* 0x0000001d00087304 */ /* 0x000e220000202000 */
[----:B------:R-:W-:Y:S01]  /*27e0*/  FMUL.FTZ R16, R9, R16 ;  /* 0x0000001009107220 */ /* 0x000fe20000410000 */
[----:B------:R-:W-:Y:S01]  /*27f0*/  FMUL.FTZ R9, R26, R27 ;  /* 0x0000001b1a097220 */ /* 0x000fe20000410000 */
[----:B------:R-:W-:Y:S02]  /*2800*/  PRMT R26, R10, 0x7632, R26 ;  /* 0x000076320a1a7816 */ /* 0x000fe4000000001a */
[----:B------:R-:W-:-:S03]  /*2810*/  PRMT R11, R11, 0x7632, R11 ;  /* 0x000076320b0b7816 */ /* 0x000fc6000000000b */
[----:B------:R-:W-:Y:S01]  /*2820*/  IMAD.U32 R26, R26, 0x10000, RZ ;  /* 0x000100001a1a7824 */ /* 0x000fe200078e00ff */
[----:B-1----:R-:W-:Y:S02]  /*2830*/  SHF.L.U32 R10, R25, 0x10, RZ ;  /* 0x00000010190a7819 */ /* 0x002fe400000006ff */
[----:B------:R-:W-:Y:S02]  /*2840*/  SHF.L.U32 R11, R11, 0x10, RZ ;  /* 0x000000100b0b7819 */ /* 0x000fe400000006ff */
[----:B0-----:R-:W-:Y:S01]  /*2850*/  SHF.L.U32 R25, R8, 0x10, RZ ;  /* 0x0000001008197819 */ /* 0x001fe200000006ff */
[----:B------:R-:W-:Y:S02]  /*2860*/  FMUL.FTZ R8, R26, R26 ;  /* 0x0000001a1a087220 */ /* 0x000fe40000410000 */
[----:B------:R-:W-:-:S04]  /*2870*/  FMUL.FTZ R28, R11, R11 ;  /* 0x0000000b0b1c7220 */ /* 0x000fc80000410000 */
[----:B------:R-:W0:Y:S01]  /*2880*/  F2F.BF16.F32 R8, R8 ;  /* 0x0000000800087304 */ /* 0x000e220000202000 */
[----:B------:R-:W-:-:S07]  /*2890*/  FMUL.FTZ R10, R10, R25 ;  /* 0x000000190a0a7220 */ /* 0x000fce0000410000 */
[----:B------:R-:W1:Y:S01]  /*28a0*/  F2F.BF16.F32 R28, R28 ;  /* 0x0000001c001c7304 */ /* 0x000e620000202000 */
[----:B0-----:R-:W-:-:S05]  /*28b0*/  SHF.L.U32 R25, R8, 0x10, RZ ;  /* 0x0000001008197819 */ /* 0x001fca00000006ff */
[----:B------:R-:W-:Y:S01]  /*28c0*/  FMUL.FTZ R25, R26, R25 ;  /* 0x000000191a197220 */ /* 0x000fe20000410000 */
[----:B-1----:R-:W-:-:S05]  /*28d0*/  SHF.L.U32 R27, R28, 0x10, RZ ;  /* 0x000000101c1b7819 */ /* 0x002fca00000006ff */
        /* <DEDUP_REMOVED lines=9> */
[----:B0-----:R-:W-:-:S05]  /*2970*/  SHF.L.U32 R29, R27, 0x10, RZ ;  /* 0x000000101b1d7819 */ /* 0x001fca00000006ff */
[----:B------:R-:W-:Y:S01]  /*2980*/  FADD.FTZ R29, R26, R29 ;  /* 0x0000001d1a1d7221 */ /* 0x000fe20000010000 */
[----:B-1----:R-:W-:-:S05]  /*2990*/  SHF.L.U32 R28, R28, 0x10, RZ ;  /* 0x000000101c1c7819 */ /* 0x002fca00000006ff */
[----:B------:R-:W-:Y:S01]  /*29a0*/  FADD.FTZ R8, R11, R28 ;  /* 0x0000001c0b087221 */ /* 0x000fe20000010000 */
[----:B------:R-:W0:Y:S08]  /*29b0*/  F2F.BF16.F32 R29, R29 ;  /* 0x0000001d001d7304 */ /* 0x000e300000202000 */
[----:B------:R0:W1:Y:S02]  /*29c0*/  F2F.BF16.F32 R28, R8 ;  /* 0x00000008001c7304 */ /* 0x0000640000202000 */
[----:B0-----:R-:W-:-:S02]  /*29d0*/  SHF.L.U32 R8, R29, 0x10, RZ ;  /* 0x000000101d087819 */ /* 0x001fc400000006ff */
[----:B-1----:R-:W-:-:S03]  /*29e0*/  SHF.L.U32 R25, R28, 0x10, RZ ;  /* 0x000000101c197819 */ /* 0x002fc600000006ff */
[----:B------:R-:W-:Y:S02]  /*29f0*/  FMUL.FTZ R28, R8, 0.79788458347320556641 ;  /* 0x3f4c422a081c7820 */ /* 0x000fe40000410000 */
[----:B------:R-:W-:-:S04]  /*2a00*/  FMUL.FTZ R29, R25, 0.79788458347320556641 ;  /* 0x3f4c422a191d7820 */ /* 0x000fc80000410000 */
[----:B------:R-:W0:Y:S08]  /*2a10*/  F2F.BF16.F32 R28, R28 ;  /* 0x0000001c001c7304 */ /* 0x000e300000202000 */
[----:B------:R-:W1:Y:S01]  /*2a20*/  F2F.BF16.F32 R25, R29 ;  /* 0x0000001d00197304 */ /* 0x000e620000202000 */
[----:B0-----:R-:W-:Y:S02]  /*2a30*/  SHF.L.U32 R28, R28, 0x10, RZ ;  /* 0x000000101c1c7819 */ /* 0x001fe400000006ff */
[----:B-1----:R-:W-:-:S05]  /*2a40*/  SHF.L.U32 R29, R25, 0x10, RZ ;  /* 0x00000010191d7819 */ /* 0x002fca00000006ff */
[----:B------:R-:W0:Y:S08]  /*2a50*/  MUFU.TANH R27, R28 ;  /* 0x0000001c001b7308 */ /* 0x000e300000002400 */
[----:B------:R-:W1:Y:S08]  /*2a60*/  MUFU.TANH R29, R29 ;  /* 0x0000001d001d7308 */ /* 0x000e700000002400 */
[----:B0-----:R-:W0:Y:S08]  /*2a70*/  F2F.BF16.F32 R27, R27 ;  /* 0x0000001b001b7304 */ /* 0x001e300000202000 */
[----:B-1----:R-:W1:Y:S01]  /*2a80*/  F2F.BF16.F32 R8, R29 ;  /* 0x0000001d00087304 */ /* 0x002e620000202000 */
[----:B------:R-:W-:Y:S01]  /*2a90*/  FMUL.FTZ R25, R26, 0.5 ;  /* 0x3f0000001a197820 */ /* 0x000fe20000410000 */
[----:B0-----:R-:W-:-:S02]  /*2aa0*/  IMAD.U32 R26, R27, 0x10000, RZ ;  /* 0x000100001b1a7824 */ /* 0x001fc400078e00ff */
[----:B------:R-:W-:Y:S01]  /*2ab0*/  FMUL.FTZ R11, R11, 0.5 ;  /* 0x3f0000000b0b7820 */ /* 0x000fe20000410000 */
[----:B-1----:R-:W-:Y:S01]  /*2ac0*/  SHF.L.U32 R27, R8, 0x10, RZ ;  /* 0x00000010081b7819 */ /* 0x002fe200000006ff */
[----:B------:R-:W-:Y:S02]  /*2ad0*/  FADD.FTZ R8, R26, 1 ;  /* 0x3f8000001a087421 */ /* 0x000fe40000010000 */
[----:B------:R-:W0:Y:S02]  /*2ae0*/  F2F.BF16.F32 R25, R25 ;  /* 0x0000001900197304 */ /* 0x000e240000202000 */
[----:B------:R-:W-:-:S06]  /*2af0*/  FADD.FTZ R28, R27, 1 ;  /* 0x3f8000001b1c7421 */ /* 0x000fcc0000010000 */
[----:B------:R-:W1:Y:S08]  /*2b00*/  F2F.BF16.F32 R8, R8 ;  /* 0x0000000800087304 */ /* 0x000e700000202000 */
[----:B------:R-:W2:Y:S08]  /*2b10*/  F2F.BF16.F32 R11, R11 ;  /* 0x0000000b000b7304 */ /* 0x000eb00000202000 */
[----:B------:R-:W3:Y:S01]  /*2b20*/  F2F.BF16.F32 R28, R28 ;  /* 0x0000001c001c7304 */ /* 0x000ee20000202000 */
[----:B0-----:R-:W-:-:S02]  /*2b30*/  SHF.L.U32 R26, R25, 0x10, RZ ;  /* 0x00000010191a7819 */ /* 0x001fc400000006ff */
[----:B-1----:R-:W-:Y:S02]  /*2b40*/  SHF.L.U32 R25, R8, 0x10, RZ ;  /* 0x0000001008197819 */ /* 0x002fe400000006ff */
[----:B--2---:R-:W-:-:S03]  /*2b50*/  SHF.L.U32 R27, R11, 0x10, RZ ;  /* 0x000000100b1b7819 */ /* 0x004fc600000006ff */
[----:B------:R-:W-:Y:S01]  /*2b60*/  FMUL.FTZ R25, R26, R25 ;  /* 0x000000191a197220 */ /* 0x000fe20000410000 */
[----:B------:R-:W-:Y:S02]  /*2b70*/  F2FP.BF16.F32.PACK_AB R8, R9, R20 ;  /* 0x000000140908723e */ /* 0x000fe400000010ff */
[----:B---3--:R-:W-:Y:S02]  /*2b80*/  SHF.L.U32 R29, R28, 0x10, RZ ;  /* 0x000000101c1d7819 */ /* 0x008fe400000006ff */
[----:B------:R-:W-:-:S03]  /*2b90*/  F2FP.BF16.F32.PACK_AB R9, R10, R19 ;  /* 0x000000130a09723e */ /* 0x000fc600000010ff */
[----:B------:R-:W-:Y:S01]  /*2ba0*/  FMUL.FTZ R11, R27, R29 ;  /* 0x0000001d1b0b7220 */ /* 0x000fe20000410000 */
[----:B------:R-:W-:Y:S01]  /*2bb0*/  F2FP.BF16.F32.PACK_AB R10, R25, R18 ;  /* 0x00000012190a723e */ /* 0x000fe200000010ff */
[--C-:B------:R-:W-:Y:S01]  /*2bc0*/  IMAD.WIDE.U32 R18, R15, 0x10, R2.reuse ;  /* 0x000000100f127825 */ /* 0x100fe200078e0002 */
[----:B------:R-:W-:Y:S02]  /*2bd0*/  F2FP.BF16.F32.PACK_AB R4, R23, R4 ;  /* 0x000000041704723e */ /* 0x000fe400000010ff */
[----:B------:R-:W-:Y:S02]  /*2be0*/  F2FP.BF16.F32.PACK_AB R5, R24, R5 ;  /* 0x000000051805723e */ /* 0x000fe400000010ff */
[----:B------:R-:W-:Y:S01]  /*2bf0*/  F2FP.BF16.F32.PACK_AB R6, R21, R6 ;  /* 0x000000061506723e */ /* 0x000fe200000010ff */
[----:B------:R-:W-:Y:S01]  /*2c00*/  IMAD.WIDE.U32 R20, R17, 0x10, R2 ;  /* 0x0000001011147825 */ /* 0x000fe200078e0002 */
[----:B------:R-:W-:Y:S02]  /*2c10*/  F2FP.BF16.F32.PACK_AB R7, R22, R7 ;  /* 0x000000071607723e */ /* 0x000fe400000010ff */
[----:B------:R-:W-:-:S03]  /*2c20*/  F2FP.BF16.F32.PACK_AB R11, R11, R16 ;  /* 0x000000100b0b723e */ /* 0x000fc600000010ff */
[----:B------:R1:W-:Y:S01]  /*2c30*/  STG.E.128 desc[UR4][R18.64], R4 ;  /* 0x0000000412007986 */ /* 0x0003e2000c101d04 */
[----:B------:R-:W-:-:S03]  /*2c40*/  IADD3 R15, PT, PT, R14, R15, R14 ;  /* 0x0000000f0e0f7210 */ /* 0x000fc60007ffe00e */
[----:B------:R1:W-:Y:S01]  /*2c50*/  STG.E.128 desc[UR4][R20.64], R8 ;  /* 0x0000000814007986 */ /* 0x0003e2000c101d04 */
[----:B------:R-:W-:Y:S02]  /*2c60*/  ISETP.GE.AND P0, PT, R15, R0, PT ;  /* 0x000000000f00720c */ /* 0x000fe40003f06270 */
[----:B------:R-:W-:-:S11]  /*2c70*/  LEA R17, R14, R17, 0x1 ;  /* 0x000000110e117211 */ /* 0x000fd600078e08ff */
[----:B------:R-:W-:Y:S05]  /*2c80*/  @!P0 BRA `(.L_x_123) ;  /* 0xffffffe400108947 */ /* 0x000fea000383ffff */
[----:B------:R-:W-:Y:S05]  /*2c90*/  EXIT ;  /* 0x000000000000794d */ /* 0x000fea0003800000 */
.L_x_124:
        /* <DEDUP_REMOVED lines=14> */
.L_x_467:


//--------------------- .text._ZN4vllm17activation_kernelIN3c104HalfEXadL_ZNS_15gelu_new_kernelIS2_EET_RKS4_EELb1ELb0EEEvPS4_PS5_i --------------------------
	.section	.text._ZN4vllm17activation_kernelIN3c104HalfEXadL_ZNS_15gelu_new_kernelIS2_EET_RKS4_EELb1ELb0EEEvPS4_PS5_i,"ax",@progbits
	.align	128
        .global         _ZN4vllm17activation_kernelIN3c104HalfEXadL_ZNS_15gelu_new_kernelIS2_EET_RKS4_EELb1ELb0EEEvPS4_PS5_i
        .type           _ZN4vllm17activation_kernelIN3c104HalfEXadL_ZNS_15gelu_new_kernelIS2_EET_RKS4_EELb1ELb0EEEvPS4_PS5_i,@function
        .size           _ZN4vllm17activation_kernelIN3c104HalfEXadL_ZNS_15gelu_new_kernelIS2_EET_RKS4_EELb1ELb0EEEvPS4_PS5_i,(.L_x_468 - _ZN4vllm17activation_kernelIN3c104HalfEXadL_ZNS_15gelu_new_kernelIS2_EET_RKS4_EELb1ELb0EEEvPS4_PS5_i)
        .other          _ZN4vllm17activation_kernelIN3c104HalfEXadL_ZNS_15gelu_new_kernelIS2_EET_RKS4_EELb1ELb0EEEvPS4_PS5_i,@"STO_CUDA_ENTRY STV_DEFAULT"
_ZN4vllm17activation_kernelIN3c104HalfEXadL_ZNS_15gelu_new_kernelIS2_EET_RKS4_EELb1ELb0EEEvPS4_PS5_i:
.text._ZN4vllm17activation_kernelIN3c104HalfEXadL_ZNS_15gelu_new_kernelIS2_EET_RKS4_EELb1ELb0EEEvPS4_PS5_i:
        /* <DEDUP_REMOVED lines=45> */
[----:B------:R-:W-:-:S05]  /*02d0*/  IMAD.WIDE.U32 R18, R17, 0x10, R2 ;  /* 0x0000001011127825 */ /* 0x000fca00078e0002 */
[----:B------:R-:W2:Y:S02]  /*02e0*/  LDG.E.128.CONSTANT R4, desc[UR4][R18.64] ;  /* 0x0000000412047981 */ /* 0x000ea4000c1e9d00 */
[--C-:B--2---:R-:W-:Y:S02]  /*02f0*/  HADD2.F32 R10, -RZ, R4.reuse.H0_H0 ;  /* 0x20000004ff0a7230 */ /* 0x104fe40000004100 */
[----:B------:R-:W-:Y:S02]  /*0300*/  HADD2.F32 R11, -RZ, R4.H1_H1 ;  /* 0x30000004ff0b7230 */ /* 0x000fe40000004100 */
[--C-:B------:R-:W-:Y:S02]  /*0310*/  HADD2.F32 R4, -RZ, R6.reuse.H0_H0 ;  /* 0x20000006ff047230 */ /* 0x100fe40000004100 */
[----:B------:R-:W-:Y:S01]  /*0320*/  FMUL.FTZ R8, R10, R10 ;  /* 0x0000000a0a087220 */ /* 0x000fe20000410000 */
[----:B------:R-:W-:Y:S02]  /*0330*/  HADD2.F32 R6, -RZ, R6.H1_H1 ;  /* 0x30000006ff067230 */ /* 0x000fe40000004100 */
[----:B------:R-:W-:Y:S01]  /*0340*/  FMUL.FTZ R16, R11, R11 ;  /* 0x0000000b0b107220 */ /* 0x000fe20000410000 */
[----:B------:R-:W-:-:S02]  /*0350*/  HADD2.F32 R15, -RZ, R5.H0_H0 ;  /* 0x20000005ff0f7230 */ /* 0x000fc40000004100 */
[----:B------:R-:W-:Y:S01]  /*0360*/  FMUL.FTZ R19, R4, R4 ;  /* 0x0000000404137220 */ /* 0x000fe20000410000 */
[----:B------:R-:W-:Y:S01]  /*0370*/  F2FP.F16.F32.PACK_AB R23, RZ, R8 ;  /* 0x00000008ff17723e */ /* 0x000fe200000000ff */
[----:B------:R-:W-:Y:S02]  /*0380*/  HADD2.F32 R5, -RZ, R5.H1_H1 ;  /* 0x30000005ff057230 */ /* 0x000fe40000004100 */
[----:B------:R-:W-:Y:S01]  /*0390*/  FMUL.FTZ R21, R6, R6 ;  /* 0x0000000606157220 */ /* 0x000fe20000410000 */
[----:B------:R-:W-:Y:S01]  /*03a0*/  HADD2.F32 R8, -RZ, R7.H0_H0 ;  /* 0x20000007ff087230 */ /* 0x000fe20000004100 */
[----:B------:R-:W-:Y:S01]  /*03b0*/  F2FP.F16.F32.PACK_AB R16, RZ, R16 ;  /* 0x00000010ff10723e */ /* 0x000fe200000000ff */
[----:B------:R-:W-:Y:S01]  /*03c0*/  HADD2.F32 R23, -RZ, R23.H0_H0 ;  /* 0x20000017ff177230 */ /* 0x000fe20000004100 */
[----:B------:R-:W-:Y:S01]  /*03d0*/  F2FP.F16.F32.PACK_AB R19, RZ, R19 ;  /* 0x00000013ff13723e */ /* 0x000fe200000000ff */
[----:B------:R-:W-:Y:S01]  /*03e0*/  FMUL.FTZ R18, R5, R5 ;  /* 0x0000000505127220 */ /* 0x000fe20000410000 */
[----:B------:R-:W-:Y:S01]  /*03f0*/  F2FP.F16.F32.PACK_AB R22, RZ, R21 ;  /* 0x00000015ff16723e */ /* 0x000fe200000000ff */
[----:B------:R-:W-:Y:S01]  /*0400*/  FMUL.FTZ R24, R8, R8 ;  /* 0x0000000808187220 */ /* 0x000fe20000410000 */
[----:B------:R-:W-:Y:S01]  /*0410*/  FMUL.FTZ R20, R15, R15 ;  /* 0x0000000f0f147220 */ /* 0x000fe20000410000 */
[----:B------:R-:W-:Y:S01]  /*0420*/  HADD2.F32 R7, -RZ, R7.H1_H1 ;  /* 0x30000007ff077230 */ /* 0x000fe20000004100 */
[----:B------:R-:W-:Y:S01]  /*0430*/  F2FP.F16.F32.PACK_AB R18, RZ, R18 ;  /* 0x00000012ff12723e */ /* 0x000fe200000000ff */
[----:B------:R-:W-:Y:S01]  /*0440*/  HADD2.F32 R16, -RZ, R16.H0_H0 ;  /* 0x20000010ff107230 */ /* 0x000fe20000004100 */
[----:B------:R-:W-:Y:S01]  /*0450*/  F2FP.F16.F32.PACK_AB R25, RZ, R24 ;  /* 0x00000018ff19723e */ /* 0x000fe200000000ff */
[----:B------:R-:W-:Y:S01]  /*0460*/  HADD2.F32 R21, -RZ, R19.H0_H0 ;  /* 0x20000013ff157230 */ /* 0x000fe20000004100 */
[----:B------:R-:W-:Y:S01]  /*0470*/  F2FP.F16.F32.PACK_AB R20, RZ, R20 ;  /* 0x00000014ff14723e */ /* 0x000fe200000000ff */
[----:B------:R-:W-:-:S02]  /*0480*/  HADD2.F32 R19, -RZ, R22.H0_H0 ;  /* 0x20000016ff137230 */ /* 0x000fc40000004100 */
[----:B------:R-:W-:Y:S01]  /*0490*/  FMUL.FTZ R22, R10, R23 ;  /* 0x000000170a167220 */ /* 0x000fe20000410000 */
[----:B------:R-:W-:Y:S01]  /*04a0*/  FMUL.FTZ R26, R7, R7 ;  /* 0x00000007071a7220 */ /* 0x000fe20000410000 */
[----:B------:R-:W-:Y:S01]  /*04b0*/  FMUL.FTZ R24, R11, R16 ;  /* 0x000000100b187220 */ /* 0x000fe20000410000 */
[----:B------:R-:W-:Y:S02]  /*04c0*/  HADD2.F32 R18, -RZ, R18.H0_H0 ;  /* 0x20000012ff127230 */ /* 0x000fe40000004100 */
[----:B------:R-:W-:Y:S01]  /*04d0*/  FMUL.FTZ R21, R4, R21 ;  /* 0x0000001504157220 */ /* 0x000fe20000410000 */
[----:B------:R-:W-:Y:S01]  /*04e0*/  F2FP.F16.F32.PACK_AB R22, RZ, R22 ;  /* 0x00000016ff16723e */ /* 0x000fe200000000ff */
[----:B------:R-:W-:Y:S01]  /*04f0*/  HADD2.F32 R20, -RZ, R20.H0_H0 ;  /* 0x20000014ff147230 */ /* 0x000fe20000004100 */
[----:B------:R-:W-:Y:S01]  /*0500*/  F2FP.F16.F32.PACK_AB R26, RZ, R26 ;  /* 0x0000001aff1a723e */ /* 0x000fe200000000ff */
[----:B------:R-:W-:Y:S01]  /*0510*/  HADD2.F32 R23, -RZ, R25.H0_H0 ;  /* 0x20000019ff177230 */ /* 0x000fe20000004100 */
[----:B------:R-:W-:Y:S01]  /*0520*/  F2FP.F16.F32.PACK_AB R24, RZ, R24 ;  /* 0x00000018ff18723e */ /* 0x000fe200000000ff */
[----:B------:R-:W-:Y:S01]  /*0530*/  FMUL.FTZ R25, R5, R18 ;  /* 0x0000001205197220 */ /* 0x000fe20000410000 */
[----:B------:R-:W-:-:S02]  /*0540*/  HADD2.F32 R18, -RZ, R22.H0_H0 ;  /* 0x20000016ff127230 */ /* 0x000fc40000004100 */
[----:B------:R-:W-:Y:S01]  /*0550*/  FMUL.FTZ R20, R15, R20 ;  /* 0x000000140f147220 */ /* 0x000fe20000410000 */
[----:B------:R-:W-:Y:S01]  /*0560*/  HADD2.F32 R16, -RZ, R26.H0_H0 ;  /* 0x2000001aff107230 */ /* 0x000fe20000004100 */
[----:B------:R-:W-:Y:S01]  /*0570*/  F2FP.F16.F32.PACK_AB R21, RZ, R21 ;  /* 0x00000015ff15723e */ /* 0x000fe200000000ff */
[----:B------:R-:W-:Y:S02]  /*0580*/  HADD2.F32 R22, -RZ, R24.H0_H0 ;  /* 0x20000018ff167230 */ /* 0x000fe40000004100 */
[----:B------:R-:W-:Y:S01]  /*0590*/  FMUL.FTZ R24, R8, R23 ;  /* 0x0000001708187220 */ /* 0x000fe20000410000 */
[----:B------:R-:W-:Y:S01]  /*05a0*/  F2FP.F16.F32.PACK_AB R20, RZ, R20 ;  /* 0x00000014ff14723e */ /* 0x000fe200000000ff */
[----:B------:R-:W-:Y:S01]  /*05b0*/  FMUL.FTZ R26, R7, R16 ;  /* 0x00000010071a7220 */ /* 0x000fe20000410000 */
[----:B------:R-:W-:Y:S01]  /*05c0*/  F2FP.F16.F32.PACK_AB R25, RZ, R25 ;  /* 0x00000019ff19723e */ /* 0x000fe200000000ff */
[----:B------:R-:W-:Y:S01]  /*05d0*/  HADD2.F32 R21, -RZ, R21.H0_H0 ;  /* 0x20000015ff157230 */ /* 0x000fe20000004100 */
[----:B------:R-:W-:Y:S01]  /*05e0*/  F2FP.F16.F32.PACK_AB R16, RZ, R24 ;  /* 0x00000018ff10723e */ /* 0x000fe200000000ff */
[----:B------:R-:W-:Y:S01]  /*05f0*/  FMUL.FTZ R24, R18, 0.044714998453855514526 ;  /* 0x3d37271312187820 */ /* 0x000fe20000410000 */
[----:B------:R-:W-:-:S02]  /*0600*/  HADD2.F32 R20, -RZ, R20.H0_H0 ;  /* 0x20000014ff147230 */ /* 0x000fc40000004100 */
[----:B------:R-:W-:Y:S01]  /*0610*/  FMUL.FTZ R22, R22, 0.044714998453855514526 ;  /* 0x3d37271316167820 */ /* 0x000fe20000410000 */
[----:B------:R-:W-:Y:S02]  /*0620*/  HADD2.F32 R23, -RZ, R25.H0_H0 ;  /* 0x20000019ff177230 */ /* 0x000fe40000004100 */
[----:B------:R-:W-:Y:S01]  /*0630*/  FMUL.FTZ R25, R21, 0.044714998453855514526 ;  /* 0x3d37271315197820 */ /* 0x000fe20000410000 */
[----:B------:R-:W-:Y:S01]  /*0640*/  F2FP.F16.F32.PACK_AB R24, RZ, R24 ;  /* 0x00000018ff18723e */ /* 0x000fe200000000ff */
[----:B------:R-:W-:Y:S01]  /*0650*/  FMUL.FTZ R20, R20, 0.044714998453855514526 ;  /* 0x3d37271314147820 */ /* 0x000fe20000410000 */
[----:B------:R-:W-:Y:S01]  /*0660*/  FMUL.FTZ R19, R6, R19 ;  /* 0x0000001306137220 */ /* 0x000fe20000410000 */
[----:B------:R-:W-:Y:S01]  /*0670*/  FMUL.FTZ R23, R23, 0.044714998453855514526 ;  /* 0x3d37271317177820 */ /* 0x000fe20000410000 */
[----:B------:R-:W-:Y:S01]  /*0680*/  F2FP.F16.F32.PACK_AB R26, RZ, R26 ;  /* 0x0000001aff1a723e */ /* 0x000fe200000000ff */
[----:B------:R-:W-:Y:S01]  /*0690*/  HADD2.F32 R21, -RZ, R24.H0_H0 ;  /* 0x20000018ff157230 */ /* 0x000fe20000004100 */
[----:B------:R-:W-:Y:S01]  /*06a0*/  F2FP.F16.F32.PACK_AB R20, RZ, R20 ;  /* 0x00000014ff14723e */ /* 0x000fe200000000ff */
[----:B------:R-:W-:Y:S01]  /*06b0*/  HADD2.F32 R16, -RZ, R16.H0_H0 ;  /* 0x20000010ff107230 */ /* 0x000fe20000004100 */
[----:B------:R-:W-:Y:S01]  /*06c0*/  F2FP.F16.F32.PACK_AB R23, RZ, R23 ;  /* 0x00000017ff17723e */ /* 0x000fe200000000ff */
[----:B------:R-:W-:Y:S01]  /*06d0*/  HADD2.F32 R18, -RZ, R26.H0_H0 ;  /* 0x2000001aff127230 */ /* 0x000fe20000004100 */
[----:B------:R-:W-:Y:S01]  /*06e0*/  F2FP.F16.F32.PACK_AB R22, RZ, R22 ;  /* 0x00000016ff16723e */ /* 0x000fe200000000ff */
[----:B------:R-:W-:Y:S01]  /*06f0*/  FADD.FTZ R21, R10, R21 ;  /* 0x000000150a157221 */ /* 0x000fe20000010000 */
[----:B------:R-:W-:Y:S01]  /*0700*/  F2FP.F16.F32.PACK_AB R19, RZ, R19 ;  /* 0x00000013ff13723e */ /* 0x000fe200000000ff */
[----:B------:R-:W-:Y:S01]  /*0710*/  HADD2.F32 R24, -RZ, R20.H0_H0 ;  /* 0x20000014ff187230 */ /* 0x000fe20000004100 */
[----:B------:R-:W-:Y:S01]  /*0720*/  F2FP.F16.F32.PACK_AB R25, RZ, R25 ;  /* 0x00000019ff19723e */ /* 0x000fe200000000ff */
[----:B------:R-:W-:Y:S01]  /*0730*/  HADD2.F32 R20, -RZ, R23.H0_H0 ;  /* 0x20000017ff147230 */ /* 0x000fe20000004100 */
[----:B------:R-:W-:Y:S01]  /*0740*/  F2FP.F16.F32.PACK_AB R23, RZ, R21 ;  /* 0x00000015ff17723e */ /* 0x000fe200000000ff */
[----:B------:R-:W-:-:S02]  /*0750*/  HADD2.F32 R22, -RZ, R22.H0_H0 ;  /* 0x20000016ff167230 */ /* 0x000fc40000004100 */
[----:B------:R-:W-:Y:S01]  /*0760*/  FMUL.FTZ R16, R16, 0.044714998453855514526 ;  /* 0x3d37271310107820 */ /* 0x000fe20000410000 */
[----:B------:R-:W-:Y:S02]  /*0770*/  HADD2.F32 R19, -RZ, R19.H0_H0 ;  /* 0x20000013ff137230 */ /* 0x000fe40000004100 */
[----:B------:R-:W-:Y:S01]  /*0780*/  FMUL.FTZ R18, R18, 0.044714998453855514526 ;  /* 0x3d37271312127820 */ /* 0x000fe20000410000 */
[----:B------:R-:W-:Y:S02]  /*0790*/  HADD2.F32 R23, -RZ, R23.H0_H0 ;  /* 0x20000017ff177230 */ /* 0x000fe40000004100 */
[----:B------:R-:W-:Y:S01]  /*07a0*/  FADD.FTZ R22, R11, R22 ;  /* 0x000000160b167221 */ /* 0x000fe20000010000 */
[----:B------:R-:W-:Y:S01]  /*07b0*/  F2FP.F16.F32.PACK_AB R16, RZ, R16 ;  /* 0x00000010ff10723e */ /* 0x000fe200000000ff */
[----:B------:R-:W-:Y:S01]  /*07c0*/  FMUL.FTZ R26, R19, 0.044714998453855514526 ;  /* 0x3d372713131a7820 */ /* 0x000fe20000410000 */
[----:B------:R-:W-:Y:S01]  /*07d0*/  HADD2.F32 R19, -RZ, R25.H0_H0 ;  /* 0x20000019ff137230 */ /* 0x000fe20000004100 */
[----:B------:R-:W-:Y:S01]  /*07e0*/  F2FP.F16.F32.PACK_AB R25, RZ, R18 ;  /* 0x00000012ff19723e */ /* 0x000fe200000000ff */
[----:B------:R-:W-:Y:S01]  /*07f0*/  FADD.FTZ R24, R15, R24 ;  /* 0x000000180f187221 */ /* 0x000fe20000010000 */
[----:B------:R-:W-:Y:S01]  /*0800*/  F2FP.F16.F32.PACK_AB R22, RZ, R22 ;  /* 0x00000016ff16723e */ /* 0x000fe200000000ff */
[----:B------:R-:W-:Y:S01]  /*0810*/  FMUL.FTZ R18, R23, 0.79788458347320556641 ;  /* 0x3f4c422a17127820 */ /* 0x000fe20000410000 */
[----:B------:R-:W-:Y:S01]  /*0820*/  F2FP.F16.F32.PACK_AB R26, RZ, R26 ;  /* 0x0000001aff1a723e */ /* 0x000fe200000000ff */
[----:B------:R-:W-:Y:S01]  /*0830*/  HADD2.F32 R23, -RZ, R16.H0_H0 ;  /* 0x20000010ff177230 */ /* 0x000fe20000004100 */
[----:B------:R-:W-:Y:S01]  /*0840*/  F2FP.F16.F32.PACK_AB R24, RZ, R24 ;  /* 0x00000018ff18723e */ /* 0x000fe200000000ff */
[----:B------:R-:W-:Y:S01]  /*0850*/  HADD2.F32 R16, -RZ, R25.H0_H0 ;  /* 0x20000019ff107230 */ /* 0x000fe20000004100 */
[----:B------:R-:W-:Y:S01]  /*0860*/  F2FP.F16.F32.PACK_AB R18, RZ, R18 ;  /* 0x00000012ff12723e */ /* 0x000fe200000000ff */
[----:B------:R-:W-:-:S02]  /*0870*/  HADD2.F32 R22, -RZ, R22.H0_H0 ;  /* 0x20000016ff167230 */ /* 0x000fc40000004100 */
[----:B------:R-:W-:Y:S01]  /*0880*/  FADD.FTZ R20, R5, R20 ;  /* 0x0000001405147221 */ /* 0x000fe20000010000 */
[----:B------:R-:W-:Y:S01]  /*0890*/  FADD.FTZ R25, R4, R19 ;  /* 0x0000001304197221 */ /* 0x000fe20000010000 */
[----:B------:R-:W-:Y:S02]  /*08a0*/  HADD2.F32 R21, -RZ, R26.H0_H0 ;  /* 0x2000001aff157230 */ /* 0x000fe40000004100 */
[----:B------:R-:W-:Y:S01]  /*08b0*/  FADD.FTZ R23, R8, R23 ;  /* 0x0000001708177221 */ /* 0x000fe20000010000 */
[----:B------:R-:W-:Y:S01]  /*08c0*/  FMUL.FTZ R22, R22, 0.79788458347320556641 ;  /* 0x3f4c422a16167820 */ /* 0x000fe20000410000 */
[----:B------:R-:W-:Y:S01]  /*08d0*/  HADD2.F32 R24, -RZ, R24.H0_H0 ;  /* 0x20000018ff187230 */ /* 0x000fe20000004100 */
[----:B------:R-:W-:Y:S01]  /*08e0*/  F2FP.F16.F32.PACK_AB R20, RZ, R20 ;  /* 0x00000014ff14723e */ /* 0x000fe200000000ff */
[----:B------:R-:W-:Y:S01]  /*08f0*/  HADD2.F32 R19, -RZ, R18.H0_H0 ;  /* 0x20000012ff137230 */ /* 0x000fe20000004100 */
[----:B------:R-:W-:Y:S01]  /*0900*/  F2FP.F16.F32.PACK_AB R18, RZ, R25 ;  /* 0x00000019ff12723e */ /* 0x000fe200000000ff */
[----:B------:R-:W-:Y:S01]  /*0910*/  FADD.FTZ R25, R6, R21 ;  /* 0x0000001506197221 */ /* 0x000fe20000010000 */
[----:B------:R-:W-:Y:S01]  /*0920*/  F2FP.F16.F32.PACK_AB R22, RZ, R22 ;  /* 0x00000016ff16723e */ /* 0x000fe200000000ff */
[----:B------:R-:W-:Y:S01]  /*0930*/  FMUL.FTZ R24, R24, 0.79788458347320556641 ;  /* 0x3f4c422a18187820 */ /* 0x000fe20000410000 */
[----:B------:R-:W-:-:S02]  /*0940*/  HADD2.F32 R21, -RZ, R20.H0_H0 ;  /* 0x20000014ff157230 */ /* 0x000fc40000004100 */
[----:B------:R-:W-:Y:S01]  /*0950*/  FADD.FTZ R26, R7, R16 ;  /* 0x00000010071a7221 */ /* 0x000fe20000010000 */
[----:B------:R-:W-:Y:S01]  /*0960*/  F2FP.F16.F32.PACK_AB R25, RZ, R25 ;  /* 0x00000019ff19723e */ /* 0x000fe200000000ff */
[----:B------:R-:W-:Y:S01]  /*0970*/  HADD2.F32 R20, -RZ, R22.H0_H0 ;  /* 0x20000016ff147230 */ /* 0x000fe20000004100 */
[----:B------:R-:W-:Y:S01]  /*0980*/  F2FP.F16.F32.PACK_AB R24, RZ, R24 ;  /* 0x00000018ff18723e */ /* 0x000fe200000000ff */
[----:B------:R-:W-:Y:S01]  /*0990*/  FMUL.FTZ R21, R21, 0.79788458347320556641 ;  /* 0x3f4c422a15157820 */ /* 0x000fe20000410000 */
[----:B------:R-:W0:Y:S01]  /*09a0*/  MUFU.TANH R19, R19 ;  /* 0x0000001300137308 */ /* 0x000e220000002400 */
[----:B------:R-:W-:Y:S01]  /*09b0*/  HADD2.F32 R18, -RZ, R18.H0_H0 ;  /* 0x20000012ff127230 */ /* 0x000fe20000004100 */
[----:B------:R-:W-:Y:S01]  /*09c0*/  F2FP.F16.F32.PACK_AB R22, RZ, R23 ;  /* 0x00000017ff16723e */ /* 0x000fe200000000ff */
[----:B------:R-:W-:Y:S01]  /*09d0*/  HADD2.F32 R16, -RZ, R25.H0_H0 ;  /* 0x20000019ff107230 */ /* 0x000fe20000004100 */
[----:B------:R-:W-:Y:S01]  /*09e0*/  F2FP.F16.F32.PACK_AB R21, RZ, R21 ;  /* 0x00000015ff15723e */ /* 0x000fe200000000ff */
[----:B------:R-:W-:Y:S01]  /*09f0*/  HADD2.F32 R24, -RZ, R24.H0_H0 ;  /* 0x20000018ff187230 */ /* 0x000fe20000004100 */
[----:B------:R-:W-:Y:S01]  /*0a00*/  F2FP.F16.F32.PACK_AB R27, RZ, R26 ;  /* 0x0000001aff1b723e */ /* 0x000fe200000000ff */
[----:B------:R-:W-:Y:S01]  /*0a10*/  FMUL.FTZ R23, R18, 0.79788458347320556641 ;  /* 0x3f4c422a12177820 */ /* 0x000fe20000410000 */
[----:B------:R-:W1:Y:S01]  /*0a20*/  MUFU.TANH R20, R20 ;  /* 0x0000001400147308 */ /* 0x000e620000002400 */
[----:B------:R-:W-:Y:S01]  /*0a30*/  FMUL.FTZ R25, R16, 0.79788458347320556641 ;  /* 0x3f4c422a10197820 */ /* 0x000fe20000410000 */
[----:B------:R-:W-:-:S02]  /*0a40*/  HADD2.F32 R26, -RZ, R22.H0_H0 ;  /* 0x20000016ff1a7230 */ /* 0x000fc40000004100 */
[----:B------:R-:W-:Y:S01]  /*0a50*/  FMUL.FTZ R10, R10, 0.5 ;  /* 0x3f0000000a0a7820 */ /* 0x000fe20000410000 */
[----:B------:R-:W-:Y:S01]  /*0a60*/  HADD2.F32 R16, -RZ, R21.H0_H0 ;  /* 0x20000015ff107230 */ /* 0x000fe20000004100 */
[----:B------:R-:W-:Y:S01]  /*0a70*/  F2FP.F16.F32.PACK_AB R23, RZ, R23 ;  /* 0x00000017ff17723e */ /* 0x000fe200000000ff */
[----:B------:R-:W-:Y:S01]  /*0a80*/  HADD2.F32 R22, -RZ, R27.H0_H0 ;  /* 0x2000001bff167230 */ /* 0x000fe20000004100 */
[----:B------:R-:W-:Y:S01]  /*0a90*/  F2FP.F16.F32.PACK_AB R21, RZ, R25 ;  /* 0x00000019ff15723e */ /* 0x000fe200000000ff */
[----:B------:R2:W3:Y:S01]  /*0aa0*/  MUFU.TANH R18, R24 ;  /* 0x0000001800127308 */ /* 0x0004e20000002400 */
[----:B------:R-:W-:Y:S01]  /*0ab0*/  FMUL.FTZ R25, R26, 0.79788458347320556641 ;  /* 0x3f4c422a1a197820 */ /* 0x000fe20000410000 */
[----:B------:R-:W-:Y:S02]  /*0ac0*/  HADD2.F32 R26, -RZ, R23.H0_H0 ;  /* 0x20000017ff1a7230 */ /* 0x000fe40000004100 */
[----:B------:R-:W-:Y:S01]  /*0ad0*/  FMUL.FTZ R11, R11, 0.5 ;  /* 0x3f0000000b0b7820 */ /* 0x000fe20000410000 */
[----:B0-----:R-:W-:Y:S01]  /*0ae0*/  F2FP.F16.F32.PACK_AB R19, R10, R19 ;  /* 0x000000130a13723e */ /* 0x001fe200000000ff */
[----:B------:R-:W-:Y:S01]  /*0af0*/  HADD2.F32 R21, -RZ, R21.H0_H0 ;  /* 0x20000015ff157230 */ /* 0x000fe20000004100 */
[----:B------:R-:W-:Y:S01]  /*0b00*/  F2FP.F16.F32.PACK_AB R23, RZ, R25 ;  /* 0x00000019ff17723e */ /* 0x000fe200000000ff */
[----:B------:R-:W-:Y:S01]  /*0b10*/  FMUL.FTZ R25, R15, 0.5 ;  /* 0x3f0000000f197820 */ /* 0x000fe20000410000 */
[----:B------:R-:W0:Y:S01]  /*0b20*/  MUFU.TANH R16, R16 ;  /* 0x0000001000107308 */ /* 0x000e220000002400 */
[----:B--2---:R-:W-:Y:S01]  /*0b30*/  FMUL.FTZ R24, R22, 0.79788458347320556641 ;  /* 0x3f4c422a16187820 */ /* 0x004fe20000410000 */
[----:B-1----:R-:W-:Y:S01]  /*0b40*/  F2FP.F16.F32.PACK_AB R20, R11, R20 ;  /* 0x000000140b14723e */ /* 0x002fe200000000ff */
[----:B------:R-:W-:-:S02]  /*0b50*/  HADD2.F32 R15, -RZ, R23.H0_H0 ;  /* 0x20000017ff0f7230 */ /* 0x000fc40000004100 */
[----:B------:R-:W-:Y:S01]  /*0b60*/  FMUL.FTZ R27, R4, 0.5 ;  /* 0x3f000000041b7820 */ /* 0x000fe20000410000 */
[--C-:B------:R-:W-:Y:S02]  /*0b70*/  HADD2.F32 R23, -RZ, R19.reuse.H0_H0 ;  /* 0x20000013ff177230 */ /* 0x100fe40000004100 */
[----:B------:R-:W-:Y:S01]  /*0b80*/  FMUL.FTZ R8, R8, 0.5 ;  /* 0x3f00000008087820 */ /* 0x000fe20000410000 */
[----:B------:R-:W-:Y:S01]  /*0b90*/  HADD2.F32 R19, -RZ, R19.H1_H1 ;  /* 0x30000013ff137230 */ /* 0x000fe20000004100 */
[----:B------:R1:W2:Y:S01]  /*0ba0*/  MUFU.TANH R10, R26 ;  /* 0x0000001a000a7308 */ /* 0x0002a20000002400 */
[----:B---3--:R-:W-:Y:S01]  /*0bb0*/  F2FP.F16.F32.PACK_AB R22, R25, R18 ;  /* 0x000000121916723e */ /* 0x008fe200000000ff */
[----:B------:R-:W-:Y:S01]  /*0bc0*/  FADD.FTZ R23, R23, 1 ;  /* 0x3f80000017177421 */ /* 0x000fe20000010000 */
[----:B------:R-:W-:Y:S01]  /*0bd0*/  F2FP.F16.F32.PACK_AB R18, RZ, R24 ;  /* 0x00000018ff12723e */ /* 0x000fe200000000ff */
[----:B------:R-:W-:Y:S02]  /*0be0*/  HADD2.F32 R24, -RZ, R20.H0_H0 ;  /* 0x20000014ff187230 */ /* 0x000fe40000004100 */
[----:B------:R-:W-:Y:S01]  /*0bf0*/  HADD2.F32 R25, -RZ, R22.H0_H0 ;  /* 0x20000016ff197230 */ /* 0x000fe20000004100 */
[----:B------:R-:W-:Y:S01]  /*0c00*/  F2FP.F16.F32.PACK_AB R23, RZ, R23 ;  /* 0x00000017ff17723e */ /* 0x000fe200000000ff */
[----:B------:R-:W-:-:S02]  /*0c10*/  HADD2.F32 R18, -RZ, R18.H0_H0 ;  /* 0x20000012ff127230 */ /* 0x000fc40000004100 */
[----:B------:R-:W-:Y:S01]  /*0c20*/  FADD.FTZ R24, R24, 1 ;  /* 0x3f80000018187421 */ /* 0x000fe20000010000 */
[----:B------:R3:W4:Y:S01]  /*0c30*/  MUFU.TANH R11, R21 ;  /* 0x00000015000b7308 */ /* 0x0007220000002400 */
[----:B-1----:R-:W-:Y:S01]  /*0c40*/  FADD.FTZ R26, R25, 1 ;  /* 0x3f800000191a7421 */ /* 0x002fe20000010000 */
[----:B------:R-:W-:Y:S02]  /*0c50*/  HADD2.F32 R20, -RZ, R20.H1_H1 ;  /* 0x30000014ff147230 */ /* 0x000fe40000004100 */
[----:B------:R-:W-:Y:S01]  /*0c60*/  F2FP.F16.F32.PACK_AB R25, RZ, R24 ;  /* 0x00000018ff19723e */ /* 0x000fe200000000ff */
[----:B------:R-:W-:Y:S02]  /*0c70*/  HADD2.F32 R24, -RZ, R23.H0_H0 ;  /* 0x20000017ff187230 */ /* 0x000fe40000004100 */
[----:B------:R-:W-:Y:S01]  /*0c80*/  FMUL.FTZ R23, R5, 0.5 ;  /* 0x3f00000005177820 */ /* 0x000fe20000410000 */
[----:B------:R-:W-:Y:S01]  /*0c90*/  F2FP.F16.F32.PACK_AB R26, RZ, R26 ;  /* 0x0000001aff1a723e */ /* 0x000fe200000000ff */
[----:B------:R-:W1:Y:S01]  /*0ca0*/  MUFU.TANH R15, R15 ;  /* 0x0000000f000f7308 */ /* 0x000e620000002400 */
[----:B------:R-:W-:-:S02]  /*0cb0*/  HADD2.F32 R25, -RZ, R25.H0_H0 ;  /* 0x20000019ff197230 */ /* 0x000fc40000004100 */
[----:B------:R-:W-:Y:S01]  /*0cc0*/  FMUL.FTZ R4, R19, R24 ;  /* 0x0000001813047220 */ /* 0x000fe20000410000 */
[----:B0-----:R-:W-:Y:S01]  /*0cd0*/  F2FP.F16.F32.PACK_AB R19, R23, R16 ;  /* 0x000000101713723e */ /* 0x001fe200000000ff */
[----:B------:R-:W-:Y:S01]  /*0ce0*/  HADD2.F32 R22, -RZ, R22.H1_H1 ;  /* 0x30000016ff167230 */ /* 0x000fe20000004100 */
[----:B--2---:R-:W-:Y:S01]  /*0cf0*/  F2FP.F16.F32.PACK_AB R10, R27, R10 ;  /* 0x0000000a1b0a723e */ /* 0x004fe200000000ff */
[----:B------:R-:W-:Y:S01]  /*0d00*/  FMUL.FTZ R5, R20, R25 ;  /* 0x0000001914057220 */ /* 0x000fe20000410000 */
[----:B------:R-:W-:Y:S01]  /*0d10*/  FMUL.FTZ R20, R6, 0.5 ;  /* 0x3f00000006147820 */ /* 0x000fe20000410000 */
[----:B------:R-:W0:Y:S01]  /*0d20*/  MUFU.TANH R18, R18 ;  /* 0x0000001200127308 */ /* 0x000e220000002400 */
[--C-:B------:R-:W-:Y:S02]  /*0d30*/  HADD2.F32 R16, -RZ, R19.reuse.H0_H0 ;  /* 0x20000013ff107230 */ /* 0x100fe40000004100 */
[----:B------:R-:W-:Y:S02]  /*0d40*/  HADD2.F32 R6, -RZ, R19.H1_H1 ;  /* 0x30000013ff067230 */ /* 0x000fe40000004100 */
[----:B------:R-:W-:Y:S01]  /*0d50*/  FMUL.FTZ R19, R7, 0.5 ;  /* 0x3f00000007137820 */ /* 0x000fe20000410000 */
[----:B---3--:R-:W-:Y:S01]  /*0d60*/  HADD2.F32 R21, -RZ, R26.H0_H0 ;  /* 0x2000001aff157230 */ /* 0x008fe20000004100 */
[----:B----4-:R-:W-:Y:S01]  /*0d70*/  F2FP.F16.F32.PACK_AB R11, R20, R11 ;  /* 0x0000000b140b723e */ /* 0x010fe200000000ff */
[----:B------:R-:W-:-:S02]  /*0d80*/  HADD2.F32 R7, -RZ, R10.H1_H1 ;  /* 0x3000000aff077230 */ /* 0x000fc40000004100 */
[----:B------:R-:W-:Y:S01]  /*0d90*/  FADD.FTZ R16, R16, 1 ;  /* 0x3f80000010107421 */ /* 0x000fe20000010000 */
[----:B-1----:R-:W-:Y:S01]  /*0da0*/  F2FP.F16.F32.PACK_AB R8, R8, R15 ;  /* 0x0000000f0808723e */ /* 0x002fe200000000ff */
[----:B------:R-:W-:Y:S01]  /*0db0*/  FMUL.FTZ R22, R22, R21 ;  /* 0x0000001516167220 */ /* 0x000fe20000410000 */
[----:B------:R-:W-:Y:S01]  /*0dc0*/  HADD2.F32 R15, -RZ, R10.H0_H0 ;  /* 0x2000000aff0f7230 */ /* 0x000fe20000004100 */
[----:B------:R-:W-:Y:S02]  /*0dd0*/  F2FP.F16.F32.PACK_AB R4, R5, R4 ;  /* 0x000000040504723e */ /* 0x000fe400000000ff */
[--C-:B------:R-:W-:Y:S01]  /*0de0*/  HADD2.F32 R20, -RZ, R8.reuse.H0_H0 ;  /* 0x20000008ff147230 */ /* 0x100fe20000004100 */
[----:B------:R-:W-:Y:S01]  /*0df0*/  F2FP.F16.F32.PACK_AB R16, RZ, R16 ;  /* 0x00000010ff10723e */ /* 0x000fe200000000ff */
[----:B------:R-:W-:Y:S01]  /*0e00*/  HADD2.F32 R10, -RZ, R8.H1_H1 ;  /* 0x30000008ff0a7230 */ /* 0x000fe20000004100 */
[----:B0-----:R-:W-:Y:S01]  /*0e10*/  F2FP.F16.F32.PACK_AB R19, R19, R18 ;  /* 0x000000121313723e */ /* 0x001fe200000000ff */
[----:B------:R-:W-:-:S02]  /*0e20*/  HADD2.F32 R18, -RZ, R11.H0_H0 ;  /* 0x2000000bff127230 */ /* 0x000fc40000004100 */
[----:B------:R-:W-:Y:S01]  /*0e30*/  FADD.FTZ R15, R15, 1 ;  /* 0x3f8000000f0f7421 */ /* 0x000fe20000010000 */
[----:B------:R-:W-:Y:S01]  /*0e40*/  FADD.FTZ R20, R20, 1 ;  /* 0x3f80000014147421 */ /* 0x000fe20000010000 */
[----:B------:R-:W-:Y:S02]  /*0e50*/  HADD2.F32 R11, -RZ, R11.H1_H1 ;  /* 0x3000000bff0b7230 */ /* 0x000fe40000004100 */
[--C-:B------:R-:W-:Y:S02]  /*0e60*/  HADD2.F32 R21, -RZ, R19.reuse.H0_H0 ;  /* 0x20000013ff157230 */ /* 0x100fe40000004100 */
[----:B------:R-:W-:Y:S02]  /*0e70*/  HADD2.F32 R8, -RZ, R19.H1_H1 ;  /* 0x30000013ff087230 */ /* 0x000fe40000004100 */
[----:B------:R-:W-:Y:S01]  /*0e80*/  FADD.FTZ R19, R18, 1 ;  /* 0x3f80000012137421 */ /* 0x000fe20000010000 */
[----:B------:R-:W-:Y:S01]  /*0e90*/  F2FP.F16.F32.PACK_AB R18, RZ, R15 ;  /* 0x0000000fff12723e */ /* 0x000fe200000000ff */
[----:B------:R-:W-:Y:S01]  /*0ea0*/  FADD.FTZ R21, R21, 1 ;  /* 0x3f80000015157421 */ /* 0x000fe20000010000 */
[----:B------:R-:W-:Y:S01]  /*0eb0*/  F2FP.F16.F32.PACK_AB R20, RZ, R20 ;  /* 0x00000014ff14723e */ /* 0x000fe200000000ff */
[----:B------:R-:W-:Y:S01]  /*0ec0*/  HADD2.F32 R15, -RZ, R16.H0_H0 ;  /* 0x20000010ff0f7230 */ /* 0x000fe20000004100 */
[----:B------:R-:W-:Y:S01]  /*0ed0*/  F2FP.F16.F32.PACK_AB R19, RZ, R19 ;  /* 0x00000013ff13723e */ /* 0x000fe200000000ff */
[----:B------:R-:W-:Y:S01]  /*0ee0*/  HADD2.F32 R18, -RZ, R18.H0_H0 ;  /* 0x20000012ff127230 */ /* 0x000fe20000004100 */
[----:B------:R-:W-:-:S02]  /*0ef0*/  F2FP.F16.F32.PACK_AB R21, RZ, R21 ;  /* 0x00000015ff15723e */ /* 0x000fc400000000ff */
[----:B------:R-:W-:Y:S01]  /*0f00*/  FMUL.FTZ R15, R6, R15 ;  /* 0x0000000f060f7220 */ /* 0x000fe20000410000 */
[----:B------:R-:W-:Y:S02]  /*0f10*/  HADD2.F32 R16, -RZ, R19.H0_H0 ;  /* 0x20000013ff107230 */ /* 0x000fe40000004100 */
[----:B------:R-:W-:Y:S01]  /*0f20*/  FMUL.FTZ R6, R7, R18 ;  /* 0x0000001207067220 */ /* 0x000fe20000410000 */
[----:B------:R-:W-:Y:S02]  /*0f30*/  HADD2.F32 R19, -RZ, R20.H0_H0 ;  /* 0x20000014ff137230 */ /* 0x000fe40000004100 */
[----:B------:R-:W-:Y:S02]  /*0f40*/  HADD2.F32 R21, -RZ, R21.H0_H0 ;  /* 0x20000015ff157230 */ /* 0x000fe40000004100 */
[----:B------:R-:W-:Y:S01]  /*0f50*/  FMUL.FTZ R11, R11, R16 ;  /* 0x000000100b0b7220 */ /* 0x000fe20000410000 */
[----:B------:R-:W-:Y:S01]  /*0f60*/  F2FP.F16.F32.PACK_AB R5, R15, R22 ;  /* 0x000000160f05723e */ /* 0x000fe200000000ff */
[----:B------:R-:W-:Y:S01]  /*0f70*/  FMUL.FTZ R7, R10, R19 ;  /* 0x000000130a077220 */ /* 0x000fe20000410000 */
[----:B------:R-:W-:-:S02]  /*0f80*/  FMUL.FTZ R8, R8, R21 ;  /* 0x0000001508087220 */ /* 0x000fc40000410000 */
[----:B------:R-:W-:Y:S01]  /*0f90*/  F2FP.F16.F32.PACK_AB R6, R11, R6 ;  /* 0x000000060b06723e */ /* 0x000fe200000000ff */
[----:B------:R-:W-:Y:S01]  /*0fa0*/  IMAD.WIDE.U32 R10, R17, 0x10, R12 ;  /* 0x00000010110a7825 */ /* 0x000fe200078e000c */
[----:B------:R-:W-:Y:S02]  /*0fb0*/  MOV R17, R9 ;  /* 0x0000000900117202 */ /* 0x000fe40000000f00 */
[----:B------:R-:W-:-:S05]  /*0fc0*/  F2FP.F16.F32.PACK_AB R7, R8, R7 ;  /* 0x000000070807723e */ /* 0x000fca00000000ff */
[----:B------:R0:W-:Y:S02]  /*0fd0*/  STG.E.128 desc[UR4][R10.64], R4 ;  /* 0x000000040a007986 */ /* 0x0001e4000c101d04 */
.L_x_126:
[----:B------:R-:W-:Y:S05]  /*0fe0*/  BSYNC.RECONVERGENT B0 ;  /* 0x0000000000007941 */ /* 0x000fea0003800200 */
.L_x_125:
[----:B------:R-:W-:Y:S05]  /*0ff0*/  @!P1 EXIT ;  /* 0x000000000000994d */ /* 0x000fea0003800000 */
[----:B------:R-:W-:-:S07]  /*1000*/  IADD3 R15, PT, PT, R17, R14, RZ ;  /* 0x0000000e110f7210 */ /* 0x000fce0007ffe0ff */
.L_x_127:
[----:B01----:R-:W-:-:S06]  /*1010*/  IMAD.WIDE.U32 R6, R17, 0x10, R2 ;  /* 0x0000001011067825 */ /* 0x003fcc00078e0002 */
[----:B------:R-:W2:Y:S01]  /*1020*/  LDG.E.128.CONSTANT R4, desc[UR4][R6.64] ;  /* 0x0000000406047981 */ /* 0x000ea2000c1e9d00 */
[----:B------:R-:W-:-:S06]  /*1030*/  IMAD.WIDE.U32 R8, R15, 0x10, R2 ;  /* 0x000000100f087825 */ /* 0x000fcc00078e0002 */
[----:B------:R-:W3:Y:S01]  /*1040*/  LDG.E.128.CONSTANT R8, desc[UR4][R8.64] ;  /* 0x0000000408087981 */ /* 0x000ee2000c1e9d00 */
[--C-:B--2---:R-:W-:Y:S02]  /*1050*/  HADD2.F32 R20, -RZ, R4.reuse.H0_H0 ;  /* 0x20000004ff147230 */ /* 0x104fe40000004100 */
[----:B------:R-:W-:Y:S02]  /*1060*/  HADD2.F32 R4, -RZ, R4.H1_H1 ;  /* 0x30000004ff047230 */ /* 0x000fe40000004100 */
[--C-:B------:R-:W-:Y:S02]  /*1070*/  HADD2.F32 R21, -RZ, R5.reuse.H0_H0 ;  /* 0x20000005ff157230 */ /* 0x100fe40000004100 */
[----:B------:R-:W-:Y:S01]  /*1080*/  FMUL.FTZ R16, R20, R20 ;  /* 0x0000001414107220 */ /* 0x000fe20000410000 */
[----:B------:R-:W-:Y:S02]  /*1090*/  HADD2.F32 R5, -RZ, R5.H1_H1 ;  /* 0x30000005ff057230 */ /* 0x000fe40000004100 */
[----:B------:R-:W-:Y:S01]  /*10a0*/  FMUL.FTZ R18, R4, R4 ;  /* 0x0000000404127220 */ /* 0x000fe20000410000 */
[----:B------:R-:W-:Y:S01]  /*10b0*/  HADD2.F32 R19, -RZ, R6.H0_H0 ;  /* 0x20000006ff137230 */ /* 0x000fe20000004100 */
[----:B------:R-:W-:Y:S01]  /*10c0*/  F2FP.F16.F32.PACK_AB R16, RZ, R16 ;  /* 0x00000010ff10723e */ /* 0x000fe200000000ff */
[----:B------:R-:W-:-:S02]  /*10d0*/  FMUL.FTZ R24, R5, R5 ;  /* 0x0000000505187220 */ /* 0x000fc40000410000 */
[----:B------:R-:W-:Y:S01]  /*10e0*/  F2FP.F16.F32.PACK_AB R18, RZ, R18 ;  /* 0x00000012ff12723e */ /* 0x000fe200000000ff */
[----:B------:R-:W-:Y:S02]  /*10f0*/  HADD2.F32 R6, -RZ, R6.H1_H1 ;  /* 0x30000006ff067230 */ /* 0x000fe40000004100 */
[----:B------:R-:W-:Y:S01]  /*1100*/  FMUL.FTZ R22, R19, R19 ;  /* 0x0000001313167220 */ /* 0x000fe20000410000 */
[----:B------:R-:W-:Y:S02]  /*1110*/  HADD2.F32 R23, -RZ, R16.H0_H0 ;  /* 0x20000010ff177230 */ /* 0x000fe40000004100 */
[----:B------:R-:W-:Y:S01]  /*1120*/  FMUL.FTZ R16, R21, R21 ;  /* 0x0000001515107220 */ /* 0x000fe20000410000 */
[----:B------:R-:W-:Y:S01]  /*1130*/  HADD2.F32 R25, -RZ, R18.H0_H0 ;  /* 0x20000012ff197230 */ /* 0x000fe20000004100 */
[----:B------:R-:W-:Y:S01]  /*1140*/  F2FP.F16.F32.PACK_AB R24, RZ, R24 ;  /* 0x00000018ff18723e */ /* 0x000fe200000000ff */
[----:B------:R-:W-:Y:S01]  /*1150*/  FMUL.FTZ R18, R6, R6 ;  /* 0x0000000606127220 */ /* 0x000fe20000410000 */
        /* <DEDUP_REMOVED lines=12> */
[----:B------:R-:W-:Y:S02]  /*1220*/  HADD2.F32 R23, -RZ, R23.H0_H0 ;  /* 0x20000017ff177230 */ /* 0x000fe40000004100 */
[----:B------:R-:W-:Y:S01]  /*1230*/  FMUL.FTZ R24, R19, R22 ;  /* 0x0000001613187220 */ /* 0x000fe20000410000 */
[----:B------:R-:W-:Y:S01]  /*1240*/  F2FP.F16.F32.PACK_AB R29, RZ, R29 ;  /* 0x0000001dff1d723e */ /* 0x000fe200000000ff */
[----:B------:R-:W-:Y:S01]  /*1250*/  FMUL.FTZ R27, R27, 0.044714998453855514526 ;  /* 0x3d3727131b1b7820 */ /* 0x000fe20000410000 */
[----:B------:R-:W-:Y:S01]  /*1260*/  F2FP.F16.F32.PACK_AB R28, RZ, R28 ;  /* 0x0000001cff1c723e */ /* 0x000fe200000000ff */
[----:B------:R-:W-:Y:S01]  /*1270*/  FMUL.FTZ R23, R6, R23 ;  /* 0x0000001706177220 */ /* 0x000fe20000410000 */
[----:B------:R-:W-:Y:S01]  /*1280*/  F2FP.F16.F32.PACK_AB R24, RZ, R24 ;  /* 0x00000018ff18723e */ /* 0x000fe200000000ff */
[----:B------:R-:W-:Y:S01]  /*1290*/  HADD2.F32 R18, -RZ, R7.H1_H1 ;  /* 0x30000007ff127230 */ /* 0x000fe20000004100 */
        /* <DEDUP_REMOVED lines=8> */
[----:B------:R-:W-:Y:S01]  /*1320*/  FMUL.FTZ R25, R18, R18 ;  /* 0x0000001212197220 */ /* 0x000fe20000410000 */
[----:B------:R-:W-:Y:S02]  /*1330*/  HADD2.F32 R26, -RZ, R26.H0_H0 ;  /* 0x2000001aff1a7230 */ /* 0x000fe40000004100 */
[----:B------:R-:W-:Y:S01]  /*1340*/  FADD.FTZ R27, R20, R27 ;  /* 0x0000001b141b7221 */ /* 0x000fe20000010000 */
[----:B------:R-:W-:Y:S01]  /*1350*/  FMUL.FTZ R29, R29, 0.044714998453855514526 ;  /* 0x3d3727131d1d7820 */ /* 0x000fe20000410000 */
[----:B------:R-:W-:Y:S01]  /*1360*/  FMUL.FTZ R24, R24, 0.044714998453855514526 ;  /* 0x3d37271318187820 */ /* 0x000fe20000410000 */
[----:B------:R-:W-:Y:S01]  /*1370*/  F2FP.F16.F32.PACK_AB R28, RZ, R28 ;  /* 0x0000001cff1c723e */ /* 0x000fe200000000ff */
[----:B------:R-:W-:Y:S01]  /*1380*/  HADD2.F32 R23, -RZ, R23.H0_H0 ;  /* 0x20000017ff177230 */ /* 0x000fe20000004100 */
[----:B------:R-:W-:Y:S01]  /*1390*/  F2FP.F16.F32.PACK_AB R27, RZ, R27 ;  /* 0x0000001bff1b723e */ /* 0x000fe200000000ff */
[----:B------:R-:W-:Y:S01]  /*13a0*/  FMUL.FTZ R26, R26, 0.044714998453855514526 ;  /* 0x3d3727131a1a7820 */ /* 0x000fe20000410000 */
[----:B------:R-:W-:Y:S01]  /*13b0*/  F2FP.F16.F32.PACK_AB R25, RZ, R25 ;  /* 0x00000019ff19723e */ /* 0x000fe200000000ff */
[----:B------:R-:W-:Y:S01]  /*13c0*/  HADD2.F32 R28, -RZ, R28.H0_H0 ;  /* 0x2000001cff1c7230 */ /* 0x000fe20000004100 */
[----:B------:R-:W-:Y:S01]  /*13d0*/  F2FP.F16.F32.PACK_AB R29, RZ, R29 ;  /* 0x0000001dff1d723e */ /* 0x000fe200000000ff */
[----:B------:R-:W-:Y:S01]  /*13e0*/  HADD2.F32 R27, -RZ, R27.H0_H0 ;  /* 0x2000001bff1b7230 */ /* 0x000fe20000004100 */
[----:B------:R-:W-:Y:S01]  /*13f0*/  F2FP.F16.F32.PACK_AB R24, RZ, R24 ;  /* 0x00000018ff18723e */ /* 0x000fe200000000ff */
[----:B------:R-:W-:Y:S01]  /*1400*/  FMUL.FTZ R23, R23, 0.044714998453855514526 ;  /* 0x3d37271317177820 */ /* 0x000fe20000410000 */
[----:B------:R-:W-:Y:S01]  /*1410*/  HADD2.F32 R25, -RZ, R25.H0_H0 ;  /* 0x20000019ff197230 */ /* 0x000fe20000004100 */
[----:B------:R-:W-:Y:S01]  /*1420*/  F2FP.F16.F32.PACK_AB R26, RZ, R26 ;  /* 0x0000001aff1a723e */ /* 0x000fe200000000ff */
[----:B------:R-:W-:Y:S01]  /*1430*/  FMUL.FTZ R27, R27, 0.79788458347320556641 ;  /* 0x3f4c422a1b1b7820 */ /* 0x000fe20000410000 */
[----:B------:R-:W-:Y:S01]  /*1440*/  HADD2.F32 R29, -RZ, R29.H0_H0 ;  /* 0x2000001dff1d7230 */ /* 0x000fe20000004100 */
[----:B------:R-:W-:Y:S01]  /*1450*/  F2FP.F16.F32.PACK_AB R23, RZ, R23 ;  /* 0x00000017ff17723e */ /* 0x000fe200000000ff */
[----:B------:R-:W-:-:S02]  /*1460*/  HADD2.F32 R24, -RZ, R24.H0_H0 ;  /* 0x20000018ff187230 */ /* 0x000fc40000004100 */
[----:B------:R-:W-:Y:S01]  /*1470*/  FADD.FTZ R28, R21, R28 ;  /* 0x0000001c151c7221 */ /* 0x000fe20000010000 */
[----:B------:R-:W-:Y:S01]  /*1480*/  F2FP.F16.F32.PACK_AB R27, RZ, R27 ;  /* 0x0000001bff1b723e */ /* 0x000fe200000000ff */
[----:B------:R-:W-:Y:S02]  /*1490*/  HADD2.F32 R16, -RZ, R7.H0_H0 ;  /* 0x20000007ff107230 */ /* 0x000fe40000004100 */
[----:B------:R-:W-:Y:S01]  /*14a0*/  FMUL.FTZ R25, R18, R25 ;  /* 0x0000001912197220 */ /* 0x000fe20000410000 */
[----:B------:R-:W-:Y:S02]  /*14b0*/  HADD2.F32 R26, -RZ, R26.H0_H0 ;  /* 0x2000001aff1a7230 */ /* 0x000fe40000004100 */
[----:B------:R-:W-:Y:S01]  /*14c0*/  FADD.FTZ R22, R4, R29 ;  /* 0x0000001d04167221 */ /* 0x000fe20000010000 */
[----:B------:R-:W-:Y:S01]  /*14d0*/  FADD.FTZ R24, R19, R24 ;  /* 0x0000001813187221 */ /* 0x000fe20000010000 */
[----:B------:R-:W-:Y:S01]  /*14e0*/  F2FP.F16.F32.PACK_AB R28, RZ, R28 ;  /* 0x0000001cff1c723e */ /* 0x000fe200000000ff */
[----:B------:R-:W-:-:S02]  /*14f0*/  HADD2.F32 R23, -RZ, R23.H0_H0 ;  /* 0x20000017ff177230 */ /* 0x000fc40000004100 */
[----:B------:R-:W-:Y:S01]  /*1500*/  FMUL.FTZ R7, R16, R16 ;  /* 0x0000001010077220 */ /* 0x000fe20000410000 */
[----:B------:R-:W-:Y:S01]  /*1510*/  HADD2.F32 R27, -RZ, R27.H0_H0 ;  /* 0x2000001bff1b7230 */ /* 0x000fe20000004100 */
[----:B------:R-:W-:Y:S01]  /*1520*/  F2FP.F16.F32.PACK_AB R25, RZ, R25 ;  /* 0x00000019ff19723e */ /* 0x000fe200000000ff */
[----:B------:R-:W-:Y:S01]  /*1530*/  FADD.FTZ R26, R5, R26 ;  /* 0x0000001a051a7221 */ /* 0x000fe20000010000 */
[----:B------:R-:W-:Y:S01]  /*1540*/  F2FP.F16.F32.PACK_AB R22, RZ, R22 ;  /* 0x00000016ff16723e */ /* 0x000fe200000000ff */
[----:B------:R-:W-:Y:S01]  /*1550*/  FADD.FTZ R23, R6, R23 ;  /* 0x0000001706177221 */ /* 0x000fe20000010000 */
[----:B------:R-:W-:Y:S01]  /*1560*/  F2FP.F16.F32.PACK_AB R24, RZ, R24 ;  /* 0x00000018ff18723e */ /* 0x000fe200000000ff */
[----:B------:R-:W-:Y:S01]  /*1570*/  HADD2.F32 R28, -RZ, R28.H0_H0 ;  /* 0x2000001cff1c7230 */ /* 0x000fe20000004100 */
[----:B------:R-:W-:Y:S01]  /*1580*/  F2FP.F16.F32.PACK_AB R7, RZ, R7 ;  /* 0x00000007ff07723e */ /* 0x000fe200000000ff */
[----:B------:R-:W0:Y:S01]  /*1590*/  MUFU.TANH R27, R27 ;  /* 0x0000001b001b7308 */ /* 0x000e220000002400 */
[----:B------:R-:W-:Y:S01]  /*15a0*/  HADD2.F32 R25, -RZ, R25.H0_H0 ;  /* 0x20000019ff197230 */ /* 0x000fe20000004100 */
[----:B------:R-:W-:Y:S01]  /*15b0*/  F2FP.F16.F32.PACK_AB R26, RZ, R26 ;  /* 0x0000001aff1a723e */ /* 0x000fe200000000ff */
[----:B------:R-:W-:Y:S01]  /*15c0*/  HADD2.F32 R22, -RZ, R22.H0_H0 ;  /* 0x20000016ff167230 */ /* 0x000fe20000004100 */
[----:B------:R-:W-:Y:S01]  /*15d0*/  F2FP.F16.F32.PACK_AB R23, RZ, R23 ;  /* 0x00000017ff17723e */ /* 0x000fe200000000ff */
[----:B------:R-:W-:-:S02]  /*15e0*/  HADD2.F32 R24, -RZ, R24.H0_H0 ;  /* 0x20000018ff187230 */ /* 0x000fc40000004100 */
[----:B------:R-:W-:Y:S01]  /*15f0*/  FMUL.FTZ R28, R28, 0.79788458347320556641 ;  /* 0x3f4c422a1c1c7820 */ /* 0x000fe20000410000 */
[----:B------:R-:W-:Y:S02]  /*1600*/  HADD2.F32 R7, -RZ, R7.H0_H0 ;  /* 0x20000007ff077230 */ /* 0x000fe40000004100 */
[----:B------:R-:W-:Y:S01]  /*1610*/  FMUL.FTZ R25, R25, 0.044714998453855514526 ;  /* 0x3d37271319197820 */ /* 0x000fe20000410000 */
[----:B------:R-:W-:Y:S01]  /*1620*/  FMUL.FTZ R22, R22, 0.79788458347320556641 ;  /* 0x3f4c422a16167820 */ /* 0x000fe20000410000 */
[----:B------:R-:W-:Y:S02]  /*1630*/  HADD2.F32 R26, -RZ, R26.H0_H0 ;  /* 0x2000001aff1a7230 */ /* 0x000fe40000004100 */
[----:B------:R-:W-:Y:S01]  /*1640*/  FMUL.FTZ R29, R20, 0.5 ;  /* 0x3f000000141d7820 */ /* 0x000fe20000410000 */
[----:B------:R-:W-:Y:S01]  /*1650*/  F2FP.F16.F32.PACK_AB R28, RZ, R28 ;  /* 0x0000001cff1c723e */ /* 0x000fe200000000ff */
[----:B------:R-:W-:Y:S01]  /*1660*/  FMUL.FTZ R24, R24, 0.79788458347320556641 ;  /* 0x3f4c422a18187820 */ /* 0x000fe20000410000 */
[----:B------:R-:W-:-:S02]  /*1670*/  HADD2.F32 R20, -RZ, R23.H0_H0 ;  /* 0x20000017ff147230 */ /* 0x000fc40000004100 */
[----:B------:R-:W-:Y:S01]  /*1680*/  FMUL.FTZ R7, R16, R7 ;  /* 0x0000000710077220 */ /* 0x000fe20000410000 */
[----:B------:R-:W-:Y:S01]  /*1690*/  F2FP.F16.F32.PACK_AB R25, RZ, R25 ;  /* 0x00000019ff19723e */ /* 0x000fe200000000ff */
[----:B------:R-:W-:Y:S01]  /*16a0*/  FMUL.FTZ R26, R26, 0.79788458347320556641 ;  /* 0x3f4c422a1a1a7820 */ /* 0x000fe20000410000 */
[----:B------:R-:W-:Y:S01]  /*16b0*/  F2FP.F16.F32.PACK_AB R22, RZ, R22 ;  /* 0x00000016ff16723e */ /* 0x000fe200000000ff */
[----:B------:R-:W-:Y:S01]  /*16c0*/  HADD2.F32 R28, -RZ, R28.H0_H0 ;  /* 0x2000001cff1c7230 */ /* 0x000fe20000004100 */
[----:B------:R-:W-:Y:S01]  /*16d0*/  F2FP.F16.F32.PACK_AB R24, RZ, R24 ;  /* 0x00000018ff18723e */ /* 0x000fe200000000ff */
[----:B------:R-:W-:Y:S01]  /*16e0*/  FMUL.FTZ R20, R20, 0.79788458347320556641 ;  /* 0x3f4c422a14147820 */ /* 0x000fe20000410000 */
[----:B------:R-:W-:Y:S01]  /*16f0*/  F2FP.F16.F32.PACK_AB R7, RZ, R7 ;  /* 0x00000007ff07723e */ /* 0x000fe200000000ff */
[----:B------:R-:W-:Y:S01]  /*1700*/  HADD2.F32 R22, -RZ, R22.H0_H0 ;  /* 0x20000016ff167230 */ /* 0x000fe20000004100 */
[----:B------:R-:W-:Y:S01]  /*1710*/  F2FP.F16.F32.PACK_AB R26, RZ, R26 ;  /* 0x0000001aff1a723e */ /* 0x000fe200000000ff */
[----:B------:R-:W-:Y:S01]  /*1720*/  HADD2.F32 R25, -RZ, R25.H0_H0 ;  /* 0x20000019ff197230 */ /* 0x000fe20000004100 */
[----:B0-----:R-:W-:Y:S01]  /*1730*/  F2FP.F16.F32.PACK_AB R23, R29, R27 ;  /* 0x0000001b1d17723e */ /* 0x001fe200000000ff */
[----:B------:R-:W-:Y:S01]  /*1740*/  HADD2.F32 R24, -RZ, R24.H0_H0 ;  /* 0x20000018ff187230 */ /* 0x000fe20000004100 */
[----:B------:R0:W-:Y:S01]  /*1750*/  MUFU.TANH R27, R28 ;  /* 0x0000001c001b7308 */ /* 0x0001e20000002400 */
[----:B------:R-:W-:-:S02]  /*1760*/  HADD2.F32 R7, -RZ, R7.H0_H0 ;  /* 0x20000007ff077230 */ /* 0x000fc40000004100 */
[----:B------:R-:W-:Y:S01]  /*1770*/  FMUL.FTZ R29, R4, 0.5 ;  /* 0x3f000000041d7820 */ /* 0x000fe20000410000 */
[----:B------:R-:W-:Y:S02]  /*1780*/  HADD2.F32 R26, -RZ, R26.H0_H0 ;  /* 0x2000001aff1a7230 */ /* 0x000fe40000004100 */
[----:B------:R-:W-:Y:S01]  /*1790*/  FMUL.FTZ R5, R5, 0.5 ;  /* 0x3f00000005057820 */ /* 0x000fe20000410000 */
[----:B------:R-:W-:Y:S01]  /*17a0*/  FMUL.FTZ R7, R7, 0.044714998453855514526 ;  /* 0x3d37271307077820 */ /* 0x000fe20000410000 */
[----:B------:R-:W1:Y:S01]  /*17b0*/  MUFU.TANH R22, R22 ;  /* 0x0000001600167308 */ /* 0x000e620000002400 */
[----:B0-----:R-:W-:Y:S01]  /*17c0*/  F2FP.F16.F32.PACK_AB R28, RZ, R20 ;  /* 0x00000014ff1c723e */ /* 0x001fe200000000ff */
[----:B------:R-:W-:Y:S02]  /*17d0*/  FADD.FTZ R20, R18, R25 ;  /* 0x0000001912147221 */ /* 0x000fe40000010000 */
[----:B------:R-:W-:-:S03]  /*17e0*/  F2FP.F16.F32.PACK_AB R7, RZ, R7 ;  /* 0x00000007ff07723e */ /* 0x000fc600000000ff */
[----:B------:R-:W-:Y:S01]  /*17f0*/  F2FP.F16.F32.PACK_AB R20, RZ, R20 ;  /* 0x00000014ff14723e */ /* 0x000fe200000000ff */
[----:B------:R0:W2:Y:S01]  /*1800*/  MUFU.TANH R25, R24 ;  /* 0x0000001800197308 */ /* 0x0000a20000002400 */
[----:B------:R-:W-:-:S05]  /*1810*/  HADD2.F32 R7, -RZ, R7.H0_H0 ;  /* 0x20000007ff077230 */ /* 0x000fca0000004100 */
[C---:B------:R-:W-:Y:S01]  /*1820*/  FADD.FTZ R7, R16.reuse, R7 ;  /* 0x0000000710077221 */ /* 0x040fe20000010000 */
[----:B------:R-:W-:Y:S01]  /*1830*/  FMUL.FTZ R16, R16, 0.5 ;  /* 0x3f00000010107820 */ /* 0x000fe20000410000 */
[----:B------:R-:W4:Y:S01]  /*1840*/  MUFU.TANH R26, R26 ;  /* 0x0000001a001a7308 */ /* 0x000f220000002400 */
[----:B0-----:R-:W-:Y:S02]  /*1850*/  HADD2.F32 R24, -RZ, R28.H0_H0 ;  /* 0x2000001cff187230 */ /* 0x001fe40000004100 */
[----:B------:R-:W-:Y:S01]  /*1860*/  FMUL.FTZ R28, R21, 0.5 ;  /* 0x3f000000151c7820 */ /* 0x000fe20000410000 */
[----:B-1----:R-:W-:Y:S02]  /*1870*/  F2FP.F16.F32.PACK_AB R4, R29, R22 ;  /* 0x000000161d04723e */ /* 0x002fe400000000ff */
[----:B------:R-:W-:Y:S02]  /*1880*/  F2FP.F16.F32.PACK_AB R7, RZ, R7 ;  /* 0x00000007ff07723e */ /* 0x000fe400000000ff */
[----:B------:R-:W-:Y:S01]  /*1890*/  F2FP.F16.F32.PACK_AB R22, R28, R27 ;  /* 0x0000001b1c16723e */ /* 0x000fe200000000ff */
[----:B------:R-:W0:Y:S01]  /*18a0*/  MUFU.TANH R24, R24 ;  /* 0x0000001800187308 */ /* 0x000e220000002400 */
[----:B------:R-:W-:Y:S01]  /*18b0*/  FMUL.FTZ R28, R19, 0.5 ;  /* 0x3f000000131c7820 */ /* 0x000fe20000410000 */
[----:B------:R-:W-:Y:S01]  /*18c0*/  FMUL.FTZ R27, R6, 0.5 ;  /* 0x3f000000061b7820 */ /* 0x000fe20000410000 */
[----:B---3--:R-:W-:-:S03]  /*18d0*/  HADD2.F32 R19, -RZ, R8.H1_H1 ;  /* 0x30000008ff137230 */ /* 0x008fc60000004100 */
[----:B--2---:R-:W-:Y:S01]  /*18e0*/  F2FP.F16.F32.PACK_AB R21, R28, R25 ;  /* 0x000000191c15723e */ /* 0x004fe200000000ff */
[----:B------:R-:W-:Y:S01]  /*18f0*/  HADD2.F32 R25, -RZ, R7.H0_H0 ;  /* 0x20000007ff197230 */ /* 0x000fe20000004100 */
[----:B----4-:R-:W-:Y:S01]  /*1900*/  F2FP.F16.F32.PACK_AB R5, R5, R26 ;  /* 0x0000001a0505723e */ /* 0x010fe200000000ff */
[----:B------:R-:W-:-:S05]  /*1910*/  HADD2.F32 R26, -RZ, R8.H0_H0 ;  /* 0x20000008ff1a7230 */ /* 0x000fca0000004100 */
[----:B------:R-:W-:Y:S01]  /*1920*/  FMUL.FTZ R8, R26, R26 ;  /* 0x0000001a1a087220 */ /* 0x000fe20000410000 */
[----:B0-----:R-:W-:Y:S01]  /*1930*/  F2FP.F16.F32.PACK_AB R6, R27, R24 ;  /* 0x000000181b06723e */ /* 0x001fe200000000ff */
[----:B------:R-:W-:Y:S01]  /*1940*/  FMUL.FTZ R27, R19, R19 ;  /* 0x00000013131b7220 */ /* 0x000fe20000410000 */
[----:B------:R-:W-:Y:S02]  /*1950*/  HADD2.F32 R24, -RZ, R9.H0_H0 ;  /* 0x20000009ff187230 */ /* 0x000fe40000004100 */
[----:B------:R-:W-:Y:S02]  /*1960*/  F2FP.F16.F32.PACK_AB R8, RZ, R8 ;  /* 0x00000008ff08723e */ /* 0x000fe400000000ff */
[----:B------:R-:W-:Y:S01]  /*1970*/  F2FP.F16.F32.PACK_AB R7, RZ, R27 ;  /* 0x0000001bff07723e */ /* 0x000fe200000000ff */
[----:B------:R-:W-:Y:S02]  /*1980*/  HADD2.F32 R27, -RZ, R20.H0_H0 ;  /* 0x20000014ff1b7230 */ /* 0x000fe40000004100 */
[----:B------:R-:W-:Y:S01]  /*1990*/  FMUL.FTZ R20, R25, 0.79788458347320556641 ;  /* 0x3f4c422a19147820 */ /* 0x000fe20000410000 */
[----:B------:R-:W-:Y:S01]  /*19a0*/  FMUL.FTZ R25, R24, R24 ;  /* 0x0000001818197220 */ /* 0x000fe20000410000 */
[----:B------:R-:W-:-:S02]  /*19b0*/  HADD2.F32 R29, -RZ, R8.H0_H0 ;  /* 0x20000008ff1d7230 */ /* 0x000fc40000004100 */
[----:B------:R-:W-:Y:S01]  /*19c0*/  FMUL.FTZ R27, R27, 0.79788458347320556641 ;  /* 0x3f4c422a1b1b7820 */ /* 0x000fe20000410000 */
[----:B------:R-:W-:Y:S01]  /*19d0*/  HADD2.F32 R28, -RZ, R7.H0_H0 ;  /* 0x20000007ff1c7230 */ /* 0x000fe20000004100 */
[----:B------:R-:W-:Y:S02]  /*19e0*/  F2FP.F16.F32.PACK_AB R25, RZ, R25 ;  /* 0x00000019ff19723e */ /* 0x000fe400000000ff */
[----:B------:R-:W-:Y:S02]  /*19f0*/  F2FP.F16.F32.PACK_AB R20, RZ, R20 ;  /* 0x00000014ff14723e */ /* 0x000fe400000000ff */
[----:B------:R-:W-:Y:S01]  /*1a00*/  F2FP.F16.F32.PACK_AB R8, RZ, R27 ;  /* 0x0000001bff08723e */ /* 0x000fe200000000ff */
[----:B------:R-:W-:Y:S01]  /*1a10*/  FMUL.FTZ R27, R26, R29 ;  /* 0x0000001d1a1b7220 */ /* 0x000fe20000410000 */
[----:B------:R-:W-:Y:S02]  /*1a20*/  HADD2.F32 R25, -RZ, R25.H0_H0 ;  /* 0x20000019ff197230 */ /* 0x000fe40000004100 */
[----:B------:R-:W-:-:S02]  /*1a30*/  FMUL.FTZ R7, R19, R28 ;  /* 0x0000001c13077220 */ /* 0x000fc40000410000 */
[----:B------:R-:W-:Y:S01]  /*1a40*/  F2FP.F16.F32.PACK_AB R27, RZ, R27 ;  /* 0x0000001bff1b723e */ /* 0x000fe200000000ff */
[----:B------:R-:W-:Y:S01]  /*1a50*/  FMUL.FTZ R28, R24, R25 ;  /* 0x00000019181c7220 */ /* 0x000fe20000410000 */
[----:B------:R-:W-:Y:S01]  /*1a60*/  HADD2.F32 R25, -RZ, R9.H1_H1 ;  /* 0x30000009ff197230 */ /* 0x000fe20000004100 */
[----:B------:R-:W-:Y:S02]  /*1a70*/  F2FP.F16.F32.PACK_AB R7, RZ, R7 ;  /* 0x00000007ff07723e */ /* 0x000fe400000000ff */
[----:B------:R-:W-:Y:S01]  /*1a80*/  HADD2.F32 R27, -RZ, R27.H0_H0 ;  /* 0x2000001bff1b7230 */ /* 0x000fe20000004100 */
[----:B------:R-:W-:Y:S01]  /*1a90*/  F2FP.F16.F32.PACK_AB R9, RZ, R28 ;  /* 0x0000001cff09723e */ /* 0x000fe200000000ff */
[----:B------:R-:W-:Y:S01]  /*1aa0*/  FMUL.FTZ R29, R25, R25 ;  /* 0x00000019191d7220 */ /* 0x000fe20000410000 */
[----:B------:R-:W-:Y:S02]  /*1ab0*/  HADD2.F32 R7, -RZ, R7.H0_H0 ;  /* 0x20000007ff077230 */ /* 0x000fe40000004100 */
[----:B------:R-:W-:-:S02]  /*1ac0*/  FMUL.FTZ R28, R27, 0.044714998453855514526 ;  /* 0x3d3727131b1c7820 */ /* 0x000fc40000410000 */
[----:B------:R-:W-:Y:S01]  /*1ad0*/  F2FP.F16.F32.PACK_AB R27, RZ, R29 ;  /* 0x0000001dff1b723e */ /* 0x000fe200000000ff */
[----:B------:R-:W-:Y:S02]  /*1ae0*/  HADD2.F32 R29, -RZ, R20.H0_H0 ;  /* 0x20000014ff1d7230 */ /* 0x000fe40000004100 */
[----:B------:R-:W-:Y:S02]  /*1af0*/  F2FP.F16.F32.PACK_AB R20, RZ, R28 ;  /* 0x0000001cff14723e */ /* 0x000fe400000000ff */
[----:B------:R0:W1:Y:S01]  /*1b00*/  MUFU.TANH R28, R29 ;  /* 0x0000001d001c7308 */ /* 0x0000620000002400 */
[----:B------:R-:W-:-:S05]  /*1b10*/  HADD2.F32 R27, -RZ, R27.H0_H0 ;  /* 0x2000001bff1b7230 */ /* 0x000fca0000004100 */
[----:B------:R-:W-:Y:S01]  /*1b20*/  FMUL.FTZ R27, R25, R27 ;  /* 0x0000001b191b7220 */ /* 0x000fe20000410000 */
[----:B0-----:R-:W-:-:S04]  /*1b30*/  FMUL.FTZ R29, R7, 0.044714998453855514526 ;  /* 0x3d372713071d7820 */ /* 0x001fc80000410000 */
[----:B------:R-:W-:Y:S02]  /*1b40*/  F2FP.F16.F32.PACK_AB R27, RZ, R27 ;  /* 0x0000001bff1b723e */ /* 0x000fe400000000ff */
[----:B-1----:R-:W-:Y:S01]  /*1b50*/  F2FP.F16.F32.PACK_AB R7, R16, R28 ;  /* 0x0000001c1007723e */ /* 0x002fe200000000ff */
[----:B------:R-:W-:Y:S01]  /*1b60*/  HADD2.F32 R28, -RZ, R9.H0_H0 ;  /* 0x20000009ff1c7230 */ /* 0x000fe20000004100 */
[----:B------:R-:W-:Y:S01]  /*1b70*/  F2FP.F16.F32.PACK_AB R16, RZ, R29 ;  /* 0x0000001dff10723e */ /* 0x000fe200000000ff */
[----:B------:R-:W-:Y:S02]  /*1b80*/  HADD2.F32 R29, -RZ, R27.H0_H0 ;  /* 0x2000001bff1d7230 */ /* 0x000fe40000004100 */
[----:B------:R-:W-:Y:S02]  /*1b90*/  HADD2.F32 R9, -RZ, R20.H0_H0 ;  /* 0x20000014ff097230 */ /* 0x000fe40000004100 */
[----:B------:R-:W-:Y:S01]  /*1ba0*/  FMUL.FTZ R27, R28, 0.044714998453855514526 ;  /* 0x3d3727131c1b7820 */ /* 0x000fe20000410000 */
[----:B------:R-:W-:-:S02]  /*1bb0*/  HADD2.F32 R28, -RZ, R8.H0_H0 ;  /* 0x20000008ff1c7230 */ /* 0x000fc40000004100 */
[----:B------:R-:W-:Y:S01]  /*1bc0*/  FMUL.FTZ R20, R29, 0.044714998453855514526 ;  /* 0x3d3727131d147820 */ /* 0x000fe20000410000 */
[----:B------:R-:W-:Y:S02]  /*1bd0*/  HADD2.F32 R8, -RZ, R16.H0_H0 ;  /* 0x20000010ff087230 */ /* 0x000fe40000004100 */
[----:B------:R-:W-:Y:S01]  /*1be0*/  FADD.FTZ R9, R26, R9 ;  /* 0x000000091a097221 */ /* 0x000fe20000010000 */
[----:B------:R-:W-:Y:S01]  /*1bf0*/  F2FP.F16.F32.PACK_AB R27, RZ, R27 ;  /* 0x0000001bff1b723e */ /* 0x000fe200000000ff */
[----:B------:R0:W1:Y:S01]  /*1c00*/  MUFU.TANH R16, R28 ;  /* 0x0000001c00107308 */ /* 0x0000620000002400 */
[----:B------:R-:W-:Y:S01]  /*1c10*/  F2FP.F16.F32.PACK_AB R20, RZ, R20 ;  /* 0x00000014ff14723e */ /* 0x000fe200000000ff */
[----:B------:R-:W-:Y:S01]  /*1c20*/  FADD.FTZ R8, R19, R8 ;  /* 0x0000000813087221 */ /* 0x000fe20000010000 */
[----:B------:R-:W-:Y:S01]  /*1c30*/  F2FP.F16.F32.PACK_AB R9, RZ, R9 ;  /* 0x00000009ff09723e */ /* 0x000fe200000000ff */
[----:B------:R-:W-:Y:S02]  /*1c40*/  HADD2.F32 R27, -RZ, R27.H0_H0 ;  /* 0x2000001bff1b7230 */ /* 0x000fe40000004100 */
[----:B------:R-:W-:Y:S01]  /*1c50*/  FMUL.FTZ R29, R18, 0.5 ;  /* 0x3f000000121d7820 */ /* 0x000fe20000410000 */
[----:B------:R-:W-:Y:S01]  /*1c60*/  HADD2.F32 R20, -RZ, R20.H0_H0 ;  /* 0x20000014ff147230 */ /* 0x000fe20000004100 */
[----:B------:R-:W-:Y:S01]  /*1c70*/  F2FP.F16.F32.PACK_AB R8, RZ, R8 ;  /* 0x00000008ff08723e */ /* 0x000fe200000000ff */
[----:B------:R-:W-:-:S02]  /*1c80*/  HADD2.F32 R9, -RZ, R9.H0_H0 ;  /* 0x20000009ff097230 */ /* 0x000fc40000004100 */
[C---:B------:R-:W-:Y:S01]  /*1c90*/  FADD.FTZ R27, R24.reuse, R27 ;  /* 0x0000001b181b7221 */ /* 0x040fe20000010000 */
[----:B------:R-:W-:Y:S01]  /*1ca0*/  FMUL.FTZ R19, R19, 0.5 ;  /* 0x3f00000013137820 */ /* 0x000fe20000410000 */
[----:B------:R-:W-:Y:S01]  /*1cb0*/  FADD.FTZ R18, R25, R20 ;  /* 0x0000001419127221 */ /* 0x000fe20000010000 */
[----:B------:R-:W-:Y:S02]  /*1cc0*/  HADD2.F32 R8, -RZ, R8.H0_H0 ;  /* 0x20000008ff087230 */ /* 0x000fe40000004100 */
[----:B0-----:R-:W-:Y:S01]  /*1cd0*/  FMUL.FTZ R28, R9, 0.79788458347320556641 ;  /* 0x3f4c422a091c7820 */ /* 0x001fe20000410000 */
[----:B------:R-:W-:Y:S01]  /*1ce0*/  F2FP.F16.F32.PACK_AB R27, RZ, R27 ;  /* 0x0000001bff1b723e */ /* 0x000fe200000000ff */
[----:B------:R-:W-:Y:S01]  /*1cf0*/  FMUL.FTZ R24, R24, 0.5 ;  /* 0x3f00000018187820 */ /* 0x000fe20000410000 */
[----:B------:R-:W-:Y:S01]  /*1d00*/  FMUL.FTZ R25, R25, 0.5 ;  /* 0x3f00000019197820 */ /* 0x000fe20000410000 */
[----:B-1----:R-:W-:Y:S02]  /*1d10*/  F2FP.F16.F32.PACK_AB R20, R29, R16 ;  /* 0x000000101d14723e */ /* 0x002fe400000000ff */
[----:B------:R-:W-:Y:S01]  /*1d20*/  HADD2.F32 R27, -RZ, R27.H0_H0 ;  /* 0x2000001bff1b7230 */ /* 0x000fe20000004100 */
[----:B------:R-:W-:-:S02]  /*1d30*/  F2FP.F16.F32.PACK_AB R28, RZ, R28 ;  /* 0x0000001cff1c723e */ /* 0x000fc400000000ff */
[----:B------:R-:W-:Y:S01]  /*1d40*/  F2FP.F16.F32.PACK_AB R16, RZ, R18 ;  /* 0x00000012ff10723e */ /* 0x000fe200000000ff */
[----:B------:R-:W-:Y:S01]  /*1d50*/  FMUL.FTZ R18, R8, 0.79788458347320556641 ;  /* 0x3f4c422a08127820 */ /* 0x000fe20000410000 */
[----:B------:R-:W-:Y:S01]  /*1d60*/  FMUL.FTZ R9, R27, 0.79788458347320556641 ;  /* 0x3f4c422a1b097820 */ /* 0x000fe20000410000 */
[----:B------:R-:W-:Y:S02]  /*1d70*/  HADD2.F32 R27, -RZ, R10.H0_H0 ;  /* 0x2000000aff1b7230 */ /* 0x000fe40000004100 */
[----:B------:R-:W-:Y:S01]  /*1d80*/  HADD2.F32 R29, -RZ, R28.H0_H0 ;  /* 0x2000001cff1d7230 */ /* 0x000fe20000004100 */
[----:B------:R-:W-:Y:S02]  /*1d90*/  F2FP.F16.F32.PACK_AB R18, RZ, R18 ;  /* 0x00000012ff12723e */ /* 0x000fe400000000ff */
[----:B------:R-:W-:Y:S01]  /*1da0*/  FMUL.FTZ R8, R27, R27 ;  /* 0x0000001b1b087220 */ /* 0x000fe20000410000 */
[----:B------:R-:W-:Y:S02]  /*1db0*/  F2FP.F16.F32.PACK_AB R9, RZ, R9 ;  /* 0x00000009ff09723e */ /* 0x000fe400000000ff */
[----:B------:R-:W0:Y:S02]  /*1dc0*/  MUFU.TANH R29, R29 ;  /* 0x0000001d001d7308 */ /* 0x000e240000002400 */
[----:B------:R-:W-:-:S05]  /*1dd0*/  F2FP.F16.F32.PACK_AB R8, RZ, R8 ;  /* 0x00000008ff08723e */ /* 0x000fca00000000ff */
[----:B------:R-:W-:-:S05]  /*1de0*/  HADD2.F32 R8, -RZ, R8.H0_H0 ;  /* 0x20000008ff087230 */ /* 0x000fca0000004100 */
[----:B------:R-:W-:Y:S01]  /*1df0*/  FMUL.FTZ R28, R27, R8 ;  /* 0x000000081b1c7220 */ /* 0x000fe20000410000 */
[----:B------:R-:W-:Y:S01]  /*1e00*/  FMUL.FTZ R8, R26, 0.5 ;  /* 0x3f0000001a087820 */ /* 0x000fe20000410000 */
[----:B------:R-:W-:-:S03]  /*1e10*/  HADD2.F32 R26, -RZ, R18.H0_H0 ;  /* 0x20000012ff1a7230 */ /* 0x000fc60000004100 */
[----:B------:R-:W-:Y:S01]  /*1e20*/  F2FP.F16.F32.PACK_AB R28, RZ, R28 ;  /* 0x0000001cff1c723e */ /* 0x000fe200000000ff */
[----:B------:R1:W2:Y:S01]  /*1e30*/  MUFU.TANH R18, R26 ;  /* 0x0000001a00127308 */ /* 0x0002a20000002400 */
[----:B0-----:R-:W-:-:S03]  /*1e40*/  F2FP.F16.F32.PACK_AB R8, R8, R29 ;  /* 0x0000001d0808723e */ /* 0x001fc600000000ff */
[----:B------:R-:W-:Y:S02]  /*1e50*/  HADD2.F32 R29, -RZ, R28.H0_H0 ;  /* 0x2000001cff1d7230 */ /* 0x000fe40000004100 */
[----:B------:R-:W-:Y:S02]  /*1e60*/  HADD2.F32 R28, -RZ, R16.H0_H0 ;  /* 0x20000010ff1c7230 */ /* 0x000fe40000004100 */
[----:B-1----:R-:W-:Y:S02]  /*1e70*/  HADD2.F32 R26, -RZ, R10.H1_H1 ;  /* 0x3000000aff1a7230 */ /* 0x002fe40000004100 */
[----:B------:R-:W-:Y:S01]  /*1e80*/  FMUL.FTZ R16, R29, 0.044714998453855514526 ;  /* 0x3d3727131d107820 */ /* 0x000fe20000410000 */
[----:B------:R-:W-:Y:S01]  /*1e90*/  FMUL.FTZ R28, R28, 0.79788458347320556641 ;  /* 0x3f4c422a1c1c7820 */ /* 0x000fe20000410000 */
[----:B------:R-:W-:-:S03]  /*1ea0*/  HADD2.F32 R29, -RZ, R9.H0_H0 ;  /* 0x20000009ff1d7230 */ /* 0x000fc60000004100 */
[----:B------:R-:W-:Y:S01]  /*1eb0*/  F2FP.F16.F32.PACK_AB R16, RZ, R16 ;  /* 0x00000010ff10723e */ /* 0x000fe200000000ff */
[----:B------:R0:W1:Y:S01]  /*1ec0*/  MUFU.TANH R9, R29 ;  /* 0x0000001d00097308 */ /* 0x0000620000002400 */
[----:B------:R-:W-:Y:S01]  /*1ed0*/  F2FP.F16.F32.PACK_AB R10, RZ, R28 ;  /* 0x0000001cff0a723e */ /* 0x000fe200000000ff */
[----:B------:R-:W-:Y:S01]  /*1ee0*/  FMUL.FTZ R28, R26, R26 ;  /* 0x0000001a1a1c7220 */ /* 0x000fe20000410000 */
[----:B--2---:R-:W-:Y:S01]  /*1ef0*/  F2FP.F16.F32.PACK_AB R18, R19, R18 ;  /* 0x000000121312723e */ /* 0x004fe200000000ff */
[----:B------:R-:W-:-:S03]  /*1f00*/  HADD2.F32 R16, -RZ, R16.H0_H0 ;  /* 0x20000010ff107230 */ /* 0x000fc60000004100 */
[----:B------:R-:W-:Y:S01]  /*1f10*/  F2FP.F16.F32.PACK_AB R28, RZ, R28 ;  /* 0x0000001cff1c723e */ /* 0x000fe200000000ff */
[----:B0-----:R-:W-:-:S04]  /*1f20*/  HADD2.F32 R29, -RZ, R10.H0_H0 ;  /* 0x2000000aff1d7230 */ /* 0x001fc80000004100 */
[----:B------:R-:W-:-:S05]  /*1f30*/  HADD2.F32 R19, -RZ, R28.H0_H0 ;  /* 0x2000001cff137230 */ /* 0x000fca0000004100 */
[----:B------:R-:W-:Y:S01]  /*1f40*/  FMUL.FTZ R28, R26, R19 ;  /* 0x000000131a1c7220 */ /* 0x000fe20000410000 */
[----:B------:R-:W-:Y:S01]  /*1f50*/  FADD.FTZ R19, R27, R16 ;  /* 0x000000101b137221 */ /* 0x000fe20000010000 */
[----:B-1----:R-:W-:Y:S01]  /*1f60*/  F2FP.F16.F32.PACK_AB R9, R24, R9 ;  /* 0x000000091809723e */ /* 0x002fe200000000ff */
[----:B------:R-:W0:Y:S01]  /*1f70*/  MUFU.TANH R16, R29 ;  /* 0x0000001d00107308 */ /* 0x000e220000002400 */
[----:B------:R-:W-:Y:S01]  /*1f80*/  HADD2.F32 R24, -RZ, R11.H0_H0 ;  /* 0x2000000bff187230 */ /* 0x000fe20000004100 */
[----:B------:R-:W-:Y:S02]  /*1f90*/  F2FP.F16.F32.PACK_AB R28, RZ, R28 ;  /* 0x0000001cff1c723e */ /* 0x000fe400000000ff */
[----:B------:R-:W-:-:S03]  /*1fa0*/  F2FP.F16.F32.PACK_AB R19, RZ, R19 ;  /* 0x00000013ff13723e */ /* 0x000fc600000000ff */
[----:B------:R-:W-:Y:S02]  /*1fb0*/  HADD2.F32 R28, -RZ, R28.H0_H0 ;  /* 0x2000001cff1c7230 */ /* 0x000fe40000004100 */
[----:B------:R-:W-:-:S03]  /*1fc0*/  HADD2.F32 R19, -RZ, R19.H0_H0 ;  /* 0x20000013ff137230 */ /* 0x000fc60000004100 */
[----:B------:R-:W-:Y:S01]  /*1fd0*/  FMUL.FTZ R10, R28, 0.044714998453855514526 ;  /* 0x3d3727131c0a7820 */ /* 0x000fe20000410000 */
[----:B0-----:R-:W-:Y:S01]  /*1fe0*/  F2FP.F16.F32.PACK_AB R16, R25, R16 ;  /* 0x000000101910723e */ /* 0x001fe200000000ff */
[----:B------:R-:W-:-:S03]  /*1ff0*/  FMUL.FTZ R25, R24, R24 ;  /* 0x0000001818197220 */ /* 0x000fc60000410000 */
[----:B------:R-:W-:Y:S02]  /*2000*/  F2FP.F16.F32.PACK_AB R10, RZ, R10 ;  /* 0x0000000aff0a723e */ /* 0x000fe400000000ff */
[----:B------:R-:W-:Y:S01]  /*2010*/  F2FP.F16.F32.PACK_AB R28, RZ, R25 ;  /* 0x00000019ff1c723e */ /* 0x000fe200000000ff */
[----:B------:R-:W-:Y:S02]  /*2020*/  FMUL.FTZ R25, R19, 0.79788458347320556641 ;  /* 0x3f4c422a13197820 */ /* 0x000fe40000410000 */
[----:B------:R-:W-:Y:S02]  /*2030*/  HADD2.F32 R19, -RZ, R10.H0_H0 ;  /* 0x2000000aff137230 */ /* 0x000fe40000004100 */
[----:B------:R-:W-:Y:S01]  /*2040*/  HADD2.F32 R29, -RZ, R28.H0_H0 ;  /* 0x2000001cff1d7230 */ /* 0x000fe20000004100 */
[----:B------:R-:W-:Y:S02]  /*2050*/  F2FP.F16.F32.PACK_AB R25, RZ, R25 ;  /* 0x00000019ff19723e */ /* 0x000fe400000000ff */
[C---:B------:R-:W-:Y:S01]  /*2060*/  FADD.FTZ R19, R26.reuse, R19 ;  /* 0x000000131a137221 */ /* 0x040fe20000010000 */
[----:B------:R-:W-:Y:S01]  /*2070*/  FMUL.FTZ R26, R26, 0.5 ;  /* 0x3f0000001a1a7820 */ /* 0x000fe20000410000 */
[----:B------:R-:W-:Y:S01]  /*2080*/  FMUL.FTZ R28, R24, R29 ;  /* 0x0000001d181c7220 */ /* 0x000fe20000410000 */
[----:B------:R-:W-:-:S02]  /*2090*/  HADD2.F32 R29, -RZ, R25.H0_H0 ;  /* 0x20000019ff1d7230 */ /* 0x000fc40000004100 */
[----:B------:R-:W-:Y:S02]  /*20a0*/  F2FP.F16.F32.PACK_AB R19, RZ, R19 ;  /* 0x00000013ff13723e */ /* 0x000fe400000000ff */
[----:B------:R-:W-:Y:S01]  /*20b0*/  F2FP.F16.F32.PACK_AB R28, RZ, R28 ;  /* 0x0000001cff1c723e */ /* 0x000fe200000000ff */
[----:B------:R-:W0:Y:S02]  /*20c0*/  MUFU.TANH R10, R29 ;  /* 0x0000001d000a7308 */ /* 0x000e240000002400 */
[----:B------:R-:W-:Y:S02]  /*20d0*/  HADD2.F32 R19, -RZ, R19.H0_H0 ;  /* 0x20000013ff137230 */ /* 0x000fe40000004100 */
[----:B------:R-:W-:-:S03]  /*20e0*/  HADD2.F32 R28, -RZ, R28.H0_H0 ;  /* 0x2000001cff1c7230 */ /* 0x000fc60000004100 */
[----:B------:R-:W-:Y:S02]  /*20f0*/  FMUL.FTZ R19, R19, 0.79788458347320556641 ;  /* 0x3f4c422a13137820 */ /* 0x000fe40000410000 */
[----:B------:R-:W-:Y:S01]  /*2100*/  FMUL.FTZ R25, R28, 0.044714998453855514526 ;  /* 0x3d3727131c197820 */ /* 0x000fe20000410000 */
[----:B------:R-:W-:Y:S01]  /*2110*/  FMUL.FTZ R28, R27, 0.5 ;  /* 0x3f0000001b1c7820 */ /* 0x000fe20000410000 */
[----:B------:R-:W-:Y:S01]  /*2120*/  HADD2.F32 R27, -RZ, R11.H1_H1 ;  /* 0x3000000bff1b7230 */ /* 0x000fe20000004100 */
[----:B------:R-:W-:Y:S02]  /*2130*/  F2FP.F16.F32.PACK_AB R19, RZ, R19 ;  /* 0x00000013ff13723e */ /* 0x000fe400000000ff */
[----:B------:R-:W-:Y:S02]  /*2140*/  F2FP.F16.F32.PACK_AB R25, RZ, R25 ;  /* 0x00000019ff19723e */ /* 0x000fe400000000ff */
[----:B------:R-:W-:Y:S01]  /*2150*/  FMUL.FTZ R11, R27, R27 ;  /* 0x0000001b1b0b7220 */ /* 0x000fe20000410000 */
[----:B0-----:R-:W-:Y:S01]  /*2160*/  F2FP.F16.F32.PACK_AB R10, R28, R10 ;  /* 0x0000000a1c0a723e */ /* 0x001fe200000000ff */
[----:B------:R-:W-:-:S02]  /*2170*/  HADD2.F32 R29, -RZ, R19.H0_H0 ;  /* 0x20000013ff1d7230 */ /* 0x000fc40000004100 */
[----:B------:R-:W-:Y:S01]  /*2180*/  HADD2.F32 R25, -RZ, R25.H0_H0 ;  /* 0x20000019ff197230 */ /* 0x000fe20000004100 */
[----:B------:R-:W-:Y:S01]  /*2190*/  F2FP.F16.F32.PACK_AB R28, RZ, R11 ;  /* 0x0000000bff1c723e */ /* 0x000fe200000000ff */
[----:B------:R-:W0:Y:S03]  /*21a0*/  MUFU.TANH R19, R29 ;  /* 0x0000001d00137308 */ /* 0x000e260000002400 */
[----:B------:R-:W-:Y:S01]  /*21b0*/  FADD.FTZ R11, R24, R25 ;  /* 0x00000019180b7221 */ /* 0x000fe20000010000 */
[----:B------:R-:W-:-:S04]  /*21c0*/  HADD2.F32 R28, -RZ, R28.H0_H0 ;  /* 0x2000001cff1c7230 */ /* 0x000fc80000004100 */
[----:B------:R-:W-:Y:S01]  /*21d0*/  F2FP.F16.F32.PACK_AB R11, RZ, R11 ;  /* 0x0000000bff0b723e */ /* 0x000fe200000000ff */
[----:B------:R-:W-:-:S04]  /*21e0*/  FMUL.FTZ R28, R27, R28 ;  /* 0x0000001c1b1c7220 */ /* 0x000fc80000410000 */
[----:B------:R-:W-:Y:S01]  /*21f0*/  HADD2.F32 R11, -RZ, R11.H0_H0 ;  /* 0x2000000bff0b7230 */ /* 0x000fe20000004100 */
[----:B------:R-:W-:Y:S02]  /*2200*/  F2FP.F16.F32.PACK_AB R28, RZ, R28 ;  /* 0x0000001cff1c723e */ /* 0x000fe400000000ff */
[----:B0-----:R-:W-:Y:S02]  /*2210*/  F2FP.F16.F32.PACK_AB R19, R26, R19 ;  /* 0x000000131a13723e */ /* 0x001fe400000000ff */
[----:B------:R-:W-:Y:S01]  /*2220*/  FMUL.FTZ R25, R11, 0.79788458347320556641 ;  /* 0x3f4c422a0b197820 */ /* 0x000fe20000410000 */
[----:B------:R-:W-:Y:S02]  /*2230*/  HADD2.F32 R28, -RZ, R28.H0_H0 ;  /* 0x2000001cff1c7230 */ /* 0x000fe40000004100 */
[----:B------:R-:W-:Y:S02]  /*2240*/  HADD2.F32 R26, -RZ, R23.H0_H0 ;  /* 0x20000017ff1a7230 */ /* 0x000fe40000004100 */
[----:B------:R-:W-:Y:S01]  /*2250*/  F2FP.F16.F32.PACK_AB R25, RZ, R25 ;  /* 0x00000019ff19723e */ /* 0x000fe200000000ff */
[----:B------:R-:W-:-:S04]  /*2260*/  FMUL.FTZ R28, R28, 0.044714998453855514526 ;  /* 0x3d3727131c1c7820 */ /* 0x000fc80000410000 */
[----:B------:R-:W-:Y:S01]  /*2270*/  HADD2.F32 R29, -RZ, R25.H0_H0 ;  /* 0x20000019ff1d7230 */ /* 0x000fe20000004100 */
[----:B------:R-:W-:Y:S01]  /*2280*/  F2FP.F16.F32.PACK_AB R28, RZ, R28 ;  /* 0x0000001cff1c723e */ /* 0x000fe200000000ff */
[----:B------:R-:W-:-:S04]  /*2290*/  FADD.FTZ R25, R26, 1 ;  /* 0x3f8000001a197421 */ /* 0x000fc80000010000 */
[----:B------:R-:W-:Y:S01]  /*22a0*/  HADD2.F32 R28, -RZ, R28.H0_H0 ;  /* 0x2000001cff1c7230 */ /* 0x000fe20000004100 */
[----:B------:R-:W-:-:S04]  /*22b0*/  F2FP.F16.F32.PACK_AB R25, RZ, R25 ;  /* 0x00000019ff19723e */ /* 0x000fc800000000ff */
[----:B------:R-:W-:Y:S01]  /*22c0*/  FADD.FTZ R28, R27, R28 ;  /* 0x0000001c1b1c7221 */ /* 0x000fe20000010000 */
[----:B------:R-:W-:-:S04]  /*22d0*/  HADD2.F32 R25, -RZ, R25.H0_H0 ;  /* 0x20000019ff197230 */ /* 0x000fc80000004100 */
[----:B------:R-:W-:-:S05]  /*22e0*/  F2FP.F16.F32.PACK_AB R28, RZ, R28 ;  /* 0x0000001cff1c723e */ /* 0x000fca00000000ff */
[----:B------:R-:W-:-:S05]  /*22f0*/  HADD2.F32 R28, -RZ, R28.H0_H0 ;  /* 0x2000001cff1c7230 */ /* 0x000fca0000004100 */
[----:B------:R-:W-:Y:S02]  /*2300*/  FMUL.FTZ R11, R28, 0.79788458347320556641 ;  /* 0x3f4c422a1c0b7820 */ /* 0x000fe40000410000 */
[----:B------:R0:W1:Y:S03]  /*2310*/  MUFU.TANH R28, R29 ;  /* 0x0000001d001c7308 */ /* 0x0000660000002400 */
[----:B------:R-:W-:-:S05]  /*2320*/  F2FP.F16.F32.PACK_AB R11, RZ, R11 ;  /* 0x0000000bff0b723e */ /* 0x000fca00000000ff */
[----:B------:R-:W-:Y:S02]  /*2330*/  HADD2.F32 R26, -RZ, R11.H0_H0 ;  /* 0x2000000bff1a7230 */ /* 0x000fe40000004100 */
[----:B------:R-:W-:Y:S01]  /*2340*/  FMUL.FTZ R11, R24, 0.5 ;  /* 0x3f000000180b7820 */ /* 0x000fe20000410000 */
[----:B------:R-:W-:Y:S01]  /*2350*/  FMUL.FTZ R24, R27, 0.5 ;  /* 0x3f0000001b187820 */ /* 0x000fe20000410000 */
[----:B------:R-:W-:Y:S02]  /*2360*/  HADD2.F32 R27, -RZ, R22.H0_H0 ;  /* 0x20000016ff1b7230 */ /* 0x000fe40000004100 */
[----:B0-----:R-:W-:Y:S01]  /*2370*/  HADD2.F32 R29, -RZ, R23.H1_H1 ;  /* 0x30000017ff1d7230 */ /* 0x001fe20000004100 */
[----:B------:R-:W0:Y:S01]  /*2380*/  MUFU.TANH R26, R26 ;  /* 0x0000001a001a7308 */ /* 0x000e220000002400 */
[----:B------:R-:W-:Y:S02]  /*2390*/  HADD2.F32 R23, -RZ, R21.H0_H0 ;  /* 0x20000015ff177230 */ /* 0x000fe40000004100 */
[----:B------:R-:W-:Y:S01]  /*23a0*/  FADD.FTZ R27, R27, 1 ;  /* 0x3f8000001b1b7421 */ /* 0x000fe20000010000 */
[----:B-1----:R-:W-:Y:S01]  /*23b0*/  F2FP.F16.F32.PACK_AB R11, R11, R28 ;  /* 0x0000001c0b0b723e */ /* 0x002fe200000000ff */
[----:B------:R-:W-:-:S02]  /*23c0*/  HADD2.F32 R28, -RZ, R4.H0_H0 ;  /* 0x20000004ff1c7230 */ /* 0x000fc40000004100 */
[----:B------:R-:W-:Y:S01]  /*23d0*/  FMUL.FTZ R25, R29, R25 ;  /* 0x000000191d197220 */ /* 0x000fe20000410000 */
[----:B------:R-:W-:Y:S01]  /*23e0*/  HADD2.F32 R4, -RZ, R4.H1_H1 ;  /* 0x30000004ff047230 */ /* 0x000fe20000004100 */
[----:B------:R-:W-:Y:S01]  /*23f0*/  F2FP.F16.F32.PACK_AB R27, RZ, R27 ;  /* 0x0000001bff1b723e */ /* 0x000fe200000000ff */
[----:B------:R-:W-:Y:S02]  /*2400*/  HADD2.F32 R22, -RZ, R22.H1_H1 ;  /* 0x30000016ff167230 */ /* 0x000fe40000004100 */
[----:B------:R-:W-:Y:S01]  /*2410*/  FADD.FTZ R28, R28, 1 ;  /* 0x3f8000001c1c7421 */ /* 0x000fe20000010000 */
[----:B------:R-:W-:-:S04]  /*2420*/  FADD.FTZ R23, R23, 1 ;  /* 0x3f80000017177421 */ /* 0x000fc80000010000 */
[----:B------:R-:W-:Y:S02]  /*2430*/  F2FP.F16.F32.PACK_AB R28, RZ, R28 ;  /* 0x0000001cff1c723e */ /* 0x000fe400000000ff */
[----:B------:R-:W-:Y:S02]  /*2440*/  F2FP.F16.F32.PACK_AB R23, RZ, R23 ;  /* 0x00000017ff17723e */ /* 0x000fe400000000ff */
[----:B0-----:R-:W-:Y:S01]  /*2450*/  F2FP.F16.F32.PACK_AB R24, R24, R26 ;  /* 0x0000001a1818723e */ /* 0x001fe200000000ff */
[--C-:B------:R-:W-:Y:S02]  /*2460*/  HADD2.F32 R26, -RZ, R5.reuse.H0_H0 ;  /* 0x20000005ff1a7230 */ /* 0x100fe40000004100 */
[----:B------:R-:W-:Y:S02]  /*2470*/  HADD2.F32 R29, -RZ, R28.H0_H0 ;  /* 0x2000001cff1d7230 */ /* 0x000fe40000004100 */
[----:B------:R-:W-:Y:S02]  /*2480*/  HADD2.F32 R5, -RZ, R5.H1_H1 ;  /* 0x30000005ff057230 */ /* 0x000fe40000004100 */
[----:B------:R-:W-:Y:S01]  /*2490*/  FADD.FTZ R26, R26, 1 ;  /* 0x3f8000001a1a7421 */ /* 0x000fe20000010000 */
[----:B------:R-:W-:-:S02]  /*24a0*/  HADD2.F32 R28, -RZ, R6.H0_H0 ;  /* 0x20000006ff1c7230 */ /* 0x000fc40000004100 */
[----:B------:R-:W-:Y:S01]  /*24b0*/  FMUL.FTZ R4, R4, R29 ;  /* 0x0000001d04047220 */ /* 0x000fe20000410000 */
[----:B------:R-:W-:Y:S01]  /*24c0*/  HADD2.F32 R29, -RZ, R27.H0_H0 ;  /* 0x2000001bff1d7230 */ /* 0x000fe20000004100 */
[----:B------:R-:W-:Y:S01]  /*24d0*/  F2FP.F16.F32.PACK_AB R26, RZ, R26 ;  /* 0x0000001aff1a723e */ /* 0x000fe200000000ff */
[----:B------:R-:W-:Y:S02]  /*24e0*/  HADD2.F32 R27, -RZ, R7.H0_H0 ;  /* 0x20000007ff1b7230 */ /* 0x000fe40000004100 */
[----:B------:R-:W-:Y:S01]  /*24f0*/  FADD.FTZ R28, R28, 1 ;  /* 0x3f8000001c1c7421 */ /* 0x000fe20000010000 */
[----:B------:R-:W-:Y:S01]  /*2500*/  FMUL.FTZ R22, R22, R29 ;  /* 0x0000001d16167220 */ /* 0x000fe20000410000 */
[----:B------:R-:W-:Y:S01]  /*2510*/  HADD2.F32 R23, -RZ, R23.H0_H0 ;  /* 0x20000017ff177230 */ /* 0x000fe20000004100 */
[----:B------:R-:W-:Y:S01]  /*2520*/  F2FP.F16.F32.PACK_AB R4, R4, R25 ;  /* 0x000000190404723e */ /* 0x000fe200000000ff */
[----:B------:R-:W-:Y:S02]  /*2530*/  HADD2.F32 R29, -RZ, R26.H0_H0 ;  /* 0x2000001aff1d7230 */ /* 0x000fe40000004100 */
[----:B------:R-:W-:Y:S01]  /*2540*/  FADD.FTZ R27, R27, 1 ;  /* 0x3f8000001b1b7421 */ /* 0x000fe20000010000 */
[----:B------:R-:W-:Y:S01]  /*2550*/  HADD2.F32 R26, -RZ, R20.H0_H0 ;  /* 0x20000014ff1a7230 */ /* 0x000fe20000004100 */
[----:B------:R-:W-:Y:S01]  /*2560*/  F2FP.F16.F32.PACK_AB R28, RZ, R28 ;  /* 0x0000001cff1c723e */ /* 0x000fe200000000ff */
[----:B------:R-:W-:-:S02]  /*2570*/  HADD2.F32 R6, -RZ, R6.H1_H1 ;  /* 0x30000006ff067230 */ /* 0x000fc40000004100 */
[----:B------:R-:W-:Y:S01]  /*2580*/  FMUL.FTZ R5, R5, R29 ;  /* 0x0000001d05057220 */ /* 0x000fe20000410000 */
[----:B------:R-:W-:Y:S01]  /*2590*/  HADD2.F32 R29, -RZ, R21.H1_H1 ;  /* 0x30000015ff1d7230 */ /* 0x000fe20000004100 */
[----:B------:R-:W-:Y:S01]  /*25a0*/  F2FP.F16.F32.PACK_AB R27, RZ, R27 ;  /* 0x0000001bff1b723e */ /* 0x000fe200000000ff */
[----:B------:R-:W-:Y:S02]  /*25b0*/  HADD2.F32 R21, -RZ, R8.H0_H0 ;  /* 0x20000008ff157230 */ /* 0x000fe40000004100 */
[----:B------:R-:W-:Y:S01]  /*25c0*/  FADD.FTZ R26, R26, 1 ;  /* 0x3f8000001a1a7421 */ /* 0x000fe20000010000 */
[----:B------:R-:W-:Y:S02]  /*25d0*/  HADD2.F32 R28, -RZ, R28.H0_H0 ;  /* 0x2000001cff1c7230 */ /* 0x000fe40000004100 */
[----:B------:R-:W-:Y:S01]  /*25e0*/  FMUL.FTZ R23, R29, R23 ;  /* 0x000000171d177220 */ /* 0x000fe20000410000 */
[----:B------:R-:W-:Y:S02]  /*25f0*/  HADD2.F32 R29, -RZ, R18.H0_H0 ;  /* 0x20000012ff1d7230 */ /* 0x000fe40000004100 */
[----:B------:R-:W-:Y:S01]  /*2600*/  FADD.FTZ R21, R21, 1 ;  /* 0x3f80000015157421 */ /* 0x000fe20000010000 */
[----:B------:R-:W-:Y:S01]  /*2610*/  HADD2.F32 R7, -RZ, R7.H1_H1 ;  /* 0x30000007ff077230 */ /* 0x000fe20000004100 */
[----:B------:R-:W-:Y:S01]  /*2620*/  F2FP.F16.F32.PACK_AB R26, RZ, R26 ;  /* 0x0000001aff1a723e */ /* 0x000fe200000000ff */
[----:B------:R-:W-:-:S02]  /*2630*/  HADD2.F32 R27, -RZ, R27.H0_H0 ;  /* 0x2000001bff1b7230 */ /* 0x000fc40000004100 */
[----:B------:R-:W-:Y:S01]  /*2640*/  FADD.FTZ R29, R29, 1 ;  /* 0x3f8000001d1d7421 */ /* 0x000fe20000010000 */
[----:B------:R-:W-:Y:S01]  /*2650*/  FMUL.FTZ R6, R6, R28 ;  /* 0x0000001c06067220 */ /* 0x000fe20000410000 */
[----:B------:R-:W-:Y:S01]  /*2660*/  F2FP.F16.F32.PACK_AB R21, RZ, R21 ;  /* 0x00000015ff15723e */ /* 0x000fe200000000ff */
[----:B------:R-:W-:Y:S02]  /*2670*/  HADD2.F32 R28, -RZ, R9.H0_H0 ;  /* 0x20000009ff1c7230 */ /* 0x000fe40000004100 */
[----:B------:R-:W-:Y:S01]  /*2680*/  FMUL.FTZ R7, R7, R27 ;  /* 0x0000001b07077220 */ /* 0x000fe20000410000 */
[----:B------:R-:W-:Y:S01]  /*2690*/  F2FP.F16.F32.PACK_AB R27, RZ, R29 ;  /* 0x0000001dff1b723e */ /* 0x000fe200000000ff */
[----:B------:R-:W-:Y:S01]  /*26a0*/  HADD2.F32 R20, -RZ, R20.H1_H1 ;  /* 0x30000014ff147230 */ /* 0x000fe20000004100 */
[----:B------:R-:W-:Y:S01]  /*26b0*/  F2FP.F16.F32.PACK_AB R5, R5, R22 ;  /* 0x000000160505723e */ /* 0x000fe200000000ff */
[----:B------:R-:W-:Y:S02]  /*26c0*/  HADD2.F32 R29, -RZ, R26.H0_H0 ;  /* 0x2000001aff1d7230 */ /* 0x000fe40000004100 */
[----:B------:R-:W-:Y:S01]  /*26d0*/  FADD.FTZ R28, R28, 1 ;  /* 0x3f8000001c1c7421 */ /* 0x000fe20000010000 */
[----:B------:R-:W-:Y:S01]  /*26e0*/  HADD2.F32 R8, -RZ, R8.H1_H1 ;  /* 0x30000008ff087230 */ /* 0x000fe20000004100 */
[----:B------:R-:W-:Y:S01]  /*26f0*/  F2FP.F16.F32.PACK_AB R6, R6, R23 ;  /* 0x000000170606723e */ /* 0x000fe200000000ff */
[----:B------:R-:W-:-:S02]  /*2700*/  HADD2.F32 R21, -RZ, R21.H0_H0 ;  /* 0x20000015ff157230 */ /* 0x000fc40000004100 */
[----:B------:R-:W-:Y:S01]  /*2710*/  FMUL.FTZ R20, R20, R29 ;  /* 0x0000001d14147220 */ /* 0x000fe20000410000 */
[----:B------:R-:W-:Y:S01]  /*2720*/  HADD2.F32 R29, -RZ, R10.H0_H0 ;  /* 0x2000000aff1d7230 */ /* 0x000fe20000004100 */
[----:B------:R-:W-:Y:S01]  /*2730*/  F2FP.F16.F32.PACK_AB R28, RZ, R28 ;  /* 0x0000001cff1c723e */ /* 0x000fe200000000ff */
[----:B------:R-:W-:Y:S02]  /*2740*/  HADD2.F32 R26, -RZ, R16.H0_H0 ;  /* 0x20000010ff1a7230 */ /* 0x000fe40000004100 */
[----:B------:R-:W-:Y:S01]  /*2750*/  FMUL.FTZ R21, R8, R21 ;  /* 0x0000001508157220 */ /* 0x000fe20000410000 */
[----:B------:R-:W-:Y:S02]  /*2760*/  HADD2.F32 R8, -RZ, R18.H1_H1 ;  /* 0x30000012ff087230 */ /* 0x000fe40000004100 */
[----:B------:R-:W-:Y:S01]  /*2770*/  FADD.FTZ R29, R29, 1 ;  /* 0x3f8000001d1d7421 */ /* 0x000fe20000010000 */
[----:B------:R-:W-:Y:S02]  /*2780*/  HADD2.F32 R27, -RZ, R27.H0_H0 ;  /* 0x2000001bff1b7230 */ /* 0x000fe40000004100 */
[----:B------:R-:W-:Y:S01]  /*2790*/  FADD.FTZ R26, R26, 1 ;  /* 0x3f8000001a1a7421 */ /* 0x000fe20000010000 */
[----:B------:R-:W-:Y:S01]  /*27a0*/  HADD2.F32 R18, -RZ, R19.H0_H0 ;  /* 0x20000013ff127230 */ /* 0x000fe20000004100 */
[----:B------:R-:W-:Y:S01]  /*27b0*/  F2FP.F16.F32.PACK_AB R7, R20, R7 ;  /* 0x000000071407723e */ /* 0x000fe200000000ff */
[----:B------:R-:W-:-:S02]  /*27c0*/  HADD2.F32 R9, -RZ, R9.H1_H1 ;  /* 0x30000009ff097230 */ /* 0x000fc40000004100 */
[----:B------:R-:W-:Y:S01]  /*27d0*/  FMUL.FTZ R8, R8, R27 ;  /* 0x0000001b08087220 */ /* 0x000fe20000410000 */
[----:B------:R-:W-:Y:S02]  /*27e0*/  HADD2.F32 R28, -RZ, R28.H0_H0 ;  /* 0x2000001cff1c7230 */ /* 0x000fe40000004100 */
[----:B------:R-:W-:Y:S01]  /*27f0*/  FADD.FTZ R18, R18, 1 ;  /* 0x3f80000012127421 */ /* 0x000fe20000010000 */
[----:B------:R-:W-:Y:S01]  /*2800*/  F2FP.F16.F32.PACK_AB R27, RZ, R29 ;  /* 0x0000001dff1b723e */ /* 0x000fe200000000ff */
[----:B------:R-:W-:Y:S01]  /*2810*/  HADD2.F32 R29, -RZ, R11.H0_H0 ;  /* 0x2000000bff1d7230 */ /* 0x000fe20000004100 */
[----:B------:R-:W-:Y:S01]  /*2820*/  F2FP.F16.F32.PACK_AB R26, RZ, R26 ;  /* 0x0000001aff1a723e */ /* 0x000fe200000000ff */
[----:B------:R-:W-:Y:S01]  /*2830*/  FMUL.FTZ R9, R9, R28 ;  /* 0x0000001c09097220 */ /* 0x000fe20000410000 */
[----:B------:R-:W-:Y:S01]  /*2840*/  F2FP.F16.F32.PACK_AB R28, RZ, R18 ;  /* 0x00000012ff1c723e */ /* 0x000fe200000000ff */
[----:B------:R-:W-:Y:S02]  /*2850*/  HADD2.F32 R18, -RZ, R16.H1_H1 ;  /* 0x30000010ff127230 */ /* 0x000fe40000004100 */
[----:B------:R-:W-:Y:S01]  /*2860*/  FADD.FTZ R16, R29, 1 ;  /* 0x3f8000001d107421 */ /* 0x000fe20000010000 */
[----:B------:R-:W-:Y:S01]  /*2870*/  HADD2.F32 R29, -RZ, R26.H0_H0 ;  /* 0x2000001aff1d7230 */ /* 0x000fe20000004100 */
[----:B------:R-:W-:Y:S01]  /*2880*/  F2FP.F16.F32.PACK_AB R8, R8, R21 ;  /* 0x000000150808723e */ /* 0x000fe200000000ff */
[----:B------:R-:W-:-:S02]  /*2890*/  HADD2.F32 R26, -RZ, R24.H0_H0 ;  /* 0x20000018ff1a7230 */ /* 0x000fc40000004100 */
[----:B------:R-:W-:Y:S01]  /*28a0*/  F2FP.F16.F32.PACK_AB R16, RZ, R16 ;  /* 0x00000010ff10723e */ /* 0x000fe200000000ff */
[----:B------:R-:W-:Y:S02]  /*28b0*/  HADD2.F32 R10, -RZ, R10.H1_H1 ;  /* 0x3000000aff0a7230 */ /* 0x000fe40000004100 */
[----:B------:R-:W-:Y:S01]  /*28c0*/  FMUL.FTZ R18, R18, R29 ;  /* 0x0000001d12127220 */ /* 0x000fe20000410000 */
[----:B------:R-:W-:Y:S01]  /*28d0*/  FADD.FTZ R26, R26, 1 ;  /* 0x3f8000001a1a7421 */ /* 0x000fe20000010000 */
[----:B------:R-:W-:Y:S02]  /*28e0*/  HADD2.F32 R27, -RZ, R27.H0_H0 ;  /* 0x2000001bff1b7230 */ /* 0x000fe40000004100 */
[----:B------:R-:W-:Y:S01]  /*28f0*/  HADD2.F32 R19, -RZ, R19.H1_H1 ;  /* 0x30000013ff137230 */ /* 0x000fe20000004100 */
[----:B------:R-:W-:Y:S01]  /*2900*/  F2FP.F16.F32.PACK_AB R9, R18, R9 ;  /* 0x000000091209723e */ /* 0x000fe200000000ff */
[----:B------:R-:W-:Y:S01]  /*2910*/  HADD2.F32 R28, -RZ, R28.H0_H0 ;  /* 0x2000001cff1c7230 */ /* 0x000fe20000004100 */
[----:B------:R-:W-:Y:S01]  /*2920*/  F2FP.F16.F32.PACK_AB R26, RZ, R26 ;  /* 0x0000001aff1a723e */ /* 0x000fe200000000ff */
[----:B------:R-:W-:Y:S01]  /*2930*/  FMUL.FTZ R10, R10, R27 ;  /* 0x0000001b0a0a7220 */ /* 0x000fe20000410000 */
[----:B------:R-:W-:-:S02]  /*2940*/  HADD2.F32 R11, -RZ, R11.H1_H1 ;  /* 0x3000000bff0b7230 */ /* 0x000fc40000004100 */
[----:B------:R-:W-:Y:S02]  /*2950*/  HADD2.F32 R16, -RZ, R16.H0_H0 ;  /* 0x20000010ff107230 */ /* 0x000fe40000004100 */
[----:B------:R-:W-:Y:S01]  /*2960*/  FMUL.FTZ R19, R19, R28 ;  /* 0x0000001c13137220 */ /* 0x000fe20000410000 */
[----:B------:R-:W-:Y:S02]  /*2970*/  HADD2.F32 R24, -RZ, R24.H1_H1 ;  /* 0x30000018ff187230 */ /* 0x000fe40000004100 */
[----:B------:R-:W-:Y:S02]  /*2980*/  HADD2.F32 R27, -RZ, R26.H0_H0 ;  /* 0x2000001aff1b7230 */ /* 0x000fe40000004100 */
[----:B------:R-:W-:Y:S01]  /*2990*/  FMUL.FTZ R11, R11, R16 ;  /* 0x000000100b0b7220 */ /* 0x000fe20000410000 */
[----:B------:R-:W-:Y:S01]  /*29a0*/  F2FP.F16.F32.PACK_AB R10, R19, R10 ;  /* 0x0000000a130a723e */ /* 0x000fe200000000ff */
[----:B------:R-:W-:Y:S01]  /*29b0*/  IMAD.WIDE.U32 R18, R17, 0x10, R12 ;  /* 0x0000001011127825 */ /* 0x000fe200078e000c */
[----:B------:R-:W-:-:S03]  /*29c0*/  IADD3 R17, PT, PT, R14, R17, R14 ;  /* 0x000000110e117210 */ /* 0x000fc60007ffe00e */
[----:B------:R-:W-:Y:S01]  /*29d0*/  FMUL.FTZ R16, R24, R27 ;  /* 0x0000001b18107220 */ /* 0x000fe20000410000 */
[----:B------:R-:W-:Y:S01]  /*29e0*/  IMAD.WIDE.U32 R20, R15, 0x10, R12 ;  /* 0x000000100f147825 */ /* 0x000fe200078e000c */
[----:B------:R1:W-:Y:S01]  /*29f0*/  STG.E.128 desc[UR4][R18.64], R4 ;  /* 0x0000000412007986 */ /* 0x0003e2000c101d04 */
[----:B------:R-:W-:Y:S02]  /*2a00*/  ISETP.GE.AND P0, PT, R17, R0, PT ;  /* 0x000000001100720c */ /* 0x000fe40003f06270 */
[----:B------:R-:W-:Y:S02]  /*2a10*/  F2FP.F16.F32.PACK_AB R11, R16, R11 ;  /* 0x0000000b100b723e */ /* 0x000fe400000000ff */
[----:B------:R-:W-:-:S03]  /*2a20*/  LEA R15, R14, R15, 0x1 ;  /* 0x0000000f0e0f7211 */ /* 0x000fc600078e08ff */
[----:B------:R1:W-:Y:S06]  /*2a30*/  STG.E.128 desc[UR4][R20.64], R8 ;  /* 0x0000000814007986 */ /* 0x0003ec000c101d04 */
[----:B------:R-:W-:Y:S05]  /*2a40*/  @!P0 BRA `(.L_x_127) ;  /* 0xffffffe400708947 */ /* 0x000fea000383ffff */
[----:B------:R-:W-:Y:S05]  /*2a50*/  EXIT ;  /* 0x000000000000794d */ /* 0x000fea0003800000 */
.L_x_128:
        /* <DEDUP_REMOVED lines=10> */
.L_x_468:


//--------------------- .text._ZN4vllm17activation_kernelIfXadL_ZNS_15gelu_new_kernelIfEET_RKS2_EELb1ELb0EEEvPS2_PS3_i --------------------------
	.section	.text._ZN4vllm17activation_kernelIfXadL_ZNS_15gelu_new_kernelIfEET_RKS2_EELb1ELb0EEEvPS2_PS3_i,"ax",@progbits
	.align	128
        .global         _ZN4vllm17activation_kernelIfXadL_ZNS_15gelu_new_kernelIfEET_RKS2_EELb1ELb0EEEvPS2_PS3_i
        .type           _ZN4vllm17activation_kernelIfXadL_ZNS_15gelu_new_kernelIfEET_RKS2_EELb1ELb0EEEvPS2_PS3_i,@function
        .size           _ZN4vllm17activation_kernelIfXadL_ZNS_15gelu_new_kernelIfEET_RKS2_EELb1ELb0EEEvPS2_PS3_i,(.L_x_469 - _ZN4vllm17activation_kernelIfXadL_ZNS_15gelu_new_kernelIfEET_RKS2_EELb1ELb0EEEvPS2_PS3_i)
        .other          _ZN4vllm17activation_kernelIfXadL_ZNS_15gelu_new_kernelIfEET_RKS2_EELb1ELb0EEEvPS2_PS3_i,@"STO_CUDA_ENTRY STV_DEFAULT"
_ZN4vllm17activation_kernelIfXadL_ZNS_15gelu_new_kernelIfEET_RKS2_EELb1ELb0EEEvPS2_PS3_i:
.text._ZN4vllm17activation_kernelIfXadL_ZNS_15gelu_new_kernelIfEET_RKS2_EELb1ELb0EEEvPS2_PS3_i:
        /* <DEDUP_REMOVED lines=48> */
.L_x_131:
[----:B0-----:R-:W-:-:S04]  /*0300*/  IADD3 R4, P1, PT, R2, UR10, RZ ;  /* 0x0000000a02047c10 */ /* 0x001fc8000ff3e0ff */
[----:B------:R-:W-:-:S06]  /*0310*/  IADD3.X R5, PT, PT, R3, UR11, RZ, P1, !PT ;  /* 0x0000000b03057c10 */ /* 0x000fcc0008ffe4ff */
[----:B------:R-:W2:Y:S01]  /*0320*/  LDG.E.128.CONSTANT R4, desc[UR4][R4.64] ;  /* 0x0000000404047981 */ /* 0x000ea2000c1e9d00 */
[----:B------:R-:W-:Y:S01]  /*0330*/  IADD3 R8, PT, PT, R8, 0x1, RZ ;  /* 0x0000000108087810 */ /* 0x000fe20007ffe0ff */
[----:B--2---:R-:W-:Y:S01]  /*0340*/  FMUL.FTZ R9, R4, R4 ;  /* 0x0000000404097220 */ /* 0x004fe20000410000 */
[----:B------:R-:W-:Y:S01]  /*0350*/  FMUL.FTZ R10, R5, R5 ;  /* 0x00000005050a7220 */ /* 0x000fe20000410000 */
[----:B------:R-:W-:Y:S01]  /*0360*/  FMUL.FTZ R11, R6, R6 ;  /* 0x00000006060b7220 */ /* 0x000fe20000410000 */
[----:B------:R-:W-:Y:S01]  /*0370*/  FMUL.FTZ R12, R7, R7 ;  /* 0x00000007070c7220 */ /* 0x000fe20000410000 */
[----:B------:R-:W-:Y:S01]  /*0380*/  FMUL.FTZ R9, R4, R9 ;  /* 0x0000000904097220 */ /* 0x000fe20000410000 */
[----:B------:R-:W-:Y:S01]  /*0390*/  FMUL.FTZ R10, R5, R10 ;  /* 0x0000000a050a7220 */ /* 0x000fe20000410000 */
[----:B------:R-:W-:Y:S01]  /*03a0*/  FMUL.FTZ R11, R6, R11 ;  /* 0x0000000b060b7220 */ /* 0x000fe20000410000 */
[----:B------:R-:W-:Y:S01]  /*03b0*/  FMUL.FTZ R12, R7, R12 ;  /* 0x0000000c070c7220 */ /* 0x000fe20000410000 */
[----:B------:R-:W-:Y:S01]  /*03c0*/  FFMA.FTZ R9, R9, 0.044714998453855514526, R4 ;  /* 0x3d37271309097823 */ /* 0x000fe20000010004 */
[----:B------:R-:W-:Y:S01]  /*03d0*/  FFMA.FTZ R10, R10, 0.044714998453855514526, R5 ;  /* 0x3d3727130a0a7823 */ /* 0x000fe20000010005 */
[----:B------:R-:W-:Y:S01]  /*03e0*/  FFMA.FTZ R11, R11, 0.044714998453855514526, R6 ;  /* 0x3d3727130b0b7823 */ /* 0x000fe20000010006 */
[----:B------:R-:W-:Y:S01]  /*03f0*/  FFMA.FTZ R12, R12, 0.044714998453855514526, R7 ;  /* 0x3d3727130c0c7823 */ /* 0x000fe20000010007 */
[----:B------:R-:W-:Y:S01]  /*0400*/  FMUL.FTZ R9, R9, 0.79788458347320556641 ;  /* 0x3f4c422a09097820 */ /* 0x000fe20000410000 */
[----:B------:R-:W-:Y:S01]  /*0410*/  FMUL.FTZ R10, R10, 0.79788458347320556641 ;  /* 0x3f4c422a0a0a7820 */ /* 0x000fe20000410000 */
[----:B------:R-:W-:Y:S01]  /*0420*/  FMUL.FTZ R11, R11, 0.79788458347320556641 ;  /* 0x3f4c422a0b0b7820 */ /* 0x000fe20000410000 */
[----:B------:R-:W-:Y:S01]  /*0430*/  FMUL.FTZ R13, R12, 0.79788458347320556641 ;  /* 0x3f4c422a0c0d7820 */ /* 0x000fe20000410000 */
[----:B------:R-:W-:Y:S01]  /*0440*/  FMUL.FTZ R4, R4, 0.5 ;  /* 0x3f00000004047820 */ /* 0x000fe20000410000 */
[----:B------:R-:W-:Y:S01]  /*0450*/  FMUL.FTZ R12, R6, 0.5 ;  /* 0x3f000000060c7820 */ /* 0x000fe20000410000 */
[----:B------:R-:W0:Y:S01]  /*0460*/  MUFU.TANH R9, R9 ;  /* 0x0000000900097308 */ /* 0x000e220000002400 */
[----:B------:R-:W-:Y:S01]  /*0470*/  FMUL.FTZ R5, R5, 0.5 ;  /* 0x3f00000005057820 */ /* 0x000fe20000410000 */
[----:B------:R-:W-:-:S06]  /*0480*/  FMUL.FTZ R14, R7, 0.5 ;  /* 0x3f000000070e7820 */ /* 0x000fcc0000410000 */
[----:B------:R-:W1:Y:S08]  /*0490*/  MUFU.TANH R10, R10 ;  /* 0x0000000a000a7308 */ /* 0x000e700000002400 */
        /* <DEDUP_REMOVED lines=16> */
.L_x_130:
[----:B------:R-:W-:Y:S05]  /*05a0*/  BSYNC.RECONVERGENT B0 ;  /* 0x0000000000007941 */ /* 0x000fea0003800200 */
.L_x_129:
        /* <DEDUP_REMOVED lines=8> */
.L_x_132:
        /* <DEDUP_REMOVED lines=8> */
[----:B--2---:R-:W-:Y:S01]  /*06b0*/  FMUL.FTZ R23, R16, R16 ;  /* 0x0000001010177220 */ /* 0x004fe20000410000 */
[----:B------:R-:W-:-:S03]  /*06c0*/  FMUL.FTZ R28, R17, R17 ;  /* 0x00000011111c7220 */ /* 0x000fc60000410000 */
[----:B------:R-:W-:Y:S01]  /*06d0*/  FMUL.FTZ R23, R16, R23 ;  /* 0x0000001710177220 */ /* 0x000fe20000410000 */
[----:B------:R-:W-:-:S03]  /*06e0*/  FMUL.FTZ R28, R17, R28 ;  /* 0x0000001c111c7220 */ /* 0x000fc60000410000 */
[----:B------:R-:W-:Y:S01]  /*06f0*/  FFMA.FTZ R23, R23, 0.044714998453855514526, R16 ;  /* 0x3d37271317177823 */ /* 0x000fe20000010010 */
[----:B------:R-:W-:Y:S01]  /*0700*/  FFMA.FTZ R28, R28, 0.044714998453855514526, R17 ;  /* 0x3d3727131c1c7823 */ /* 0x000fe20000010011 */
[----:B------:R-:W-:Y:S01]  /*0710*/  FMUL.FTZ R16, R16, 0.5 ;  /* 0x3f00000010107820 */ /* 0x000fe20000410000 */
[----:B------:R-:W-:Y:S01]  /*0720*/  FMUL.FTZ R17, R17, 0.5 ;  /* 0x3f00000011117820 */ /* 0x000fe20000410000 */
[----:B------:R-:W-:Y:S01]  /*0730*/  FMUL.FTZ R23, R23, 0.79788458347320556641 ;  /* 0x3f4c422a17177820 */ /* 0x000fe20000410000 */
[----:B------:R-:W-:-:S05]  /*0740*/  FMUL.FTZ R28, R28, 0.79788458347320556641 ;  /* 0x3f4c422a1c1c7820 */ /* 0x000fca0000410000 */
[----:B------:R-:W0:Y:S08]  /*0750*/  MUFU.TANH R23, R23 ;  /* 0x0000001700177308 */ /* 0x000e300000002400 */
[----:B------:R-:W1:Y:S01]  /*0760*/  MUFU.TANH R28, R28 ;  /* 0x0000001c001c7308 */ /* 0x000e620000002400 */
[----:B0-----:R-:W-:Y:S01]  /*0770*/  FADD.FTZ R29, R23, 1 ;  /* 0x3f800000171d7421 */ /* 0x001fe20000010000 */
[----:B------:R-:W-:-:S03]  /*0780*/  FMUL.FTZ R23, R18, R18 ;  /* 0x0000001212177220 */ /* 0x000fc60000410000 */
[----:B------:R-:W-:Y:S01]  /*0790*/  FMUL.FTZ R16, R16, R29 ;  /* 0x0000001d10107220 */ /* 0x000fe20000410000 */
[----:B------:R-:W-:Y:S01]  /*07a0*/  FMUL.FTZ R23, R18, R23 ;  /* 0x0000001712177220 */ /* 0x000fe20000410000 */
[----:B-1----:R-:W-:Y:S01]  /*07b0*/  FADD.FTZ R29, R28, 1 ;  /* 0x3f8000001c1d7421 */ /* 0x002fe20000010000 */
[----:B------:R-:W-:Y:S02]  /*07c0*/  FMUL.FTZ R28, R19, R19 ;  /* 0x00000013131c7220 */ /* 0x000fe40000410000 */
[----:B------:R-:W-:Y:S01]  /*07d0*/  FFMA.FTZ R23, R23, 0.044714998453855514526, R18 ;  /* 0x3d37271317177823 */ /* 0x000fe20000010012 */
[----:B------:R-:W-:Y:S01]  /*07e0*/  FMUL.FTZ R18, R18, 0.5 ;  /* 0x3f00000012127820 */ /* 0x000fe20000410000 */
[----:B------:R-:W-:Y:S01]  /*07f0*/  FMUL.FTZ R17, R17, R29 ;  /* 0x0000001d11117220 */ /* 0x000fe20000410000 */
[----:B------:R-:W-:Y:S01]  /*0800*/  FMUL.FTZ R28, R19, R28 ;  /* 0x0000001c131c7220 */ /* 0x000fe20000410000 */
[----:B------:R-:W-:-:S03]  /*0810*/  FMUL.FTZ R23, R23, 0.79788458347320556641 ;  /* 0x3f4c422a17177820 */ /* 0x000fc60000410000 */
[----:B------:R-:W-:Y:S01]  /*0820*/  FFMA.FTZ R28, R28, 0.044714998453855514526, R19 ;  /* 0x3d3727131c1c7823 */ /* 0x000fe20000010013 */
[----:B------:R-:W-:Y:S02]  /*0830*/  FMUL.FTZ R19, R19, 0.5 ;  /* 0x3f00000013137820 */ /* 0x000fe40000410000 */
[----:B------:R-:W0:Y:S01]  /*0840*/  MUFU.TANH R23, R23 ;  /* 0x0000001700177308 */ /* 0x000e220000002400 */
[----:B------:R-:W-:-:S07]  /*0850*/  FMUL.FTZ R28, R28, 0.79788458347320556641 ;  /* 0x3f4c422a1c1c7820 */ /* 0x000fce0000410000 */
[----:B------:R-:W1:Y:S01]  /*0860*/  MUFU.TANH R28, R28 ;  /* 0x0000001c001c7308 */ /* 0x000e620000002400 */
[----:B0-----:R-:W-:Y:S01]  /*0870*/  FADD.FTZ R29, R23, 1 ;  /* 0x3f800000171d7421 */ /* 0x001fe20000010000 */
[----:B---3--:R-:W-:-:S03]  /*0880*/  FMUL.FTZ R23, R12, R12 ;  /* 0x0000000c0c177220 */ /* 0x008fc60000410000 */
[----:B------:R-:W-:Y:S01]  /*0890*/  FMUL.FTZ R18, R18, R29 ;  /* 0x0000001d12127220 */ /* 0x000fe20000410000 */
[----:B------:R-:W-:Y:S01]  /*08a0*/  FMUL.FTZ R23, R12, R23 ;  /* 0x000000170c177220 */ /* 0x000fe20000410000 */
[----:B-1----:R-:W-:-:S03]  /*08b0*/  FADD.FTZ R29, R28, 1 ;  /* 0x3f8000001c1d7421 */ /* 0x002fc60000010000 */
[----:B------:R-:W-:Y:S01]  /*08c0*/  FFMA.FTZ R23, R23, 0.044714998453855514526, R12 ;  /* 0x3d37271317177823 */ /* 0x000fe2000001000c */
[----:B------:R-:W-:Y:S01]  /*08d0*/  FMUL.FTZ R12, R12, 0.5 ;  /* 0x3f0000000c0c7820 */ /* 0x000fe20000410000 */
[----:B------:R-:W-:Y:S01]  /*08e0*/  FMUL.FTZ R19, R19, R29 ;  /* 0x0000001d13137220 */ /* 0x000fe20000410000 */
[----:B------:R-:W-:-:S04]  /*08f0*/  IMAD.WIDE.U32 R28, R21, 0x10, R24 ;  /* 0x00000010151c7825 */ /* 0x000fc800078e0018 */
[----:B------:R-:W-:Y:S01]  /*0900*/  FMUL.FTZ R23, R23, 0.79788458347320556641 ;  /* 0x3f4c422a17177820 */ /* 0x000fe20000410000 */
[C-C-:B------:R-:W-:Y:S01]  /*0910*/  IADD3 R21, PT, PT, R0.reuse, R21, R0.reuse ;  /* 0x0000001500157210 */ /* 0x140fe20007ffe000 */
[----:B------:R0:W-:Y:S03]  /*0920*/  STG.E.128 desc[UR4][R28.64], R16 ;  /* 0x000000101c007986 */ /* 0x0001e6000c101d04 */
[----:B------:R-:W-:Y:S01]  /*0930*/  IADD3 R21, PT, PT, R0, R21, R0 ;  /* 0x0000001500157210 */ /* 0x000fe20007ffe000 */
[----:B------:R-:W1:Y:S03]  /*0940*/  MUFU.TANH R23, R23 ;  /* 0x0000001700177308 */ /* 0x000e660000002400 */
[----:B------:R-:W-:Y:S01]  /*0950*/  ISETP.GE.AND P0, PT, R21, R22, PT ;  /* 0x000000161500720c */ /* 0x000fe20003f06270 */
[----:B0-----:R-:W-:Y:S01]  /*0960*/  FMUL.FTZ R16, R13, R13 ;  /* 0x0000000d0d107220 */ /* 0x001fe20000410000 */
[----:B------:R-:W-:Y:S01]  /*0970*/  FMUL.FTZ R17, R14, R14 ;  /* 0x0000000e0e117220 */ /* 0x000fe20000410000 */
[----:B-1----:R-:W-:-:S02]  /*0980*/  FADD.FTZ R23, R23, 1 ;  /* 0x3f80000017177421 */ /* 0x002fc40000010000 */
[----:B------:R-:W-:Y:S01]  /*0990*/  FMUL.FTZ R16, R13, R16 ;  /* 0x000000100d107220 */ /* 0x000fe20000410000 */
[----:B------:R-:W-:Y:S01]  /*09a0*/  FMUL.FTZ R17, R14, R17 ;  /* 0x000000110e117220 */ /* 0x000fe20000410000 */
[----:B------:R-:W-:Y:S02]  /*09b0*/  FMUL.FTZ R12, R12, R23 ;  /* 0x000000170c0c7220 */ /* 0x000fe40000410000 */
[----:B------:R-:W-:Y:S01]  /*09c0*/  FFMA.FTZ R16, R16, 0.044714998453855514526, R13 ;  /* 0x3d37271310107823 */ /* 0x000fe2000001000d */
[----:B------:R-:W-:Y:S01]  /*09d0*/  FFMA.FTZ R17, R17, 0.044714998453855514526, R14 ;  /* 0x3d37271311117823 */ /* 0x000fe2000001000e */
[----:B------:R-:W-:Y:S01]  /*09e0*/  FMUL.FTZ R13, R13, 0.5 ;  /* 0x3f0000000d0d7820 */ /* 0x000fe20000410000 */
[----:B------:R-:W-:Y:S01]  /*09f0*/  FMUL.FTZ R14, R14, 0.5 ;  /* 0x3f0000000e0e7820 */ /* 0x000fe20000410000 */
[----:B------:R-:W-:Y:S01]  /*0a00*/  FMUL.FTZ R18, R16, 0.79788458347320556641 ;  /* 0x3f4c422a10127820 */ /* 0x000fe20000410000 */
[----:B------:R-:W-:-:S04]  /*0a10*/  FMUL.FTZ R16, R15, R15 ;  /* 0x0000000f0f107220 */ /* 0x000fc80000410000 */
[----:B------:R-:W-:Y:S01]  /*0a20*/  FMUL.FTZ R28, R15, R16 ;  /* 0x000000100f1c7220 */ /* 0x000fe20000410000 */
[----:B------:R-:W-:Y:S01]  /*0a30*/  FMUL.FTZ R16, R17, 0.79788458347320556641 ;  /* 0x3f4c422a11107820 */ /* 0x000fe20000410000 */
[----:B------:R-:W0:Y:S02]  /*0a40*/  MUFU.TANH R18, R18 ;  /* 0x0000001200127308 */ /* 0x000e240000002400 */
[----:B------:R-:W-:Y:S01]  /*0a50*/  FFMA.FTZ R28, R28, 0.044714998453855514526, R15 ;  /* 0x3d3727131c1c7823 */ /* 0x000fe2000001000f */
[----:B------:R-:W-:-:S03]  /*0a60*/  FMUL.FTZ R15, R15, 0.5 ;  /* 0x3f0000000f0f7820 */ /* 0x000fc60000410000 */
[----:B------:R-:W-:Y:S02]  /*0a70*/  FMUL.FTZ R17, R28, 0.79788458347320556641 ;  /* 0x3f4c422a1c117820 */ /* 0x000fe40000410000 */
[----:B------:R-:W1:Y:S08]  /*0a80*/  MUFU.TANH R16, R16 ;  /* 0x0000001000107308 */ /* 0x000e700000002400 */
[----:B------:R-:W2:Y:S01]  /*0a90*/  MUFU.TANH R17, R17 ;  /* 0x0000001100117308 */ /* 0x000ea20000002400 */
[----:B0-----:R-:W-:-:S04]  /*0aa0*/  FADD.FTZ R18, R18, 1 ;  /* 0x3f80000012127421 */ /* 0x001fc80000010000 */
[----:B------:R-:W-:Y:S01]  /*0ab0*/  FMUL.FTZ R13, R13, R18 ;  /* 0x000000120d0d7220 */ /* 0x000fe20000410000 */
[----:B----4-:R-:W-:Y:S01]  /*0ac0*/  FMUL.FTZ R18, R5, R5 ;  /* 0x0000000505127220 */ /* 0x010fe20000410000 */
[----:B-1----:R-:W-:-:S03]  /*0ad0*/  FADD.FTZ R19, R16, 1 ;  /* 0x3f80000010137421 */ /* 0x002fc60000010000 */
[C---:B------:R-:W-:Y:S01]  /*0ae0*/  FMUL.FTZ R28, R5.reuse, R18 ;  /* 0x00000012051c7220 */ /* 0x040fe20000410000 */
[----:B------:R-:W-:Y:S01]  /*0af0*/  FMUL.FTZ R14, R14, R19 ;  /* 0x000000130e0e7220 */ /* 0x000fe20000410000 */
[----:B------:R-:W-:Y:S02]  /*0b00*/  FMUL.FTZ R19, R4, R4 ;  /* 0x0000000404137220 */ /* 0x000fe40000410000 */
[----:B------:R-:W-:Y:S01]  /*0b10*/  FFMA.FTZ R28, R28, 0.044714998453855514526, R5 ;  /* 0x3d3727131c1c7823 */ /* 0x000fe20000010005 */
[----:B------:R-:W-:Y:S01]  /*0b20*/  FMUL.FTZ R5, R5, 0.5 ;  /* 0x3f00000005057820 */ /* 0x000fe20000410000 */
[----:B--2---:R-:W-:Y:S01]  /*0b30*/  FADD.FTZ R16, R17, 1 ;  /* 0x3f80000011107421 */ /* 0x004fe20000010000 */
[----:B------:R-:W-:Y:S01]  /*0b40*/  FMUL.FTZ R19, R4, R19 ;  /* 0x0000001304137220 */ /* 0x000fe20000410000 */
[----:B------:R-:W-:Y:S02]  /*0b50*/  FMUL.FTZ R28, R28, 0.79788458347320556641 ;  /* 0x3f4c422a1c1c7820 */ /* 0x000fe40000410000 */
[----:B------:R-:W-:Y:S01]  /*0b60*/  FMUL.FTZ R15, R15, R16 ;  /* 0x000000100f0f7220 */ /* 0x000fe20000410000 */
[----:B------:R-:W-:-:S04]  /*0b70*/  IMAD.WIDE.U32 R16, R20, 0x10, R24 ;  /* 0x0000001014107825 */ /* 0x000fc800078e0018 */
[----:B------:R-:W-:Y:S01]  /*0b80*/  FFMA.FTZ R19, R19, 0.044714998453855514526, R4 ;  /* 0x3d37271313137823 */ /* 0x000fe20000010004 */
[----:B------:R-:W-:Y:S01]  /*0b90*/  FMUL.FTZ R4, R4, 0.5 ;  /* 0x3f00000004047820 */ /* 0x000fe20000410000 */
[----:B------:R-:W-:Y:S01]  /*0ba0*/  LEA R20, R0, R20, 0x2 ;  /* 0x0000001400147211 */ /* 0x000fe200078e10ff */
[----:B------:R0:W-:Y:S01]  /*0bb0*/  STG.E.128 desc[UR4][R16.64], R12 ;  /* 0x0000000c10007986 */ /* 0x0001e2000c101d04 */
[----:B------:R-:W-:Y:S01]  /*0bc0*/  FMUL.FTZ R18, R19, 0.79788458347320556641 ;  /* 0x3f4c422a13127820 */ /* 0x000fe20000410000 */
[----:B------:R-:W-:-:S04]  /*0bd0*/  FMUL.FTZ R19, R6, R6 ;  /* 0x0000000606137220 */ /* 0x000fc80000410000 */
[C---:B------:R-:W-:Y:S01]  /*0be0*/  FMUL.FTZ R19, R6.reuse, R19 ;  /* 0x0000001306137220 */ /* 0x040fe20000410000 */
[----:B------:R-:W1:Y:S03]  /*0bf0*/  MUFU.TANH R18, R18 ;  /* 0x0000001200127308 */ /* 0x000e660000002400 */
[----:B------:R-:W-:Y:S01]  /*0c00*/  FFMA.FTZ R19, R19, 0.044714998453855514526, R6 ;  /* 0x3d37271313137823 */ /* 0x000fe20000010006 */
[----:B------:R-:W-:Y:S01]  /*0c10*/  FMUL.FTZ R6, R6, 0.5 ;  /* 0x3f00000006067820 */ /* 0x000fe20000410000 */
[----:B0-----:R-:W-:Y:S01]  /*0c20*/  FMUL.FTZ R12, R7, R7 ;  /* 0x00000007070c7220 */ /* 0x001fe20000410000 */
[C---:B-----5:R-:W-:Y:S01]  /*0c30*/  FMUL.FTZ R13, R8.reuse, R8 ;  /* 0x00000008080d7220 */ /* 0x060fe20000410000 */
[----:B------:R-:W-:Y:S01]  /*0c40*/  FMUL.FTZ R16, R19, 0.79788458347320556641 ;  /* 0x3f4c422a13107820 */ /* 0x000fe20000410000 */
[----:B------:R0:W2:Y:S01]  /*0c50*/  MUFU.TANH R17, R28 ;  /* 0x0000001c00117308 */ /* 0x0000a20000002400 */
[----:B------:R-:W-:Y:S01]  /*0c60*/  FMUL.FTZ R12, R7, R12 ;  /* 0x0000000c070c7220 */ /* 0x000fe20000410000 */
[----:B------:R-:W-:-:S03]  /*0c70*/  FMUL.FTZ R13, R8, R13 ;  /* 0x0000000d080d7220 */ /* 0x000fc60000410000 */
[----:B------:R-:W-:Y:S01]  /*0c80*/  FFMA.FTZ R12, R12, 0.044714998453855514526, R7 ;  /* 0x3d3727130c0c7823 */ /* 0x000fe20000010007 */
[----:B------:R-:W-:Y:S01]  /*0c90*/  FFMA.FTZ R13, R13, 0.044714998453855514526, R8 ;  /* 0x3d3727130d0d7823 */ /* 0x000fe20000010008 */
[----:B------:R-:W-:Y:S01]  /*0ca0*/  FMUL.FTZ R7, R7, 0.5 ;  /* 0x3f00000007077820 */ /* 0x000fe20000410000 */
[----:B------:R-:W3:Y:S01]  /*0cb0*/  MUFU.TANH R16, R16 ;  /* 0x0000001000107308 */ /* 0x000ee20000002400 */
[----:B------:R-:W-:Y:S01]  /*0cc0*/  FMUL.FTZ R15, R12, 0.79788458347320556641 ;  /* 0x3f4c422a0c0f7820 */ /* 0x000fe20000410000 */
[----:B------:R-:W-:Y:S01]  /*0cd0*/  FMUL.FTZ R12, R9, R9 ;  /* 0x00000009090c7220 */ /* 0x000fe20000410000 */
[----:B------:R-:W-:-:S03]  /*0ce0*/  FMUL.FTZ R8, R8, 0.5 ;  /* 0x3f00000008087820 */ /* 0x000fc60000410000 */
[----:B------:R-:W-:Y:S01]  /*0cf0*/  FMUL.FTZ R14, R9, R12 ;  /* 0x0000000c090e7220 */ /* 0x000fe20000410000 */
[----:B------:R-:W-:Y:S01]  /*0d00*/  FMUL.FTZ R12, R13, 0.79788458347320556641 ;  /* 0x3f4c422a0d0c7820 */ /* 0x000fe20000410000 */
[----:B------:R-:W-:Y:S01]  /*0d10*/  FMUL.FTZ R13, R10, R10 ;  /* 0x0000000a0a0d7220 */ /* 0x000fe20000410000 */
[----:B------:R-:W4:Y:S01]  /*0d20*/  MUFU.TANH R15, R15 ;  /* 0x0000000f000f7308 */ /* 0x000f220000002400 */
[----:B------:R-:W-:Y:S01]  /*0d30*/  FFMA.FTZ R14, R14, 0.044714998453855514526, R9 ;  /* 0x3d3727130e0e7823 */ /* 0x000fe20000010009 */
[----:B------:R-:W-:Y:S01]  /*0d40*/  FMUL.FTZ R9, R9, 0.5 ;  /* 0x3f00000009097820 */ /* 0x000fe20000410000 */
[----:B------:R-:W-:Y:S02]  /*0d50*/  FMUL.FTZ R19, R10, R13 ;  /* 0x0000000d0a137220 */ /* 0x000fe40000410000 */
[----:B------:R-:W-:Y:S01]  /*0d60*/  FMUL.FTZ R13, R14, 0.79788458347320556641 ;  /* 0x3f4c422a0e0d7820 */ /* 0x000fe20000410000 */
[----:B------:R-:W-:Y:S01]  /*0d70*/  FMUL.FTZ R14, R11, R11 ;  /* 0x0000000b0b0e7220 */ /* 0x000fe20000410000 */
[----:B------:R-:W-:Y:S01]  /*0d80*/  FFMA.FTZ R19, R19, 0.044714998453855514526, R10 ;  /* 0x3d37271313137823 */ /* 0x000fe2000001000a */
[----:B------:R-:W5:Y:S01]  /*0d90*/  MUFU.TANH R12, R12 ;  /* 0x0000000c000c7308 */ /* 0x000f620000002400 */
[----:B------:R-:W-:Y:S01]  /*0da0*/  FMUL.FTZ R10, R10, 0.5 ;  /* 0x3f0000000a0a7820 */ /* 0x000fe20000410000 */
[----:B0-----:R-:W-:Y:S01]  /*0db0*/  FMUL.FTZ R28, R11, R14 ;  /* 0x0000000e0b1c7220 */ /* 0x001fe20000410000 */
[----:B------:R-:W-:Y:S01]  /*0dc0*/  FMUL.FTZ R14, R19, 0.79788458347320556641 ;  /* 0x3f4c422a130e7820 */ /* 0x000fe20000410000 */
[----:B-1----:R-:W-:Y:S01]  /*0dd0*/  FADD.FTZ R19, R18, 1 ;  /* 0x3f80000012137421 */ /* 0x002fe20000010000 */
[----:B--2---:R-:W-:Y:S01]  /*0de0*/  FADD.FTZ R18, R17, 1 ;  /* 0x3f80000011127421 */ /* 0x004fe20000010000 */
[----:B------:R-:W-:Y:S01]  /*0df0*/  FFMA.FTZ R28, R28, 0.044714998453855514526, R11 ;  /* 0x3d3727131c1c7823 */ /* 0x000fe2000001000b */
[----:B------:R-:W-:Y:S01]  /*0e00*/  FMUL.FTZ R11, R11, 0.5 ;  /* 0x3f0000000b0b7820 */ /* 0x000fe20000410000 */
[----:B------:R-:W0:Y:S01]  /*0e10*/  MUFU.TANH R13, R13 ;  /* 0x0000000d000d7308 */ /* 0x000e220000002400 */
[----:B------:R-:W-:Y:S01]  /*0e20*/  FMUL.FTZ R4, R4, R19 ;  /* 0x0000001304047220 */ /* 0x000fe20000410000 */
[----:B------:R-:W-:Y:S01]  /*0e30*/  FMUL.FTZ R28, R28, 0.79788458347320556641 ;  /* 0x3f4c422a1c1c7820 */ /* 0x000fe20000410000 */
[----:B---3--:R-:W-:Y:S01]  /*0e40*/  FADD.FTZ R19, R16, 1 ;  /* 0x3f80000010137421 */ /* 0x008fe20000010000 */
[----:B----4-:R-:W-:Y:S01]  /*0e50*/  FADD.FTZ R16, R15, 1 ;  /* 0x3f8000000f107421 */ /* 0x010fe20000010000 */
[----:B------:R-:W-:-:S02]  /*0e60*/  FMUL.FTZ R5, R5, R18 ;  /* 0x0000001205057220 */ /* 0x000fc40000410000 */
[----:B------:R-:W-:Y:S01]  /*0e70*/  FMUL.FTZ R6, R6, R19 ;  /* 0x0000001306067220 */ /* 0x000fe20000410000 */
[----:B------:R-:W1:Y:S01]  /*0e80*/  MUFU.TANH R14, R14 ;  /* 0x0000000e000e7308 */ /* 0x000e620000002400 */
[----:B-----5:R-:W-:Y:S01]  /*0e90*/  FADD.FTZ R15, R12, 1 ;  /* 0x3f8000000c0f7421 */ /* 0x020fe20000010000 */
[----:B------:R-:W-:-:S03]  /*0ea0*/  FMUL.FTZ R7, R7, R16 ;  /* 0x0000001007077220 */ /* 0x000fc60000410000 */
[----:B------:R-:W-:-:S03]  /*0eb0*/  FMUL.FTZ R8, R8, R15 ;  /* 0x0000000f08087220 */ /* 0x000fc60000410000 */
[----:B------:R-:W2:Y:S01]  /*0ec0*/  MUFU.TANH R17, R28 ;  /* 0x0000001c00117308 */ /* 0x000ea20000002400 */
[----:B0-----:R-:W-:-:S04]  /*0ed0*/  FADD.FTZ R12, R13, 1 ;  /* 0x3f8000000d0c7421 */ /* 0x001fc80000010000 */
[----:B------:R-:W-:Y:S01]  /*0ee0*/  FMUL.FTZ R9, R9, R12 ;  /* 0x0000000c09097220 */ /* 0x000fe20000410000 */
[----:B-1----:R-:W-:-:S04]  /*0ef0*/  FADD.FTZ R13, R14, 1 ;  /* 0x3f8000000e0d7421 */ /* 0x002fc80000010000 */
[----:B------:R-:W-:Y:S01]  /*0f00*/  FMUL.FTZ R10, R10, R13 ;  /* 0x0000000d0a0a7220 */ /* 0x000fe20000410000 */
[----:B------:R-:W-:Y:S01]  /*0f10*/  IMAD.WIDE.U32 R12, R2, 0x10, R24 ;  /* 0x00000010020c7825 */ /* 0x000fe200078e0018 */
[----:B------:R-:W-:-:S03]  /*0f20*/  LEA R2, R0, R2, 0x2 ;  /* 0x0000000200027211 */ /* 0x000fc600078e10ff */
[----:B--2---:R-:W-:Y:S01]  /*0f30*/  FADD.FTZ R14, R17, 1 ;  /* 0x3f800000110e7421 */ /* 0x004fe20000010000 */
[----:B------:R0:W-:Y:S03]  /*0f40*/  STG.E.128 desc[UR4][R12.64], R4 ;  /* 0x000000040c007986 */ /* 0x0001e6000c101d04 */
[----:B------:R-:W-:Y:S01]  /*0f50*/  FMUL.FTZ R11, R11, R14 ;  /* 0x0000000e0b0b7220 */ /* 0x000fe20000410000 */
[----:B------:R-:W-:Y:S01]  /*0f60*/  IMAD.WIDE.U32 R14, R3, 0x10, R24 ;  /* 0x00000010030e7825 */ /* 0x000fe200078e0018 */
[----:B------:R-:W-:-:S04]  /*0f70*/  LEA R3, R0, R3, 0x2 ;  /* 0x0000000300037211 */ /* 0x000fc800078e10ff */
[----:B------:R0:W-:Y:S01]  /*0f80*/  STG.E.128 desc[UR4][R14.64], R8 ;  /* 0x000000080e007986 */ /* 0x0001e2000c101d04 */
[----:B------:R-:W-:Y:S05]  /*0f90*/  @!P0 BRA `(.L_x_132) ;  /* 0xfffffff400a48947 */ /* 0x000fea000383ffff */
[----:B------:R-:W-:Y:S05]  /*0fa0*/  EXIT ;  /* 0x000000000000794d */ /* 0x000fea0003800000 */
.L_x_133:
        /* <DEDUP_REMOVED lines=13> */
.L_x_469:


//--------------------- .text._ZN4vllm17activation_kernelIN3c108BFloat16EXadL_ZNS_15gelu_new_kernelIS2_EET_RKS4_EELb1ELb1EEEvPS4_PS5_i --------------------------
	.section	.text._ZN4vllm17activation_kernelIN3c108BFloat16EXadL_ZNS_15gelu_new_kernelIS2_EET_RKS4_EELb1ELb1EEEvPS4_PS5_i,"ax",@progbits
	.align	128
        .global         _ZN4vllm17activation_kernelIN3c108BFloat16EXadL_ZNS_15gelu_new_kernelIS2_EET_RKS4_EELb1ELb1EEEvPS4_PS5_i
        .type           _ZN4vllm17activation_kernelIN3c108BFloat16EXadL_ZNS_15gelu_new_kernelIS2_EET_RKS4_EELb1ELb1EEEvPS4_PS5_i,@function
        .size           _ZN4vllm17activation_kernelIN3c108BFloat16EXadL_ZNS_15gelu_new_kernelIS2_EET_RKS4_EELb1ELb1EEEvPS4_PS5_i,(.L_x_470 - _ZN4vllm17activation_kernelIN3c108BFloat16EXadL_ZNS_15gelu_new_kernelIS2_EET_RKS4_EELb1ELb1EEEvPS4_PS5_i)
        .other          _ZN4vllm17activation_kernelIN3c108BFloat16EXadL_ZNS_15gelu_new_kernelIS2_EET_RKS4_EELb1ELb1EEEvPS4_PS5_i,@"STO_CUDA_ENTRY STV_DEFAULT"
_ZN4vllm17activation_kernelIN3c108BFloat16EXadL_ZNS_15gelu_new_kernelIS2_EET_RKS4_EELb1ELb1EEEvPS4_PS5_i:
.text._ZN4vllm17activation_kernelIN3c108BFloat16EXadL_ZNS_15gelu_new_kernelIS2_EET_RKS4_EELb1ELb1EEEvPS4_PS5_i:
        /* <DEDUP_REMOVED lines=15> */
.L_x_134:
[----:B0-----:R-:W-:-:S04]  /*00f0*/  IADD3 R4, P0, PT, R2, UR10, RZ ;  /* 0x0000000a02047c10 */ /* 0x001fc8000ff1e0ff */
[----:B------:R-:W-:-:S06]  /*0100*/  IADD3.X R5, PT, PT, R3, UR11, RZ, P0, !PT ;  /* 0x0000000b03057c10 */ /* 0x000fcc00087fe4ff */
[----:B------:R-:W2:Y:S01]  /*0110*/  LDG.E.ENL2.256.CONSTANT R8, R4, desc[UR6][R4.64] ;  /* 0xfe0000060404797e */ /* 0x000ea20008129908 */
[----:B-1----:R-:W-:Y:S02]  /*0120*/  IADD3 R13, PT, PT, R0, R13, RZ ;  /* 0x0000000d000d7210 */ /* 0x002fe40007ffe0ff */
[----:B--2---:R-:W-:Y:S02]  /*0130*/  SHF.L.U32 R21, R4, 0x10, RZ ;  /* 0x0000001004157819 */ /* 0x004fe400000006ff */
[----:B------:R-:W-:Y:S02]  /*0140*/  SHF.L.U32 R23, R5, 0x10, RZ ;  /* 0x0000001005177819 */ /* 0x000fe400000006ff */
[----:B------:R-:W-:Y:S01]  /*0150*/  SHF.L.U32 R24, R6, 0x10, RZ ;  /* 0x0000001006187819 */ /* 0x000fe200000006ff */
[C---:B------:R-:W-:Y:S01]  /*0160*/  FMUL.FTZ R12, R21.reuse, R21 ;  /* 0x00000015150c7220 */ /* 0x040fe20000410000 */
[----:B------:R-:W-:Y:S01]  /*0170*/  FMUL.FTZ R17, R21, 0.5 ;  /* 0x3f00000015117820 */ /* 0x000fe20000410000 */
[C---:B------:R-:W-:Y:S01]  /*0180*/  FMUL.FTZ R15, R23.reuse, R23 ;  /* 0x00000017170f7220 */ /* 0x040fe20000410000 */
[----:B------:R-:W-:Y:S01]  /*0190*/  FMUL.FTZ R16, R23, 0.5 ;  /* 0x3f00000017107820 */ /* 0x000fe20000410000 */
[----:B------:R-:W-:Y:S01]  /*01a0*/  FMUL.FTZ R19, R24, R24 ;  /* 0x0000001818137220 */ /* 0x000fe20000410000 */
[----:B------:R-:W-:Y:S01]  /*01b0*/  PRMT R4, R4, 0x7632, R4 ;  /* 0x0000763204047816 */ /* 0x000fe20000000004 */
[----:B------:R-:W0:Y:S01]  /*01c0*/  F2F.BF16.F32 R12, R12 ;  /* 0x0000000c000c7304 */ /* 0x000e220000202000 */
[----:B------:R-:W-:-:S02]  /*01d0*/  PRMT R5, R5, 0x7632, R5 ;  /* 0x0000763205057816 */ /* 0x000fc40000000005 */
[----:B------:R-:W-:Y:S02]  /*01e0*/  SHF.L.U32 R4, R4, 0x10, RZ ;  /* 0x0000001004047819 */ /* 0x000fe400000006ff */
[----:B------:R-:W-:Y:S02]  /*01f0*/  SHF.L.U32 R5, R5, 0x10, RZ ;  /* 0x0000001005057819 */ /* 0x000fe400000006ff */
[----:B------:R-:W-:Y:S01]  /*0200*/  PRMT R6, R6, 0x7632, R6 ;  /* 0x0000763206067816 */ /* 0x000fe20000000006 */
[----:B------:R-:W1:Y:S03]  /*0210*/  F2F.BF16.F32 R15, R15 ;  /* 0x0000000f000f7304 */ /* 0x000e660000202000 */
[----:B------:R-:W-:Y:S02]  /*0220*/  SHF.L.U32 R6, R6, 0x10, RZ ;  /* 0x0000001006067819 */ /* 0x000fe400000006ff */
[----:B0-----:R-:W-:-:S03]  /*0230*/  SHF.L.U32 R14, R12, 0x10, RZ ;  /* 0x000000100c0e7819 */ /* 0x001fc600000006ff */
[----:B------:R-:W0:Y:S02]  /*0240*/  F2F.BF16.F32 R19, R19 ;  /* 0x0000001300137304 */ /* 0x000e240000202000 */
[----:B------:R-:W-:Y:S01]  /*0250*/  FMUL.FTZ R14, R21, R14 ;  /* 0x0000000e150e7220 */ /* 0x000fe20000410000 */
[----:B-1----:R-:W-:-:S05]  /*0260*/  SHF.L.U32 R12, R15, 0x10, RZ ;  /* 0x000000100f0c7819 */ /* 0x002fca00000006ff */
[----:B------:R-:W1:Y:S01]  /*0270*/  F2F.BF16.F32 R17, R17 ;  /* 0x0000001100117304 */ /* 0x000e620000202000 */
[----:B------:R-:W-:Y:S01]  /*0280*/  FMUL.FTZ R18, R23, R12 ;  /* 0x0000000c17127220 */ /* 0x000fe20000410000 */
        /* <DEDUP_REMOVED lines=8> */
[----:B------:R-:W-:Y:S01]  /*0310*/  FMUL.FTZ R22, R15, 0.044714998453855514526 ;  /* 0x3d3727130f167820 */ /* 0x000fe20000410000 */
[----:B------:R-:W-:Y:S01]  /*0320*/  SHF.L.U32 R15, R7, 0x10, RZ ;  /* 0x00000010070f7819 */ /* 0x000fe200000006ff */
[----:B-1----:R-:W-:-:S05]  /*0330*/  IMAD.U32 R19, R18, 0x10000, RZ ;  /* 0x0001000012137824 */ /* 0x002fca00078e00ff */
[----:B------:R-:W1:Y:S01]  /*0340*/  F2F.BF16.F32 R12, R12 ;  /* 0x0000000c000c7304 */ /* 0x000e620000202000 */
[----:B------:R-:W-:Y:S01]  /*0350*/  PRMT R7, R7, 0x7632, R7 ;  /* 0x0000763207077816 */ /* 0x000fe20000000007 */
[----:B------:R-:W-:Y:S01]  /*0360*/  FMUL.FTZ R20, R15, R15 ;  /* 0x0000000f0f147220 */ /* 0x000fe20000410000 */
[----:B------:R-:W-:-:S03]  /*0370*/  FMUL.FTZ R18, R19, 0.044714998453855514526 ;  /* 0x3d37271313127820 */ /* 0x000fc60000410000 */
[----:B------:R-:W-:Y:S01]  /*0380*/  IMAD.U32 R7, R7, 0x10000, RZ ;  /* 0x0001000007077824 */ /* 0x000fe200078e00ff */
[----:B0-----:R-:W-:Y:S01]  /*0390*/  SHF.L.U32 R14, R25, 0x10, RZ ;  /* 0x00000010190e7819 */ /* 0x001fe200000006ff */
[----:B------:R-:W0:Y:S04]  /*03a0*/  F2F.BF16.F32 R22, R22 ;  /* 0x0000001600167304 */ /* 0x000e280000202000 */
[----:B------:R-:W-:Y:S01]  /*03b0*/  FMUL.FTZ R27, R14, 0.044714998453855514526 ;  /* 0x3d3727130e1b7820 */ /* 0x000fe20000410000 */
[----:B------:R-:W-:Y:S02]  /*03c0*/  SHF.L.U32 R14, R8, 0x10, RZ ;  /* 0x00000010080e7819 */ /* 0x000fe400000006ff */
[----:B-1----:R-:W-:Y:S01]  /*03d0*/  SHF.L.U32 R12, R12, 0x10, RZ ;  /* 0x000000100c0c7819 */ /* 0x002fe200000006ff */
[----:B------:R-:W1:Y:S01]  /*03e0*/  F2F.BF16.F32 R18, R18 ;  /* 0x0000001200127304 */ /* 0x000e620000202000 */
[----:B0-----:R-:W-:Y:S01]  /*03f0*/  SHF.L.U32 R26, R22, 0x10, RZ ;  /* 0x00000010161a7819 */ /* 0x001fe200000006ff */
[----:B------:R-:W-:-:S06]  /*0400*/  FMUL.FTZ R22, R14, R14 ;  /* 0x0000000e0e167220 */ /* 0x000fcc0000410000 */
[----:B------:R-:W0:Y:S01]  /*0410*/  F2F.BF16.F32 R20, R20 ;  /* 0x0000001400147304 */ /* 0x000e220000202000 */
[----:B------:R-:W-:Y:S01]  /*0420*/  FADD.FTZ R21, R21, R26 ;  /* 0x0000001a15157221 */ /* 0x000fe20000010000 */
[----:B-1----:R-:W-:Y:S02]  /*0430*/  SHF.L.U32 R26, R18, 0x10, RZ ;  /* 0x00000010121a7819 */ /* 0x002fe400000006ff */
[----:B------:R-:W-:-:S04]  /*0440*/  SHF.L.U32 R18, R9, 0x10, RZ ;  /* 0x0000001009127819 */ /* 0x000fc800000006ff */
[----:B------:R-:W1:Y:S01]  /*0450*/  F2F.BF16.F32 R22, R22 ;  /* 0x0000001600167304 */ /* 0x000e620000202000 */
[----:B------:R-:W-:Y:S01]  /*0460*/  FADD.FTZ R23, R23, R26 ;  /* 0x0000001a17177221 */ /* 0x000fe20000010000 */
[----:B------:R-:W-:Y:S01]  /*0470*/  FMUL.FTZ R25, R18, R18 ;  /* 0x0000001212197220 */ /* 0x000fe20000410000 */
[----:B0-----:R-:W-:-:S05]  /*0480*/  SHF.L.U32 R26, R20, 0x10, RZ ;  /* 0x00000010141a7819 */ /* 0x001fca00000006ff */
[----:B------:R1:W0:Y:S01]  /*0490*/  F2F.BF16.F32 R19, R27 ;  /* 0x0000001b00137304 */ /* 0x0002220000202000 */
[----:B------:R-:W-:-:S07]  /*04a0*/  FMUL.FTZ R26, R15, R26 ;  /* 0x0000001a0f1a7220 */ /* 0x000fce0000410000 */
[----:B------:R-:W2:Y:S01]  /*04b0*/  F2F.BF16.F32 R25, R25 ;  /* 0x0000001900197304 */ /* 0x000ea20000202000 */
[----:B-1----:R-:W-:-:S05]  /*04c0*/  SHF.L.U32 R27, R22, 0x10, RZ ;  /* 0x00000010161b7819 */ /* 0x002fca00000006ff */
[----:B------:R-:W-:Y:S01]  /*04d0*/  FMUL.FTZ R28, R14, R27 ;  /* 0x0000001b0e1c7220 */ /* 0x000fe20000410000 */
[----:B0-----:R-:W-:Y:S01]  /*04e0*/  SHF.L.U32 R29, R19, 0x10, RZ ;  /* 0x00000010131d7819 */ /* 0x001fe200000006ff */
[----:B------:R-:W0:Y:S01]  /*04f0*/  F2F.BF16.F32 R26, R26 ;  /* 0x0000001a001a7304 */ /* 0x000e220000202000 */
[----:B------:R-:W-:-:S03]  /*0500*/  IMAD.U32 R19, R10, 0x10000, RZ ;  /* 0x000100000a137824 */ /* 0x000fc600078e00ff */
[----:B------:R-:W-:Y:S01]  /*0510*/  FADD.FTZ R24, R24, R29 ;  /* 0x0000001d18187221 */ /* 0x000fe20000010000 */
[----:B------:R-:W-:Y:S01]  /*0520*/  FMUL.FTZ R29, R19, R19 ;  /* 0x00000013131d7220 */ /* 0x000fe20000410000 */
[----:B--2---:R-:W-:Y:S02]  /*0530*/  SHF.L.U32 R27, R25, 0x10, RZ ;  /* 0x00000010191b7819 */ /* 0x004fe400000006ff */
[----:B------:R-:W-:Y:S03]  /*0540*/  F2F.BF16.F32 R21, R21 ;  /* 0x0000001500157304 */ /* 0x000fe60000202000 */
[----:B------:R-:W-:Y:S01]  /*0550*/  FMUL.FTZ R22, R18, R27 ;  /* 0x0000001b12167220 */ /* 0x000fe20000410000 */
[----:B0-----:R-:W-:-:S04]  /*0560*/  SHF.L.U32 R27, R26, 0x10, RZ ;  /* 0x000000101a1b7819 */ /* 0x001fc800000006ff */
[----:B------:R-:W0:Y:S01]  /*0570*/  F2F.BF16.F32 R25, R28 ;  /* 0x0000001c00197304 */ /* 0x000e220000202000 */
[----:B------:R-:W-:-:S07]  /*0580*/  FMUL.FTZ R27, R27, 0.044714998453855514526 ;  /* 0x3d3727131b1b7820 */ /* 0x000fce0000410000 */
[----:B------:R-:W1:Y:S01]  /*0590*/  F2F.BF16.F32 R22, R22 ;  /* 0x0000001600167304 */ /* 0x000e620000202000 */
[----:B0-----:R-:W-:-:S07]  /*05a0*/  SHF.L.U32 R26, R25, 0x10, RZ ;  /* 0x00000010191a7819 */ /* 0x001fce00000006ff */
[----:B------:R-:W0:Y:S01]  /*05b0*/  F2F.BF16.F32 R20, R29 ;  /* 0x0000001d00147304 */ /* 0x000e220000202000 */
[----:B------:R-:W-:Y:S01]  /*05c0*/  FMUL.FTZ R26, R26, 0.044714998453855514526 ;  /* 0x3d3727131a1a7820 */ /* 0x000fe20000410000 */
[----:B-1----:R-:W-:-:S06]  /*05d0*/  SHF.L.U32 R28, R22, 0x10, RZ ;  /* 0x00000010161c7819 */ /* 0x002fcc00000006ff */
[----:B------:R-:W1:Y:S01]  /*05e0*/  F2F.BF16.F32 R25, R27 ;  /* 0x0000001b00197304 */ /* 0x000e620000202000 */
[----:B------:R-:W-:Y:S01]  /*05f0*/  FMUL.FTZ R22, R28, 0.044714998453855514526 ;  /* 0x3d3727131c167820 */ /* 0x000fe20000410000 */
[----:B0-----:R-:W-:-:S06]  /*0600*/  SHF.L.U32 R20, R20, 0x10, RZ ;  /* 0x0000001014147819 */ /* 0x001fcc00000006ff */
[----:B------:R-:W0:Y:S01]  /*0610*/  F2F.BF16.F32 R26, R26 ;  /* 0x0000001a001a7304 */ /* 0x000e220000202000 */
[----:B------:R-:W-:Y:S01]  /*0620*/  FMUL.FTZ R20, R19, R20 ;  /* 0x0000001413147220 */ /* 0x000fe20000410000 */
[----:B-1----:R-:W-:-:S06]  /*0630*/  SHF.L.U32 R28, R25, 0x10, RZ ;  /* 0x00000010191c7819 */ /* 0x002fcc00000006ff */
[----:B------:R-:W1:Y:S01]  /*0640*/  F2F.BF16.F32 R22, R22 ;  /* 0x0000001600167304 */ /* 0x000e620000202000 */
[C---:B------:R-:W-:Y:S01]  /*0650*/  FADD.FTZ R25, R15.reuse, R28 ;  /* 0x0000001c0f197221 */ /* 0x040fe20000010000 */
[----:B------:R-:W-:Y:S01]  /*0660*/  FMUL.FTZ R15, R15, 0.5 ;  /* 0x3f0000000f0f7820 */ /* 0x000fe20000410000 */
[----:B0-----:R-:W-:-:S05]  /*0670*/  SHF.L.U32 R27, R26, 0x10, RZ ;  /* 0x000000101a1b7819 */ /* 0x001fca00000006ff */
[----:B------:R-:W0:Y:S01]  /*0680*/  F2F.BF16.F32 R20, R20 ;  /* 0x0000001400147304 */ /* 0x000e220000202000 */
[C---:B------:R-:W-:Y:S01]  /*0690*/  FADD.FTZ R26, R14.reuse, R27 ;  /* 0x0000001b0e1a7221 */ /* 0x040fe20000010000 */
[----:B------:R-:W-:Y:S01]  /*06a0*/  FMUL.FTZ R14, R14, 0.5 ;  /* 0x3f0000000e0e7820 */ /* 0x000fe20000410000 */
[----:B-1----:R-:W-:-:S05]  /*06b0*/  SHF.L.U32 R27, R22, 0x10, RZ ;  /* 0x00000010161b7819 */ /* 0x002fca00000006ff */
[----:B------:R-:W-:Y:S01]  /*06c0*/  F2F.BF16.F32 R23, R23 ;  /* 0x0000001700177304 */ /* 0x000fe20000202000 */
[C---:B------:R-:W-:Y:S01]  /*06d0*/  FADD.FTZ R22, R18.reuse, R27 ;  /* 0x0000001b12167221 */ /* 0x040fe20000010000 */
[----:B------:R-:W-:Y:S01]  /*06e0*/  SHF.L.U32 R27, R21, 0x10, RZ ;  /* 0x00000010151b7819 */ /* 0x000fe200000006ff */
[----:B------:R-:W-:Y:S01]  /*06f0*/  FMUL.FTZ R18, R18, 0.5 ;  /* 0x3f00000012127820 */ /* 0x000fe20000410000 */
[----:B0-----:R-:W-:-:S04]  /*0700*/  IMAD.U32 R29, R20, 0x10000, RZ ;  /* 0x00010000141d7824 */ /* 0x001fc800078e00ff */
[----:B------:R-:W0:Y:S01]  /*0710*/  F2F.BF16.F32 R24, R24 ;  /* 0x0000001800187304 */ /* 0x000e220000202000 */
[----:B------:R-:W-:-:S07]  /*0720*/  FMUL.FTZ R29, R29, 0.044714998453855514526 ;  /* 0x3d3727131d1d7820 */ /* 0x000fce0000410000 */
[----:B------:R1:W2:Y:S01]  /*0730*/  F2F.BF16.F32 R20, R29 ;  /* 0x0000001d00147304 */ /* 0x0002a20000202000 */
[----:B0-----:R-:W-:-:S07]  /*0740*/  SHF.L.U32 R24, R24, 0x10, RZ ;  /* 0x0000001018187819 */ /* 0x001fce00000006ff */
[----:B------:R-:W0:Y:S01]  /*0750*/  F2F.BF16.F32 R25, R25 ;  /* 0x0000001900197304 */ /* 0x000e220000202000 */
[----:B-1----:R-:W-:Y:S01]  /*0760*/  FMUL.FTZ R29, R27, 0.79788458347320556641 ;  /* 0x3f4c422a1b1d7820 */ /* 0x002fe20000410000 */
[----:B------:R-:W-:Y:S01]  /*0770*/  SHF.L.U32 R27, R23, 0x10, RZ ;  /* 0x00000010171b7819 */ /* 0x000fe200000006ff */
[----:B------:R-:W-:-:S04]  /*0780*/  FMUL.FTZ R24, R24, 0.79788458347320556641 ;  /* 0x3f4c422a18187820 */ /* 0x000fc80000410000 */
[----:B------:R-:W-:Y:S01]  /*0790*/  FMUL.FTZ R27, R27, 0.79788458347320556641 ;  /* 0x3f4c422a1b1b7820 */ /* 0x000fe20000410000 */
[----:B------:R-:W1:Y:S01]  /*07a0*/  F2F.BF16.F32 R29, R29 ;  /* 0x0000001d001d7304 */ /* 0x000e620000202000 */
[----:B--2---:R-:W-:-:S05]  /*07b0*/  SHF.L.U32 R20, R20, 0x10, RZ ;  /* 0x0000001014147819 */ /* 0x004fca00000006ff */
[----:B------:R-:W-:Y:S01]  /*07c0*/  FADD.FTZ R20, R19, R20 ;  /* 0x0000001413147221 */ /* 0x000fe20000010000 */
[----:B0-----:R-:W-:Y:S01]  /*07d0*/  SHF.L.U32 R25, R25, 0x10, RZ ;  /* 0x0000001019197819 */ /* 0x001fe200000006ff */
[----:B------:R-:W0:Y:S01]  /*07e0*/  F2F.BF16.F32 R27, R27 ;  /* 0x0000001b001b7304 */ /* 0x000e220000202000 */
[----:B------:R-:W-:Y:S01]  /*07f0*/  FMUL.FTZ R19, R19, 0.5 ;  /* 0x3f00000013137820 */ /* 0x000fe20000410000 */
[----:B-1----:R-:W-:-:S06]  /*0800*/  SHF.L.U32 R21, R29, 0x10, RZ ;  /* 0x000000101d157819 */ /* 0x002fcc00000006ff */
[----:B------:R-:W1:Y:S01]  /*0810*/  F2F.BF16.F32 R26, R26 ;  /* 0x0000001a001a7304 */ /* 0x000e620000202000 */
[----:B0-----:R-:W-:-:S07]  /*0820*/  IMAD.U32 R28, R27, 0x10000, RZ ;  /* 0x000100001b1c7824 */ /* 0x001fce00078e00ff */
[----:B------:R-:W-:Y:S01]  /*0830*/  MUFU.TANH R21, R21 ;  /* 0x0000001500157308 */ /* 0x000fe20000002400 */
[----:B-1----:R-:W-:-:S07]  /*0840*/  SHF.L.U32 R26, R26, 0x10, RZ ;  /* 0x000000101a1a7819 */ /* 0x002fce00000006ff */
[----:B------:R0:W1:Y:S08]  /*0850*/  F2F.BF16.F32 R27, R24 ;  /* 0x00000018001b7304 */ /* 0x0000700000202000 */
[----:B------:R-:W-:Y:S01]  /*0860*/  MUFU.TANH R28, R28 ;  /* 0x0000001c001c7308 */ /* 0x000fe20000002400 */
[----:B0-----:R-:W-:Y:S01]  /*0870*/  FMUL.FTZ R24, R25, 0.79788458347320556641 ;  /* 0x3f4c422a19187820 */ /* 0x001fe20000410000 */
[----:B-1----:R-:W-:-:S06]  /*0880*/  SHF.L.U32 R27, R27, 0x10, RZ ;  /* 0x000000101b1b7819 */ /* 0x002fcc00000006ff */
[----:B------:R-:W0:Y:S08]  /*0890*/  F2F.BF16.F32 R21, R21 ;  /* 0x0000001500157304 */ /* 0x000e300000202000 */
[----:B------:R-:W-:Y:S01]  /*08a0*/  MUFU.TANH R27, R27 ;  /* 0x0000001b001b7308 */ /* 0x000fe20000002400 */
[----:B0-----:R-:W-:-:S07]  /*08b0*/  SHF.L.U32 R25, R21, 0x10, RZ ;  /* 0x0000001015197819 */ /* 0x001fce00000006ff */
[----:B------:R-:W0:Y:S01]  /*08c0*/  F2F.BF16.F32 R23, R28 ;  /* 0x0000001c00177304 */ /* 0x000e220000202000 */
[----:B------:R-:W-:-:S07]  /*08d0*/  FADD.FTZ R29, R25, 1 ;  /* 0x3f800000191d7421 */ /* 0x000fce0000010000 */
[----:B------:R-:W1:Y:S01]  /*08e0*/  F2F.BF16.F32 R24, R24 ;  /* 0x0000001800187304 */ /* 0x000e620000202000 */
[----:B0-----:R-:W-:-:S07]  /*08f0*/  SHF.L.U32 R25, R23, 0x10, RZ ;  /* 0x0000001017197819 */ /* 0x001fce00000006ff */
[----:B------:R-:W0:Y:S01]  /*0900*/  F2F.BF16.F32 R27, R27 ;  /* 0x0000001b001b7304 */ /* 0x000e220000202000 */
[----:B------:R-:W-:Y:S01]  /*0910*/  FADD.FTZ R21, R25, 1 ;  /* 0x3f80000019157421 */ /* 0x000fe20000010000 */
[----:B------:R-:W-:-:S06]  /*0920*/  FMUL.FTZ R25, R26, 0.79788458347320556641 ;  /* 0x3f4c422a1a197820 */ /* 0x000fcc0000410000 */
[----:B------:R1:W2:Y:S08]  /*0930*/  F2F.BF16.F32 R23, R29 ;  /* 0x0000001d00177304 */ /* 0x0002b00000202000 */
[----:B------:R-:W3:Y:S01]  /*0940*/  F2F.BF16.F32 R25, R25 ;  /* 0x0000001900197304 */ /* 0x000ee20000202000 */
[----:B-1----:R-:W-:Y:S02]  /*0950*/  SHF.L.U32 R29, R24, 0x10, RZ ;  /* 0x00000010181d7819 */ /* 0x002fe400000006ff */
[----:B0-----:R-:W-:Y:S01]  /*0960*/  SHF.L.U32 R24, R27, 0x10, RZ ;  /* 0x000000101b187819 */ /* 0x001fe200000006ff */
[----:B--2---:R-:W-:-:S04]  /*0970*/  IMAD.U32 R26, R23, 0x10000, RZ ;  /* 0x00010000171a7824 */ /* 0x004fc800078e00ff */
[----:B------:R-:W-:Y:S01]  /*0980*/  MUFU.TANH R28, R29 ;  /* 0x0000001d001c7308 */ /* 0x000fe20000002400 */
[----:B------:R-:W-:Y:S01]  /*0990*/  FADD.FTZ R24, R24, 1 ;  /* 0x3f80000018187421 */ /* 0x000fe20000010000 */
[----:B------:R-:W-:Y:S01]  /*09a0*/  FMUL.FTZ R17, R17, R26 ;  /* 0x0000001a11117220 */ /* 0x000fe20000410000 */
[----:B---3--:R-:W-:-:S05]  /*09b0*/  SHF.L.U32 R26, R25, 0x10, RZ ;  /* 0x00000010191a7819 */ /* 0x008fca00000006ff */
[----:B------:R-:W0:Y:S08]  /*09c0*/  F2F.BF16.F32 R24, R24 ;  /* 0x0000001800187304 */ /* 0x000e300000202000 */
[----:B------:R-:W-:Y:S01]  /*09d0*/  F2F.BF16.F32 R22, R22 ;  /* 0x0000001600167304 */ /* 0x000fe20000202000 */
[----:B0-----:R-:W-:-:S07]  /*09e0*/  IMAD.U32 R25, R24, 0x10000, RZ ;  /* 0x0001000018197824 */ /* 0x001fce00078e00ff */
[----:B------:R-:W0:Y:S01]  /*09f0*/  F2F.BF16.F32 R28, R28 ;  /* 0x0000001c001c7304 */ /* 0x000e220000202000 */
[----:B------:R-:W-:-:S07]  /*0a00*/  FMUL.FTZ R12, R12, R25 ;  /* 0x000000190c0c7220 */ /* 0x000fce0000410000 */
[----:B------:R-:W1:Y:S01]  /*0a10*/  F2F.BF16.F32 R16, R16 ;  /* 0x0000001000107304 */ /* 0x000e620000202000 */
[----:B0-----:R-:W-:-:S07]  /*0a20*/  SHF.L.U32 R25, R28, 0x10, RZ ;  /* 0x000000101c197819 */ /* 0x001fce00000006ff */
[----:B------:R-:W0:Y:S01]  /*0a30*/  F2F.BF16.F32 R21, R21 ;  /* 0x0000001500157304 */ /* 0x000e220000202000 */
[----:B------:R-:W-:Y:S01]  /*0a40*/  FMUL.FTZ R28, R4, R4 ;  /* 0x00000004041c7220 */ /* 0x000fe20000410000 */
[----:B------:R-:W-:Y:S01]  /*0a50*/  FADD.FTZ R27, R25, 1 ;  /* 0x3f800000191b7421 */ /* 0x000fe20000010000 */
[----:B------:R-:W-:Y:S02]  /*0a60*/  SHF.L.U32 R25, R22, 0x10, RZ ;  /* 0x0000001016197819 */ /* 0x000fe400000006ff */
[----:B-1----:R-:W-:-:S03]  /*0a70*/  SHF.L.U32 R16, R16, 0x10, RZ ;  /* 0x0000001010107819 */ /* 0x002fc600000006ff */
[----:B------:R-:W1:Y:S01]  /*0a80*/  MUFU.TANH R26, R26 ;  /* 0x0000001a001a7308 */ /* 0x000e620000002400 */
[----:B------:R-:W-:Y:S01]  /*0a90*/  FMUL.FTZ R25, R25, 0.79788458347320556641 ;  /* 0x3f4c422a19197820 */ /* 0x000fe20000410000 */
[----:B0-----:R-:W-:-:S06]  /*0aa0*/  SHF.L.U32 R23, R21, 0x10, RZ ;  /* 0x0000001015177819 */ /* 0x001fcc00000006ff */
[----:B------:R-:W-:Y:S01]  /*0ab0*/  F2F.BF16.F32 R25, R25 ;  /* 0x0000001900197304 */ /* 0x000fe20000202000 */
[----:B------:R-:W-:Y:S02]  /*0ac0*/  SHF.L.U32 R21, R11, 0x10, RZ ;  /* 0x000000100b157819 */ /* 0x000fe400000006ff */
[----:B------:R-:W-:Y:S01]  /*0ad0*/  PRMT R11, R10, 0x7632, R11 ;  /* 0x000076320a0b7816 */ /* 0x000fe2000000000b */
[----:B------:R-:W-:Y:S02]  /*0ae0*/  FMUL.FTZ R16, R16, R23 ;  /* 0x0000001710107220 */ /* 0x000fe40000410000 */
[----:B------:R-:W-:Y:S02]  /*0af0*/  FMUL.FTZ R23, R21, R21 ;  /* 0x0000001515177220 */ /* 0x000fe40000410000 */
[----:B------:R-:W0:Y:S08]  /*0b00*/  F2F.BF16.F32 R15, R15 ;  /* 0x0000000f000f7304 */ /* 0x000e300000202000 */
[----:B-1----:R-:W1:Y:S01]  /*0b10*/  F2F.BF16.F32 R26, R26 ;  /* 0x0000001a001a7304 */ /* 0x002e620000202000 */
[----:B0-----:R-:W-:-:S07]  /*0b20*/  SHF.L.U32 R15, R15, 0x10, RZ ;  /* 0x000000100f0f7819 */ /* 0x001fce00000006ff */
[----:B------:R-:W-:Y:S01]  /*0b30*/  F2F.BF16.F32 R23, R23 ;  /* 0x0000001700177304 */ /* 0x000fe20000202000 */
[----:B-1----:R-:W-:Y:S01]  /*0b40*/  SHF.L.U32 R29, R26, 0x10, RZ ;  /* 0x000000101a1d7819 */ /* 0x002fe200000006ff */
[----:B------:R-:W-:-:S06]  /*0b50*/  IMAD.U32 R26, R25, 0x10000, RZ ;  /* 0x00010000191a7824 */ /* 0x000fcc00078e00ff */
[----:B------:R-:W0:Y:S01]  /*0b60*/  F2F.BF16.F32 R24, R27 ;  /* 0x0000001b00187304 */ /* 0x000e220000202000 */
[----:B------:R-:W-:-:S07]  /*0b70*/  FADD.FTZ R29, R29, 1 ;  /* 0x3f8000001d1d7421 */ /* 0x000fce0000010000 */
[----:B------:R-:W1:Y:S01]  /*0b80*/  F2F.BF16.F32 R14, R14 ;  /* 0x0000000e000e7304 */ /* 0x000e620000202000 */
[----:B0-----:R-:W-:-:S07]  /*0b90*/  SHF.L.U32 R24, R24, 0x10, RZ ;  /* 0x0000001018187819 */ /* 0x001fce00000006ff */
[----:B------:R0:W-:Y:S01]  /*0ba0*/  F2F.BF16.F32 R22, R28 ;  /* 0x0000001c00167304 */ /* 0x0001e20000202000 */
[----:B------:R-:W-:Y:S01]  /*0bb0*/  FMUL.FTZ R15, R15, R24 ;  /* 0x000000180f0f7220 */ /* 0x000fe20000410000 */
[----:B------:R-:W-:Y:S01]  /*0bc0*/  FMUL.FTZ R24, R5, R5 ;  /* 0x0000000505187220 */ /* 0x000fe20000410000 */
[----:B-1----:R-:W-:-:S05]  /*0bd0*/  SHF.L.U32 R14, R14, 0x10, RZ ;  /* 0x000000100e0e7819 */ /* 0x002fca00000006ff */
[----:B------:R-:W1:Y:S01]  /*0be0*/  F2F.BF16.F32 R27, R29 ;  /* 0x0000001d001b7304 */ /* 0x000e620000202000 */
[----:B0-----:R-:W-:Y:S01]  /*0bf0*/  SHF.L.U32 R28, R23, 0x10, RZ ;  /* 0x00000010171c7819 */ /* 0x001fe200000006ff */
[----:B------:R-:W-:-:S04]  /*0c00*/  FMUL.FTZ R23, R6, R6 ;  /* 0x0000000606177220 */ /* 0x000fc80000410000 */
[----:B------:R-:W-:Y:S02]  /*0c10*/  FMUL.FTZ R25, R21, R28 ;  /* 0x0000001c15197220 */ /* 0x000fe40000410000 */
[----:B------:R-:W-:Y:S01]  /*0c20*/  MUFU.TANH R26, R26 ;  /* 0x0000001a001a7308 */ /* 0x000fe20000002400 */
[----:B-1----:R-:W-:-:S07]  /*0c30*/  SHF.L.U32 R27, R27, 0x10, RZ ;  /* 0x000000101b1b7819 */ /* 0x002fce00000006ff */
[----:B------:R-:W0:Y:S01]  /*0c40*/  F2F.BF16.F32 R25, R25 ;  /* 0x0000001900197304 */ /* 0x000e220000202000 */
[----:B------:R-:W-:Y:S01]  /*0c50*/  FMUL.FTZ R14, R14, R27 ;  /* 0x0000001b0e0e7220 */ /* 0x000fe20000410000 */
[----:B------:R-:W-:-:S06]  /*0c60*/  SHF.L.U32 R27, R22, 0x10, RZ ;  /* 0x00000010161b7819 */ /* 0x000fcc00000006ff */
[----:B------:R-:W1:Y:S01]  /*0c70*/  F2F.BF16.F32 R24, R24 ;  /* 0x0000001800187304 */ /* 0x000e620000202000 */
[----:B------:R-:W-:Y:S01]  /*0c80*/  FMUL.FTZ R22, R4, R27 ;  /* 0x0000001b04167220 */ /* 0x000fe20000410000 */
[----:B0-----:R-:W-:-:S06]  /*0c90*/  SHF.L.U32 R27, R25, 0x10, RZ ;  /* 0x00000010191b7819 */ /* 0x001fcc00000006ff */
[----:B------:R-:W0:Y:S01]  /*0ca0*/  F2F.BF16.F32 R26, R26 ;  /* 0x0000001a001a7304 */ /* 0x000e220000202000 */
[----:B------:R-:W-:Y:S01]  /*0cb0*/  FMUL.FTZ R29, R27, 0.044714998453855514526 ;  /* 0x3d3727131b1d7820 */ /* 0x000fe20000410000 */
[----:B-1----:R-:W-:-:S06]  /*0cc0*/  SHF.L.U32 R28, R24, 0x10, RZ ;  /* 0x00000010181c7819 */ /* 0x002fcc00000006ff */
[----:B------:R-:W1:Y:S01]  /*0cd0*/  F2F.BF16.F32 R23, R23 ;  /* 0x0000001700177304 */ /* 0x000e620000202000 */
[----:B------:R-:W-:Y:S01]  /*0ce0*/  FMUL.FTZ R25, R5, R28 ;  /* 0x0000001c05197220 */ /* 0x000fe20000410000 */
[----:B------:R-:W-:Y:S01]  /*0cf0*/  FMUL.FTZ R28, R4, 0.5 ;  /* 0x3f000000041c7820 */ /* 0x000fe20000410000 */
[----:B0-----:R-:W-:-:S05]  /*0d00*/  IMAD.U32 R27, R26, 0x10000, RZ ;  /* 0x000100001a1b7824 */ /* 0x001fca00078e00ff */
[----:B------:R-:W0:Y:S01]  /*0d10*/  F2F.BF16.F32 R22, R22 ;  /* 0x0000001600167304 */ /* 0x000e220000202000 */
[----:B------:R-:W-:Y:S01]  /*0d20*/  FADD.FTZ R26, R27, 1 ;  /* 0x3f8000001b1a7421 */ /* 0x000fe20000010000 */
[----:B-1----:R-:W-:-:S06]  /*0d30*/  SHF.L.U32 R23, R23, 0x10, RZ ;  /* 0x0000001017177819 */ /* 0x002fcc00000006ff */
[----:B------:R-:W1:Y:S01]  /*0d40*/  F2F.BF16.F32 R18, R18 ;  /* 0x0000001200127304 */ /* 0x000e620000202000 */
[----:B------:R-:W-:Y:S01]  /*0d50*/  FMUL.FTZ R23, R6, R23 ;  /* 0x0000001706177220 */ /* 0x000fe20000410000 */
[----:B0-----:R-:W-:-:S06]  /*0d60*/  SHF.L.U32 R22, R22, 0x10, RZ ;  /* 0x0000001016167819 */ /* 0x001fcc00000006ff */
[----:B------:R-:W-:Y:S01]  /*0d70*/  F2F.BF16.F32 R26, R26 ;  /* 0x0000001a001a7304 */ /* 0x000fe20000202000 */
[----:B------:R-:W-:Y:S01]  /*0d80*/  FMUL.FTZ R27, R22, 0.044714998453855514526 ;  /* 0x3d372713161b7820 */ /* 0x000fe20000410000 */
[----:B-1----:R-:W-:-:S06]  /*0d90*/  SHF.L.U32 R18, R18, 0x10, RZ ;  /* 0x0000001012127819 */ /* 0x002fcc00000006ff */
[----:B------:R-:W0:Y:S08]  /*0da0*/  F2F.BF16.F32 R25, R25 ;  /* 0x0000001900197304 */ /* 0x000e300000202000 */
[----:B------:R1:W2:Y:S01]  /*0db0*/  F2F.BF16.F32 R24, R29 ;  /* 0x0000001d00187304 */ /* 0x0002a20000202000 */
[----:B0-----:R-:W-:-:S07]  /*0dc0*/  SHF.L.U32 R22, R25, 0x10, RZ ;  /* 0x0000001019167819 */ /* 0x001fce00000006ff */
[----:B------:R-:W0:Y:S01]  /*0dd0*/  F2F.BF16.F32 R23, R23 ;  /* 0x0000001700177304 */ /* 0x000e220000202000 */
[----:B-1----:R-:W-:Y:S01]  /*0de0*/  SHF.L.U32 R29, R26, 0x10, RZ ;  /* 0x000000101a1d7819 */ /* 0x002fe200000006ff */
[----:B------:R-:W-:-:S04]  /*0df0*/  FMUL.FTZ R26, R7, R7 ;  /* 0x00000007071a7220 */ /* 0x000fc80000410000 */
[----:B------:R-:W-:Y:S01]  /*0e00*/  FMUL.FTZ R18, R18, R29 ;  /* 0x0000001d12127220 */ /* 0x000fe20000410000 */
[----:B------:R-:W-:Y:S01]  /*0e10*/  FMUL.FTZ R29, R22, 0.044714998453855514526 ;  /* 0x3d372713161d7820 */ /* 0x000fe20000410000 */
[----:B------:R-:W1:Y:S01]  /*0e20*/  F2F.BF16.F32 R26, R26 ;  /* 0x0000001a001a7304 */ /* 0x000e620000202000 */
[----:B--2---:R-:W-:-:S05]  /*0e30*/  SHF.L.U32 R24, R24, 0x10, RZ ;  /* 0x0000001018187819 */ /* 0x004fca00000006ff */
[----:B------:R-:W-:Y:S01]  /*0e40*/  FADD.FTZ R24, R21, R24 ;  /* 0x0000001815187221 */ /* 0x000fe20000010000 */
[----:B0-----:R-:W-:Y:S01]  /*0e50*/  SHF.L.U32 R22, R23, 0x10, RZ ;  /* 0x0000001017167819 */ /* 0x001fe200000006ff */
[----:B------:R-:W0:Y:S01]  /*0e60*/  F2F.BF16.F32 R25, R27 ;  /* 0x0000001b00197304 */ /* 0x000e220000202000 */
[----:B------:R-:W-:-:S03]  /*0e70*/  FMUL.FTZ R21, R21, 0.5 ;  /* 0x3f00000015157820 */ /* 0x000fc60000410000 */
[----:B------:R-:W-:Y:S01]  /*0e80*/  FMUL.FTZ R22, R22, 0.044714998453855514526 ;  /* 0x3d37271316167820 */ /* 0x000fe20000410000 */
[----:B-1----:R-:W-:-:S03]  /*0e90*/  SHF.L.U32 R26, R26, 0x10, RZ ;  /* 0x000000101a1a7819 */ /* 0x002fc600000006ff */
[----:B------:R1:W2:Y:S02]  /*0ea0*/  F2F.BF16.F32 R23, R29 ;  /* 0x0000001d00177304 */ /* 0x0002a40000202000 */
[----:B------:R-:W-:Y:S01]  /*0eb0*/  FMUL.FTZ R26, R7, R26 ;  /* 0x0000001a071a7220 */ /* 0x000fe20000410000 */
[----:B0-----:R-:W-:-:S05]  /*0ec0*/  SHF.L.U32 R25, R25, 0x10, RZ ;  /* 0x0000001019197819 */ /* 0x001fca00000006ff */
[----:B------:R-:W-:Y:S01]  /*0ed0*/  F2F.BF16.F32 R20, R20 ;  /* 0x0000001400147304 */ /* 0x000fe20000202000 */
[----:B-1----:R-:W-:Y:S01]  /*0ee0*/  FMUL.FTZ R29, R5, 0.5 ;  /* 0x3f000000051d7820 */ /* 0x002fe20000410000 */
[----:B------:R-:W-:Y:S01]  /*0ef0*/  FADD.FTZ R25, R4, R25 ;  /* 0x0000001904197221 */ /* 0x000fe20000010000 */
[----:B--2---:R-:W-:-:S05]  /*0f00*/  SHF.L.U32 R4, R23, 0x10, RZ ;  /* 0x0000001017047819 */ /* 0x004fca00000006ff */
[----:B------:R-:W0:Y:S01]  /*0f10*/  F2F.BF16.F32 R22, R22 ;  /* 0x0000001600167304 */ /* 0x000e220000202000 */
[----:B------:R-:W-:-:S07]  /*0f20*/  FADD.FTZ R27, R5, R4 ;  /* 0x00000004051b7221 */ /* 0x000fce0000010000 */
[----:B------:R-:W-:Y:S01]  /*0f30*/  F2F.BF16.F32 R24, R24 ;  /* 0x0000001800187304 */ /* 0x000fe20000202000 */
[----:B0-----:R-:W-:-:S07]  /*0f40*/  SHF.L.U32 R5, R22, 0x10, RZ ;  /* 0x0000001016057819 */ /* 0x001fce00000006ff */
[----:B------:R-:W0:Y:S01]  /*0f50*/  F2F.BF16.F32 R26, R26 ;  /* 0x0000001a001a7304 */ /* 0x000e220000202000 */
[C---:B------:R-:W-:Y:S01]  /*0f60*/  FADD.FTZ R4, R6.reuse, R5 ;  /* 0x0000000506047221 */ /* 0x040fe20000010000 */
[----:B------:R-:W-:-:S06]  /*0f70*/  FMUL.FTZ R5, R6, 0.5 ;  /* 0x3f00000006057820 */ /* 0x000fcc0000410000 */
[----:B------:R1:W-:Y:S01]  /*0f80*/  F2F.BF16.F32 R23, R28 ;  /* 0x0000001c00177304 */ /* 0x0003e20000202000 */
[----:B0-----:R-:W-:-:S07]  /*0f90*/  SHF.L.U32 R6, R26, 0x10, RZ ;  /* 0x000000101a067819 */ /* 0x001fce00000006ff */
[----:B------:R-:W0:Y:S01]  /*0fa0*/  F2F.BF16.F32 R25, R25 ;  /* 0x0000001900197304 */ /* 0x000e220000202000 */
[----:B-1----:R-:W-:Y:S01]  /*0fb0*/  SHF.L.U32 R28, R20, 0x10, RZ ;  /* 0x00000010141c7819 */ /* 0x002fe200000006ff */
[----:B------:R-:W-:-:S04]  /*0fc0*/  FMUL.FTZ R6, R6, 0.044714998453855514526 ;  /* 0x3d37271306067820 */ /* 0x000fc80000410000 */
[----:B------:R-:W-:Y:S02]  /*0fd0*/  FMUL.FTZ R28, R28, 0.79788458347320556641 ;  /* 0x3f4c422a1c1c7820 */ /* 0x000fe40000410000 */
[----:B------:R1:W-:Y:S08]  /*0fe0*/  F2F.BF16.F32 R22, R29 ;  /* 0x0000001d00167304 */ /* 0x0003f00000202000 */
[----:B------:R-:W2:Y:S01]  /*0ff0*/  F2F.BF16.F32 R27, R27 ;  /* 0x0000001b001b7304 */ /* 0x000ea20000202000 */
[----:B-1----:R-:W-:Y:S01]  /*1000*/  SHF.L.U32 R29, R24, 0x10, RZ ;  /* 0x00000010181d7819 */ /* 0x002fe200000006ff */
[----:B0-----:R-:W-:-:S04]  /*1010*/  IMAD.U32 R24, R25, 0x10000, RZ ;  /* 0x0001000019187824 */ /* 0x001fc800078e00ff */
[----:B------:R-:W-:Y:S02]  /*1020*/  FMUL.FTZ R20, R29, 0.79788458347320556641 ;  /* 0x3f4c422a1d147820 */ /* 0x000fe40000410000 */
[----:B------:R-:W0:Y:S01]  /*1030*/  F2F.BF16.F32 R26, R28 ;  /* 0x0000001c001a7304 */ /* 0x000e220000202000 */
[----:B--2---:R-:W-:-:S07]  /*1040*/  SHF.L.U32 R25, R27, 0x10, RZ ;  /* 0x000000101b197819 */ /* 0x004fce00000006ff */
[----:B------:R-:W1:Y:S01]  /*1050*/  F2F.BF16.F32 R20, R20 ;  /* 0x0000001400147304 */ /* 0x000e620000202000 */
[----:B------:R-:W-:Y:S01]  /*1060*/  FMUL.FTZ R27, R24, 0.79788458347320556641 ;  /* 0x3f4c422a181b7820 */ /* 0x000fe20000410000 */
[----:B------:R-:W-:Y:S01]  /*1070*/  FMUL.FTZ R25, R25, 0.79788458347320556641 ;  /* 0x3f4c422a19197820 */ /* 0x000fe20000410000 */
[----:B0-----:R-:W-:-:S05]  /*1080*/  SHF.L.U32 R24, R26, 0x10, RZ ;  /* 0x000000101a187819 */ /* 0x001fca00000006ff */
[----:B------:R-:W0:Y:S01]  /*1090*/  F2F.BF16.F32 R27, R27 ;  /* 0x0000001b001b7304 */ /* 0x000e220000202000 */
[----:B-1----:R-:W-:-:S07]  /*10a0*/  SHF.L.U32 R26, R20, 0x10, RZ ;  /* 0x00000010141a7819 */ /* 0x002fce00000006ff */
[----:B------:R-:W1:Y:S01]  /*10b0*/  MUFU.TANH R24, R24 ;  /* 0x0000001800187308 */ /* 0x000e620000002400 */
[----:B0-----:R-:W-:-:S07]  /*10c0*/  SHF.L.U32 R29, R27, 0x10, RZ ;  /* 0x000000101b1d7819 */ /* 0x001fce00000006ff */
[----:B------:R-:W-:Y:S08]  /*10d0*/  MUFU.TANH R26, R26 ;  /* 0x0000001a001a7308 */ /* 0x000ff00000002400 */
[----:B------:R-:W0:Y:S08]  /*10e0*/  F2F.BF16.F32 R25, R25 ;  /* 0x0000001900197304 */ /* 0x000e300000202000 */
[----:B-1----:R-:W1:Y:S01]  /*10f0*/  F2F.BF16.F32 R27, R24 ;  /* 0x00000018001b7304 */ /* 0x002e620000202000 */
[----:B0-----:R-:W-:-:S07]  /*1100*/  SHF.L.U32 R20, R25, 0x10, RZ ;  /* 0x0000001019147819 */ /* 0x001fce00000006ff */
[----:B------:R-:W-:Y:S01]  /*1110*/  MUFU.TANH R28, R29 ;  /* 0x0000001d001c7308 */ /* 0x000fe20000002400 */
[----:B-1----:R-:W-:-:S07]  /*1120*/  SHF.L.U32 R27, R27, 0x10, RZ ;  /* 0x000000101b1b7819 */ /* 0x002fce00000006ff */
[----:B------:R-:W0:Y:S01]  /*1130*/  F2F.BF16.F32 R26, R26 ;  /* 0x0000001a001a7304 */ /* 0x000e220000202000 */
[----:B------:R-:W-:-:S07]  /*1140*/  FADD.FTZ R27, R27, 1 ;  /* 0x3f8000001b1b7421 */ /* 0x000fce0000010000 */
[----:B------:R-:W-:Y:S01]  /*1150*/  MUFU.TANH R20, R20 ;  /* 0x0000001400147308 */ /* 0x000fe20000002400 */
[----:B0-----:R-:W-:-:S07]  /*1160*/  SHF.L.U32 R25, R26, 0x10, RZ ;  /* 0x000000101a197819 */ /* 0x001fce00000006ff */
[----:B------:R-:W0:Y:S01]  /*1170*/  F2F.BF16.F32 R28, R28 ;  /* 0x0000001c001c7304 */ /* 0x000e220000202000 */
[----:B------:R-:W-:-:S07]  /*1180*/  FADD.FTZ R25, R25, 1 ;  /* 0x3f80000019197421 */ /* 0x000fce0000010000 */
[----:B------:R-:W1:Y:S01]  /*1190*/  F2F.BF16.F32 R19, R19 ;  /* 0x0000001300137304 */ /* 0x000e620000202000 */
[----:B0-----:R-:W-:-:S07]  /*11a0*/  IMAD.U32 R29, R28, 0x10000, RZ ;  /* 0x000100001c1d7824 */ /* 0x001fce00078e00ff */
[----:B------:R-:W0:Y:S01]  /*11b0*/  F2F.BF16.F32 R27, R27 ;  /* 0x0000001b001b7304 */ /* 0x000e220000202000 */
[----:B------:R-:W-:Y:S01]  /*11c0*/  FADD.FTZ R24, R29, 1 ;  /* 0x3f8000001d187421 */ /* 0x000fe20000010000 */
[----:B-1----:R-:W-:-:S06]  /*11d0*/  SHF.L.U32 R19, R19, 0x10, RZ ;  /* 0x0000001013137819 */ /* 0x002fcc00000006ff */
        /* <DEDUP_REMOVED lines=8> */
[----:B------:R-:W-:Y:S01]  /*1260*/  PRMT R21, R8, 0x7632, R21 ;  /* 0x0000763208157816 */ /* 0x000fe20000000015 */
[----:B------:R-:W-:-:S03]  /*1270*/  IMAD.U32 R8, R23, 0x10000, RZ ;  /* 0x0001000017087824 */ /* 0x000fc600078e00ff */
[----:B------:R-:W-:Y:S02]  /*1280*/  SHF.L.U32 R21, R21, 0x10, RZ ;  /* 0x0000001015157819 */ /* 0x000fe400000006ff */
[----:B-1----:R-:W-:Y:S01]  /*1290*/  SHF.L.U32 R27, R25, 0x10, RZ ;  /* 0x00000010191b7819 */ /* 0x002fe200000006ff */
[----:B------:R-:W-:Y:S01]  /*12a0*/  FADD.FTZ R25, R20, 1 ;  /* 0x3f80000014197421 */ /* 0x000fe20000010000 */
[----:B------:R-:W1:Y:S01]  /*12b0*/  F2F.BF16.F32 R6, R6 ;  /* 0x0000000600067304 */ /* 0x000e620000202000 */
[----:B------:R-:W-:Y:S02]  /*12c0*/  FMUL.FTZ R23, R21, R21 ;  /* 0x0000001515177220 */ /* 0x000fe40000410000 */
[----:B------:R-:W-:Y:S01]  /*12d0*/  FMUL.FTZ R20, R26, R27 ;  /* 0x0000001b1a147220 */ /* 0x000fe20000410000 */
[----:B------:R-:W-:Y:S02]  /*12e0*/  PRMT R26, R9, 0x7632, R26 ;  /* 0x00007632091a7816 */ /* 0x000fe4000000001a */
[----:B0-----:R-:W-:-:S02]  /*12f0*/  SHF.L.U32 R9, R24, 0x10, RZ ;  /* 0x0000001018097819 */ /* 0x001fc400000006ff */
[----:B------:R-:W0:Y:S01]  /*1300*/  F2F.BF16.F32 R25, R25 ;  /* 0x0000001900197304 */ /* 0x000e220000202000 */
[----:B------:R-:W-:Y:S02]  /*1310*/  SHF.L.U32 R26, R26, 0x10, RZ ;  /* 0x000000101a1a7819 */ /* 0x000fe400000006ff */
[C---:B------:R-:W-:Y:S01]  /*1320*/  PRMT R24, R11.reuse, 0x7632, R24 ;  /* 0x000076320b187816 */ /* 0x040fe20000000018 */
[----:B------:R-:W-:Y:S01]  /*1330*/  FMUL.FTZ R8, R8, R9 ;  /* 0x0000000908087220 */ /* 0x000fe20000410000 */
[----:B------:R-:W-:Y:S01]  /*1340*/  SHF.L.U32 R11, R11, 0x10, RZ ;  /* 0x000000100b0b7819 */ /* 0x000fe200000006ff */
[----:B------:R-:W-:Y:S01]  /*1350*/  FMUL.FTZ R10, R26, R26 ;  /* 0x0000001a1a0a7220 */ /* 0x000fe20000410000 */
[----:B------:R-:W-:Y:S01]  /*1360*/  SHF.L.U32 R9, R22, 0x10, RZ ;  /* 0x0000001016097819 */ /* 0x000fe200000006ff */
[----:B------:R-:W2:Y:S01]  /*1370*/  F2F.BF16.F32 R23, R23 ;  /* 0x0000001700177304 */ /* 0x000ea20000202000 */
[----:B------:R-:W-:Y:S01]  /*1380*/  SHF.L.U32 R24, R24, 0x10, RZ ;  /* 0x0000001018187819 */ /* 0x000fe200000006ff */
[----:B------:R-:W-:Y:S01]  /*1390*/  FMUL.FTZ R22, R11, R11 ;  /* 0x0000000b0b167220 */ /* 0x000fe20000410000 */
[----:B-1----:R-:W-:-:S03]  /*13a0*/  SHF.L.U32 R6, R6, 0x10, RZ ;  /* 0x0000001006067819 */ /* 0x002fc600000006ff */
[----:B------:R-:W-:Y:S01]  /*13b0*/  FMUL.FTZ R29, R24, R24 ;  /* 0x00000018181d7220 */ /* 0x000fe20000410000 */
[----:B0-----:R-:W-:Y:S01]  /*13c0*/  SHF.L.U32 R28, R25, 0x10, RZ ;  /* 0x00000010191c7819 */ /* 0x001fe200000006ff */
[----:B------:R-:W0:Y:S01]  /*13d0*/  F2F.BF16.F32 R10, R10 ;  /* 0x0000000a000a7304 */ /* 0x000e220000202000 */
[C---:B------:R-:W-:Y:S01]  /*13e0*/  FADD.FTZ R6, R7.reuse, R6 ;  /* 0x0000000607067221 */ /* 0x040fe20000010000 */
[----:B------:R-:W-:Y:S02]  /*13f0*/  FMUL.FTZ R7, R7, 0.5 ;  /* 0x3f00000007077820 */ /* 0x000fe40000410000 */
[----:B------:R-:W-:Y:S01]  /*1400*/  FMUL.FTZ R9, R9, R28 ;  /* 0x0000001c09097220 */ /* 0x000fe20000410000 */
[----:B--2---:R-:W-:-:S03]  /*1410*/  SHF.L.U32 R28, R23, 0x10, RZ ;  /* 0x00000010171c7819 */ /* 0x004fc600000006ff */
[----:B------:R-:W1:Y:S02]  /*1420*/  F2F.BF16.F32 R22, R22 ;  /* 0x0000001600167304 */ /* 0x000e640000202000 */
[----:B------:R-:W-:Y:S01]  /*1430*/  FMUL.FTZ R25, R21, R28 ;  /* 0x0000001c15197220 */ /* 0x000fe20000410000 */
[----:B0-----:R-:W-:-:S05]  /*1440*/  IMAD.U32 R27, R10, 0x10000, RZ ;  /* 0x000100000a1b7824 */ /* 0x001fca00078e00ff */
[----:B------:R0:W2:Y:S01]  /*1450*/  F2F.BF16.F32 R23, R29 ;  /* 0x0000001d00177304 */ /* 0x0000a20000202000 */
[----:B------:R-:W-:Y:S01]  /*1460*/  FMUL.FTZ R27, R26, R27 ;  /* 0x0000001b1a1b7220 */ /* 0x000fe20000410000 */
[----:B-1----:R-:W-:-:S06]  /*1470*/  SHF.L.U32 R10, R22, 0x10, RZ ;  /* 0x00000010160a7819 */ /* 0x002fcc00000006ff */
[----:B------:R-:W1:Y:S01]  /*1480*/  F2F.BF16.F32 R25, R25 ;  /* 0x0000001900197304 */ /* 0x000e620000202000 */
[----:B0-----:R-:W-:Y:S01]  /*1490*/  FMUL.FTZ R29, R11, R10 ;  /* 0x0000000a0b1d7220 */ /* 0x001fe20000410000 */
[----:B--2---:R-:W-:-:S06]  /*14a0*/  SHF.L.U32 R23, R23, 0x10, RZ ;  /* 0x0000001017177819 */ /* 0x004fcc00000006ff */
[----:B------:R-:W0:Y:S01]  /*14b0*/  F2F.BF16.F32 R27, R27 ;  /* 0x0000001b001b7304 */ /* 0x000e220000202000 */
[----:B------:R-:W-:Y:S01]  /*14c0*/  FMUL.FTZ R22, R24, R23 ;  /* 0x0000001718167220 */ /* 0x000fe20000410000 */
[----:B-1----:R-:W-:-:S06]  /*14d0*/  SHF.L.U32 R23, R25, 0x10, RZ ;  /* 0x0000001019177819 */ /* 0x002fcc00000006ff */
[----:B------:R-:W1:Y:S01]  /*14e0*/  F2F.BF16.F32 R10, R29 ;  /* 0x0000001d000a7304 */ /* 0x000e620000202000 */
[----:B------:R-:W-:Y:S01]  /*14f0*/  FMUL.FTZ R28, R23, 0.044714998453855514526 ;  /* 0x3d372713171c7820 */ /* 0x000fe20000410000 */
        /* <DEDUP_REMOVED lines=8> */
[----:B-1----:R-:W-:Y:S01]  /*1580*/  FMUL.FTZ R28, R21, 0.5 ;  /* 0x3f000000151c7820 */ /* 0x002fe20000410000 */
[----:B------:R-:W-:Y:S01]  /*1590*/  FMUL.FTZ R29, R22, 0.044714998453855514526 ;  /* 0x3d372713161d7820 */ /* 0x000fe20000410000 */
[----:B--2---:R-:W-:-:S05]  /*15a0*/  SHF.L.U32 R23, R23, 0x10, RZ ;  /* 0x0000001017177819 */ /* 0x004fca00000006ff */
[----:B------:R-:W1:Y:S01]  /*15b0*/  F2F.BF16.F32 R27, R27 ;  /* 0x0000001b001b7304 */ /* 0x000e620000202000 */
[----:B------:R-:W-:Y:S01]  /*15c0*/  FADD.FTZ R23, R21, R23 ;  /* 0x0000001715177221 */ /* 0x000fe20000010000 */
[----:B0-----:R-:W-:-:S06]  /*15d0*/  IMAD.U32 R21, R10, 0x10000, RZ ;  /* 0x000100000a157824 */ /* 0x001fcc00078e00ff */
[----:B------:R-:W0:Y:S01]  /*15e0*/  F2F.BF16.F32 R22, R29 ;  /* 0x0000001d00167304 */ /* 0x000e220000202000 */
[C---:B------:R-:W-:Y:S01]  /*15f0*/  FADD.FTZ R25, R26.reuse, R21 ;  /* 0x000000151a197221 */ /* 0x040fe20000010000 */
[----:B------:R-:W-:Y:S01]  /*1600*/  FMUL.FTZ R21, R26, 0.5 ;  /* 0x3f0000001a157820 */ /* 0x000fe20000410000 */
[----:B-1----:R-:W-:-:S05]  /*1610*/  SHF.L.U32 R26, R27, 0x10, RZ ;  /* 0x000000101b1a7819 */ /* 0x002fca00000006ff */
[----:B------:R-:W1:Y:S01]  /*1620*/  F2F.BF16.F32 R4, R4 ;  /* 0x0000000400047304 */ /* 0x000e620000202000 */
[C---:B------:R-:W-:Y:S01]  /*1630*/  FADD.FTZ R26, R11.reuse, R26 ;  /* 0x0000001a0b1a7221 */ /* 0x040fe20000010000 */
[----:B------:R-:W-:Y:S01]  /*1640*/  FMUL.FTZ R11, R11, 0.5 ;  /* 0x3f0000000b0b7820 */ /* 0x000fe20000410000 */
[----:B0-----:R-:W-:-:S05]  /*1650*/  SHF.L.U32 R27, R22, 0x10, RZ ;  /* 0x00000010161b7819 */ /* 0x001fca00000006ff */
[----:B------:R-:W0:Y:S01]  /*1660*/  F2F.BF16.F32 R6, R6 ;  /* 0x0000000600067304 */ /* 0x000e220000202000 */
[C---:B------:R-:W-:Y:S01]  /*1670*/  FMUL.FTZ R22, R24.reuse, 0.5 ;  /* 0x3f00000018167820 */ /* 0x040fe20000410000 */
[----:B------:R-:W-:Y:S01]  /*1680*/  FADD.FTZ R27, R24, R27 ;  /* 0x0000001b181b7221 */ /* 0x000fe20000010000 */
[----:B-1----:R-:W-:-:S05]  /*1690*/  SHF.L.U32 R24, R4, 0x10, RZ ;  /* 0x0000001004187819 */ /* 0x002fca00000006ff */
[----:B------:R-:W1:Y:S01]  /*16a0*/  F2F.BF16.F32 R23, R23 ;  /* 0x0000001700177304 */ /* 0x000e620000202000 */
[----:B------:R-:W-:Y:S01]  /*16b0*/  FMUL.FTZ R24, R24, 0.79788458347320556641 ;  /* 0x3f4c422a18187820 */ /* 0x000fe20000410000 */
[----:B0-----:R-:W-:-:S06]  /*16c0*/  SHF.L.U32 R29, R6, 0x10, RZ ;  /* 0x00000010061d7819 */ /* 0x001fcc00000006ff */
[----:B------:R-:W0:Y:S01]  /*16d0*/  F2F.BF16.F32 R25, R25 ;  /* 0x0000001900197304 */ /* 0x000e220000202000 */
[----:B------:R-:W-:Y:S01]  /*16e0*/  FMUL.FTZ R29, R29, 0.79788458347320556641 ;  /* 0x3f4c422a1d1d7820 */ /* 0x000fe20000410000 */
[----:B-1----:R-:W-:-:S06]  /*16f0*/  SHF.L.U32 R4, R23, 0x10, RZ ;  /* 0x0000001017047819 */ /* 0x002fcc00000006ff */
[----:B------:R-:W1:Y:S01]  /*1700*/  F2F.BF16.F32 R26, R26 ;  /* 0x0000001a001a7304 */ /* 0x000e620000202000 */
[----:B0-----:R-:W-:-:S07]  /*1710*/  SHF.L.U32 R6, R25, 0x10, RZ ;  /* 0x0000001019067819 */ /* 0x001fce00000006ff */
[----:B------:R-:W0:Y:S01]  /*1720*/  F2F.BF16.F32 R27, R27 ;  /* 0x0000001b001b7304 */ /* 0x000e220000202000 */
[----:B------:R-:W-:Y:S01]  /*1730*/  FMUL.FTZ R25, R4, 0.79788458347320556641 ;  /* 0x3f4c422a04197820 */ /* 0x000fe20000410000 */
[----:B------:R-:W-:Y:S01]  /*1740*/  FMUL.FTZ R4, R6, 0.79788458347320556641 ;  /* 0x3f4c422a06047820 */ /* 0x000fe20000410000 */
[----:B-1----:R-:W-:-:S05]  /*1750*/  SHF.L.U32 R6, R26, 0x10, RZ ;  /* 0x000000101a067819 */ /* 0x002fca00000006ff */
[----:B------:R-:W1:Y:S01]  /*1760*/  F2F.BF16.F32 R10, R28 ;  /* 0x0000001c000a7304 */ /* 0x000e620000202000 */
[----:B0-----:R-:W-:-:S07]  /*1770*/  IMAD.U32 R27, R27, 0x10000, RZ ;  /* 0x000100001b1b7824 */ /* 0x001fce00078e00ff */
[----:B------:R0:W2:Y:S01]  /*1780*/  F2F.BF16.F32 R28, R24 ;  /* 0x00000018001c7304 */ /* 0x0000a20000202000 */
[----:B-1----:R-:W-:-:S07]  /*1790*/  IMAD.U32 R10, R10, 0x10000, RZ ;  /* 0x000100000a0a7824 */ /* 0x002fce00078e00ff */
[----:B------:R-:W1:Y:S01]  /*17a0*/  F2F.BF16.F32 R29, R29 ;  /* 0x0000001d001d7304 */ /* 0x000e620000202000 */
[----:B0-----:R-:W-:Y:S01]  /*17b0*/  FMUL.FTZ R24, R6, 0.79788458347320556641 ;  /* 0x3f4c422a06187820 */ /* 0x001fe20000410000 */
[----:B--2---:R-:W-:-:S06]  /*17c0*/  SHF.L.U32 R6, R28, 0x10, RZ ;  /* 0x000000101c067819 */ /* 0x004fcc00000006ff */
[----:B------:R0:W2:Y:S01]  /*17d0*/  F2F.BF16.F32 R26, R4 ;  /* 0x00000004001a7304 */ /* 0x0000a20000202000 */
[----:B-1----:R-:W-:-:S07]  /*17e0*/  SHF.L.U32 R29, R29, 0x10, RZ ;  /* 0x000000101d1d7819 */ /* 0x002fce00000006ff */
[----:B------:R-:W1:Y:S01]  /*17f0*/  F2F.BF16.F32 R24, R24 ;  /* 0x0000001800187304 */ /* 0x000e620000202000 */
[----:B0-----:R-:W-:Y:S01]  /*1800*/  FMUL.FTZ R4, R27, 0.79788458347320556641 ;  /* 0x3f4c422a1b047820 */ /* 0x001fe20000410000 */
[----:B--2---:R-:W-:-:S06]  /*1810*/  SHF.L.U32 R28, R26, 0x10, RZ ;  /* 0x000000101a1c7819 */ /* 0x004fcc00000006ff */
[----:B------:R-:W0:Y:S01]  /*1820*/  F2F.BF16.F32 R25, R25 ;  /* 0x0000001900197304 */ /* 0x000e220000202000 */
[----:B-1----:R-:W-:-:S07]  /*1830*/  SHF.L.U32 R24, R24, 0x10, RZ ;  /* 0x0000001018187819 */ /* 0x002fce00000006ff */
[----:B------:R-:W1:Y:S01]  /*1840*/  F2F.BF16.F32 R4, R4 ;  /* 0x0000000400047304 */ /* 0x000e620000202000 */
[----:B0-----:R-:W-:-:S07]  /*1850*/  SHF.L.U32 R27, R25, 0x10, RZ ;  /* 0x00000010191b7819 */ /* 0x001fce00000006ff */
[----:B------:R-:W0:Y:S01]  /*1860*/  MUFU.TANH R6, R6 ;  /* 0x0000000600067308 */ /* 0x000e220000002400 */
[----:B-1----:R-:W-:-:S07]  /*1870*/  SHF.L.U32 R4, R4, 0x10, RZ ;  /* 0x0000001004047819 */ /* 0x002fce00000006ff */
[----:B------:R-:W1:Y:S08]  /*1880*/  MUFU.TANH R23, R29 ;  /* 0x0000001d00177308 */ /* 0x000e700000002400 */
[----:B------:R-:W-:Y:S08]  /*1890*/  MUFU.TANH R25, R27 ;  /* 0x0000001b00197308 */ /* 0x000ff00000002400 */
[----:B------:R-:W-:Y:S08]  /*18a0*/  MUFU.TANH R26, R28 ;  /* 0x0000001c001a7308 */ /* 0x000ff00000002400 */
[----:B------:R-:W-:Y:S08]  /*18b0*/  MUFU.TANH R24, R24 ;  /* 0x0000001800187308 */ /* 0x000ff00000002400 */
[----:B------:R-:W-:Y:S08]  /*18c0*/  MUFU.TANH R4, R4 ;  /* 0x0000000400047308 */ /* 0x000ff00000002400 */
[----:B0-----:R-:W0:Y:S08]  /*18d0*/  F2F.BF16.F32 R6, R6 ;  /* 0x0000000600067304 */ /* 0x001e300000202000 */
[----:B-1----:R-:W1:Y:S01]  /*18e0*/  F2F.BF16.F32 R23, R23 ;  /* 0x0000001700177304 */ /* 0x002e620000202000 */
        /* <DEDUP_REMOVED lines=35> */
[----:B------:R-:W-:Y:S01]  /*1b20*/  FMUL.FTZ R10, R11, R6 ;  /* 0x000000060b0a7220 */ /* 0x000fe20000410000 */
[----:B------:R-:W-:Y:S02]  /*1b30*/  F2FP.BF16.F32.PACK_AB R6, R7, R12 ;  /* 0x0000000c0706723e */ /* 0x000fe400000010ff */
[----:B-1----:R-:W-:-:S03]  /*1b40*/  SHF.L.U32 R22, R22, 0x10, RZ ;  /* 0x0000001016167819 */ /* 0x002fc600000006ff */
[----:B------:R-:W1:Y:S01]  /*1b50*/  F2F.BF16.F32 R21, R21 ;  /* 0x0000001500157304 */ /* 0x000e620000202000 */
[----:B------:R-:W-:Y:S02]  /*1b60*/  F2FP.BF16.F32.PACK_AB R7, R24, R15 ;  /* 0x0000000f1807723e */ /* 0x000fe400000010ff */
[----:B------:R-:W-:Y:S02]  /*1b70*/  F2FP.BF16.F32.PACK_AB R10, R10, R19 ;  /* 0x000000130a0a723e */ /* 0x000fe400000010ff */
[----:B0-----:R-:W-:-:S03]  /*1b80*/  SHF.L.U32 R5, R5, 0x10, RZ ;  /* 0x0000001005057819 */ /* 0x001fc600000006ff */
[----:B------:R-:W0:Y:S02]  /*1b90*/  F2F.BF16.F32 R4, R26 ;  /* 0x0000001a00047304 */ /* 0x000e240000202000 */
[----:B------:R-:W-:Y:S01]  /*1ba0*/  FMUL.FTZ R11, R22, R5 ;  /* 0x00000005160b7220 */ /* 0x000fe20000410000 */
[----:B------:R-:W-:Y:S02]  /*1bb0*/  F2FP.BF16.F32.PACK_AB R5, R9, R16 ;  /* 0x000000100905723e */ /* 0x000fe400000010ff */
[----:B-1----:R-:W-:Y:S02]  /*1bc0*/  SHF.L.U32 R21, R21, 0x10, RZ ;  /* 0x0000001015157819 */ /* 0x002fe400000006ff */
[----:B------:R-:W-:Y:S02]  /*1bd0*/  IADD3 R16, P0, PT, R2, UR8, RZ ;  /* 0x0000000802107c10 */ /* 0x000fe4000ff1e0ff */
[----:B------:R-:W-:Y:S02]  /*1be0*/  F2FP.BF16.F32.PACK_AB R11, R11, R20 ;  /* 0x000000140b0b723e */ /* 0x000fe400000010ff */
[----:B0-----:R-:W-:-:S05]  /*1bf0*/  SHF.L.U32 R4, R4, 0x10, RZ ;  /* 0x0000001004047819 */ /* 0x001fca00000006ff */
[----:B------:R-:W-:Y:S01]  /*1c00*/  FMUL.FTZ R21, R21, R4 ;  /* 0x0000000415157220 */ /* 0x000fe20000410000 */
[----:B------:R-:W-:Y:S02]  /*1c10*/  F2FP.BF16.F32.PACK_AB R4, R8, R17 ;  /* 0x000000110804723e */ /* 0x000fe400000010ff */
[----:B------:R-:W-:Y:S02]  /*1c20*/  F2FP.BF16.F32.PACK_AB R8, R23, R14 ;  /* 0x0000000e1708723e */ /* 0x000fe400000010ff */
[----:B------:R-:W-:Y:S02]  /*1c30*/  F2FP.BF16.F32.PACK_AB R9, R21, R18 ;  /* 0x000000121509723e */ /* 0x000fe400000010ff */
[----:B------:R-:W-:Y:S01]  /*1c40*/  IADD3.X R17, PT, PT, R3, UR9, RZ, P0, !PT ;  /* 0x0000000903117c10 */ /* 0x000fe200087fe4ff */
[----:B------:R-:W-:Y:S01]  /*1c50*/  IMAD.WIDE.U32 R2, R0, 0x20, R2 ;  /* 0x0000002000027825 */ /* 0x000fe200078e0002 */
[----:B------:R-:W-:-:S03]  /*1c60*/  ISETP.GE.AND P0, PT, R13, UR4, PT ;  /* 0x000000040d007c0c */ /* 0x000fc6000bf06270 */
[----:B------:R0:W-:Y:S10]  /*1c70*/  STG.E.ENL2.256 desc[UR6][R16.64], R4, R8 ;  /* 0xf80000041008797f */ /* 0x0001f4000f121806 */
[----:B------:R-:W-:Y:S05]  /*1c80*/  @!P0 BRA `(.L_x_134) ;  /* 0xffffffe400188947 */ /* 0x000fea000383ffff */
[----:B------:R-:W-:Y:S05]  /*1c90*/  EXIT ;  /* 0x000000000000794d */ /* 0x000fea0003800000 */
.L_x_135:
        /* <DEDUP_REMOVED lines=14> */
.L_x_470:


//--------------------- .text._ZN4vllm17activation_kernelIN3c104HalfEXadL_ZNS_15gelu_new_kernelIS2_EET_RKS4_EELb1ELb1EEEvPS4_PS5_i --------------------------
	.section	.text._ZN4vllm17activation_kernelIN3c104HalfEXadL_ZNS_15gelu_new_kernelIS2_EET_RKS4_EELb1ELb1EEEvPS4_PS5_i,"ax",@progbits
	.align	128
        .global         _ZN4vllm17activation_kernelIN3c104HalfEXadL_ZNS_15gelu_new_kernelIS2_EET_RKS4_EELb1ELb1EEEvPS4_PS5_i
        .type           _ZN4vllm17activation_kernelIN3c104HalfEXadL_ZNS_15gelu_new_kernelIS2_EET_RKS4_EELb1ELb1EEEvPS4_PS5_i,@function
        .size           _ZN4vllm17activation_kernelIN3c104HalfEXadL_ZNS_15gelu_new_kernelIS2_EET_RKS4_EELb1ELb1EEEvPS4_PS5_i,(.L_x_471 - _ZN4vllm17activation_kernelIN3c104HalfEXadL_ZNS_15gelu_new_kernelIS2_EET_RKS4_EELb1ELb1EEEvPS4_PS5_i)
        .other          _ZN4vllm17activation_kernelIN3c104HalfEXadL_ZNS_15gelu_new_kernelIS2_EET_RKS4_EELb1ELb1EEEvPS4_PS5_i,@"STO_CUDA_ENTRY STV_DEFAULT"
_ZN4vllm17activation_kernelIN3c104HalfEXadL_ZNS_15gelu_new_kernelIS2_EET_RKS4_EELb1ELb1EEEvPS4_PS5_i:
.text._ZN4vllm17activation_kernelIN3c104HalfEXadL_ZNS_15gelu_new_kernelIS2_EET_RKS4_EELb1ELb1EEEvPS4_PS5_i:
        /* <DEDUP_REMOVED lines=15> */
.L_x_136:
[----:B0-----:R-:W-:-:S04]  /*00f0*/  IADD3 R4, P0, PT, R2, UR10, RZ ;  /* 0x0000000a02047c10 */ /* 0x001fc8000ff1e0ff */
[----:B------:R-:W-:-:S06]  /*0100*/  IADD3.X R5, PT, PT, R3, UR11, RZ, P0, !PT ;  /* 0x0000000b03057c10 */ /* 0x000fcc00087fe4ff */
[----:B------:R-:W2:Y:S01]  /*0110*/  LDG.E.ENL2.256.CONSTANT R4, R8, desc[UR6][R4.64] ;  /* 0xfe0000060408797e */ /* 0x000ea20008129904 */
[----:B-1----:R-:W-:Y:S01]  /*0120*/  IADD3 R13, PT, PT, R0, R13, RZ ;  /* 0x0000000d000d7210 */ /* 0x002fe20007ffe0ff */
[--C-:B--2---:R-:W-:Y:S02]  /*0130*/  HADD2.F32 R12, -RZ, R8.reuse.H0_H0 ;  /* 0x20000008ff0c7230 */ /* 0x104fe40000004100 */
[----:B------:R-:W-:Y:S02]  /*0140*/  HADD2.F32 R8, -RZ, R8.H1_H1 ;  /* 0x30000008ff087230 */ /* 0x000fe40000004100 */
[----:B------:R-:W-:Y:S02]  /*0150*/  HADD2.F32 R14, -RZ, R9.H0_H0 ;  /* 0x20000009ff0e7230 */ /* 0x000fe40000004100 */
[----:B------:R-:W-:Y:S01]  /*0160*/  FMUL.FTZ R15, R12, R12 ;  /* 0x0000000c0c0f7220 */ /* 0x000fe20000410000 */
[--C-:B------:R-:W-:Y:S02]  /*0170*/  HADD2.F32 R16, -RZ, R11.reuse.H0_H0 ;  /* 0x2000000bff107230 */ /* 0x100fe40000004100 */
[----:B------:R-:W-:-:S02]  /*0180*/  HADD2.F32 R18, -RZ, R11.H1_H1 ;  /* 0x3000000bff127230 */ /* 0x000fc40000004100 */
[----:B------:R-:W-:Y:S01]  /*0190*/  FMUL.FTZ R19, R14, R14 ;  /* 0x0000000e0e137220 */ /* 0x000fe20000410000 */
[----:B------:R-:W-:Y:S01]  /*01a0*/  F2FP.F16.F32.PACK_AB R17, RZ, R15 ;  /* 0x0000000fff11723e */ /* 0x000fe200000000ff */
[----:B------:R-:W-:Y:S02]  /*01b0*/  HADD2.F32 R9, -RZ, R9.H1_H1 ;  /* 0x30000009ff097230 */ /* 0x000fe40000004100 */
[----:B------:R-:W-:Y:S01]  /*01c0*/  FMUL.FTZ R28, R16, R16 ;  /* 0x00000010101c7220 */ /* 0x000fe20000410000 */
[--C-:B------:R-:W-:Y:S01]  /*01d0*/  HADD2.F32 R15, -RZ, R10.reuse.H0_H0 ;  /* 0x2000000aff0f7230 */ /* 0x100fe20000004100 */
[----:B------:R-:W-:Y:S01]  /*01e0*/  F2FP.F16.F32.PACK_AB R19, RZ, R19 ;  /* 0x00000013ff13723e */ /* 0x000fe200000000ff */
[----:B------:R-:W-:Y:S02]  /*01f0*/  HADD2.F32 R11, -RZ, R17.H0_H0 ;  /* 0x20000011ff0b7230 */ /* 0x000fe40000004100 */
[----:B------:R-:W-:Y:S01]  /*0200*/  FMUL.FTZ R17, R8, R8 ;  /* 0x0000000808117220 */ /* 0x000fe20000410000 */
[----:B------:R-:W-:-:S02]  /*0210*/  HADD2.F32 R10, -RZ, R10.H1_H1 ;  /* 0x3000000aff0a7230 */ /* 0x000fc40000004100 */
[----:B------:R-:W-:Y:S01]  /*0220*/  FMUL.FTZ R20, R9, R9 ;  /* 0x0000000909147220 */ /* 0x000fe20000410000 */
[----:B------:R-:W-:Y:S02]  /*0230*/  HADD2.F32 R23, -RZ, R19.H0_H0 ;  /* 0x20000013ff177230 */ /* 0x000fe40000004100 */
[----:B------:R-:W-:Y:S01]  /*0240*/  FMUL.FTZ R19, R12, R11 ;  /* 0x0000000b0c137220 */ /* 0x000fe20000410000 */
[----:B------:R-:W-:Y:S01]  /*0250*/  F2FP.F16.F32.PACK_AB R17, RZ, R17 ;  /* 0x00000011ff11723e */ /* 0x000fe200000000ff */
[----:B------:R-:W-:Y:S01]  /*0260*/  FMUL.FTZ R21, R15, R15 ;  /* 0x0000000f0f157220 */ /* 0x000fe20000410000 */
[----:B------:R-:W-:Y:S01]  /*0270*/  FMUL.FTZ R22, R10, R10 ;  /* 0x0000000a0a167220 */ /* 0x000fe20000410000 */
[----:B------:R-:W-:Y:S01]  /*0280*/  F2FP.F16.F32.PACK_AB R20, RZ, R20 ;  /* 0x00000014ff14723e */ /* 0x000fe200000000ff */
[----:B------:R-:W-:Y:S01]  /*0290*/  FMUL.FTZ R11, R14, R23 ;  /* 0x000000170e0b7220 */ /* 0x000fe20000410000 */
[----:B------:R-:W-:Y:S01]  /*02a0*/  HADD2.F32 R17, -RZ, R17.H0_H0 ;  /* 0x20000011ff117230 */ /* 0x000fe20000004100 */
[----:B------:R-:W-:Y:S01]  /*02b0*/  F2FP.F16.F32.PACK_AB R19, RZ, R19 ;  /* 0x00000013ff13723e */ /* 0x000fe200000000ff */
[----:B------:R-:W-:Y:S01]  /*02c0*/  HADD2.F32 R27, -RZ, R5.H0_H0 ;  /* 0x20000005ff1b7230 */ /* 0x000fe20000004100 */
[----:B------:R-:W-:Y:S01]  /*02d0*/  F2FP.F16.F32.PACK_AB R21, RZ, R21 ;  /* 0x00000015ff15723e */ /* 0x000fe200000000ff */
[----:B------:R-:W-:-:S02]  /*02e0*/  HADD2.F32 R20, -RZ, R20.H0_H0 ;  /* 0x20000014ff147230 */ /* 0x000fc40000004100 */
[----:B------:R-:W-:Y:S01]  /*02f0*/  FMUL.FTZ R17, R8, R17 ;  /* 0x0000001108117220 */ /* 0x000fe20000410000 */
[----:B------:R-:W-:Y:S01]  /*0300*/  F2FP.F16.F32.PACK_AB R22, RZ, R22 ;  /* 0x00000016ff16723e */ /* 0x000fe200000000ff */
[----:B------:R-:W-:Y:S01]  /*0310*/  HADD2.F32 R19, -RZ, R19.H0_H0 ;  /* 0x20000013ff137230 */ /* 0x000fe20000004100 */
[----:B------:R-:W-:Y:S01]  /*0320*/  F2FP.F16.F32.PACK_AB R28, RZ, R28 ;  /* 0x0000001cff1c723e */ /* 0x000fe200000000ff */
[----:B------:R-:W-:Y:S01]  /*0330*/  HADD2.F32 R24, -RZ, R21.H0_H0 ;  /* 0x20000015ff187230 */ /* 0x000fe20000004100 */
[----:B------:R-:W-:Y:S01]  /*0340*/  F2FP.F16.F32.PACK_AB R17, RZ, R17 ;  /* 0x00000011ff11723e */ /* 0x000fe200000000ff */
[----:B------:R-:W-:Y:S02]  /*0350*/  HADD2.F32 R21, -RZ, R22.H0_H0 ;  /* 0x20000016ff157230 */ /* 0x000fe40000004100 */
[----:B------:R-:W-:Y:S01]  /*0360*/  FMUL.FTZ R23, R9, R20 ;  /* 0x0000001409177220 */ /* 0x000fe20000410000 */
[----:B------:R-:W-:Y:S01]  /*0370*/  FMUL.FTZ R19, R19, 0.044714998453855514526 ;  /* 0x3d37271313137820 */ /* 0x000fe20000410000 */
[----:B------:R-:W-:-:S02]  /*0380*/  HADD2.F32 R20, -RZ, R4.H0_H0 ;  /* 0x20000004ff147230 */ /* 0x000fc40000004100 */
[----:B------:R-:W-:Y:S01]  /*0390*/  FMUL.FTZ R25, R15, R24 ;  /* 0x000000180f197220 */ /* 0x000fe20000410000 */
[----:B------:R-:W-:Y:S02]  /*03a0*/  HADD2.F32 R17, -RZ, R17.H0_H0 ;  /* 0x20000011ff117230 */ /* 0x000fe40000004100 */
[----:B------:R-:W-:Y:S01]  /*03b0*/  FMUL.FTZ R22, R18, R18 ;  /* 0x0000001212167220 */ /* 0x000fe20000410000 */
[----:B------:R-:W-:Y:S02]  /*03c0*/  HADD2.F32 R24, -RZ, R4.H1_H1 ;  /* 0x30000004ff187230 */ /* 0x000fe40000004100 */
[----:B------:R-:W-:Y:S01]  /*03d0*/  FMUL.FTZ R26, R10, R21 ;  /* 0x000000150a1a7220 */ /* 0x000fe20000410000 */
[----:B------:R-:W-:Y:S01]  /*03e0*/  F2FP.F16.F32.PACK_AB R21, RZ, R23 ;  /* 0x00000017ff15723e */ /* 0x000fe200000000ff */
[----:B------:R-:W-:Y:S01]  /*03f0*/  FMUL.FTZ R17, R17, 0.044714998453855514526 ;  /* 0x3d37271311117820 */ /* 0x000fe20000410000 */
[----:B------:R-:W-:Y:S01]  /*0400*/  F2FP.F16.F32.PACK_AB R19, RZ, R19 ;  /* 0x00000013ff13723e */ /* 0x000fe200000000ff */
[----:B------:R-:W-:Y:S01]  /*0410*/  FMUL.FTZ R23, R20, R20 ;  /* 0x0000001414177220 */ /* 0x000fe20000410000 */
[----:B------:R-:W-:Y:S01]  /*0420*/  F2FP.F16.F32.PACK_AB R22, RZ, R22 ;  /* 0x00000016ff16723e */ /* 0x000fe200000000ff */
[----:B------:R-:W-:Y:S01]  /*0430*/  FMUL.FTZ R29, R24, R24 ;  /* 0x00000018181d7220 */ /* 0x000fe20000410000 */
[----:B------:R-:W-:Y:S01]  /*0440*/  HADD2.F32 R28, -RZ, R28.H0_H0 ;  /* 0x2000001cff1c7230 */ /* 0x000fe20000004100 */
[----:B------:R-:W-:Y:S01]  /*0450*/  F2FP.F16.F32.PACK_AB R17, RZ, R17 ;  /* 0x00000011ff11723e */ /* 0x000fe200000000ff */
[----:B------:R-:W-:Y:S01]  /*0460*/  HADD2.F32 R19, -RZ, R19.H0_H0 ;  /* 0x20000013ff137230 */ /* 0x000fe20000004100 */
[----:B------:R-:W-:Y:S01]  /*0470*/  F2FP.F16.F32.PACK_AB R23, RZ, R23 ;  /* 0x00000017ff17723e */ /* 0x000fe200000000ff */
[----:B------:R-:W-:Y:S01]  /*0480*/  HADD2.F32 R22, -RZ, R22.H0_H0 ;  /* 0x20000016ff167230 */ /* 0x000fe20000004100 */
[----:B------:R-:W-:Y:S01]  /*0490*/  F2FP.F16.F32.PACK_AB R11, RZ, R11 ;  /* 0x0000000bff0b723e */ /* 0x000fe200000000ff */
[----:B------:R-:W-:Y:S01]  /*04a0*/  FMUL.FTZ R28, R16, R28 ;  /* 0x0000001c101c7220 */ /* 0x000fe20000410000 */
[----:B------:R-:W-:Y:S01]  /*04b0*/  F2FP.F16.F32.PACK_AB R29, RZ, R29 ;  /* 0x0000001dff1d723e */ /* 0x000fe200000000ff */
[----:B------:R-:W-:Y:S01]  /*04c0*/  HADD2.F32 R17, -RZ, R17.H0_H0 ;  /* 0x20000011ff117230 */ /* 0x000fe20000004100 */
[----:B------:R-:W-:Y:S01]  /*04d0*/  F2FP.F16.F32.PACK_AB R26, RZ, R26 ;  /* 0x0000001aff1a723e */ /* 0x000fe200000000ff */
[----:B------:R-:W-:Y:S01]  /*04e0*/  FADD.FTZ R19, R12, R19 ;  /* 0x000000130c137221 */ /* 0x000fe20000010000 */
[----:B------:R-:W-:Y:S01]  /*04f0*/  F2FP.F16.F32.PACK_AB R4, RZ, R25 ;  /* 0x00000019ff04723e */ /* 0x000fe200000000ff */
[----:B------:R-:W-:-:S02]  /*0500*/  HADD2.F32 R23, -RZ, R23.H0_H0 ;  /* 0x20000017ff177230 */ /* 0x000fc40000004100 */
[----:B------:R-:W-:Y:S01]  /*0510*/  FMUL.FTZ R25, R27, R27 ;  /* 0x0000001b1b197220 */ /* 0x000fe20000410000 */
[----:B------:R-:W-:Y:S01]  /*0520*/  FMUL.FTZ R22, R18, R22 ;  /* 0x0000001612167220 */ /* 0x000fe20000410000 */
[----:B------:R-:W-:Y:S01]  /*0530*/  HADD2.F32 R29, -RZ, R29.H0_H0 ;  /* 0x2000001dff1d7230 */ /* 0x000fe20000004100 */
[----:B------:R-:W-:Y:S01]  /*0540*/  F2FP.F16.F32.PACK_AB R28, RZ, R28 ;  /* 0x0000001cff1c723e */ /* 0x000fe200000000ff */
[----:B------:R-:W-:Y:S02]  /*0550*/  HADD2.F32 R11, -RZ, R11.H0_H0 ;  /* 0x2000000bff0b7230 */ /* 0x000fe40000004100 */
[----:B------:R-:W-:Y:S01]  /*0560*/  FADD.FTZ R17, R8, R17 ;  /* 0x0000001108117221 */ /* 0x000fe20000010000 */
[----:B------:R-:W-:Y:S01]  /*0570*/  HADD2.F32 R26, -RZ, R26.H0_H0 ;  /* 0x2000001aff1a7230 */ /* 0x000fe20000004100 */
[----:B------:R-:W-:Y:S01]  /*0580*/  F2FP.F16.F32.PACK_AB R19, RZ, R19 ;  /* 0x00000013ff13723e */ /* 0x000fe200000000ff */
[----:B------:R-:W-:Y:S01]  /*0590*/  FMUL.FTZ R23, R20, R23 ;  /* 0x0000001714177220 */ /* 0x000fe20000410000 */
[----:B------:R-:W-:Y:S01]  /*05a0*/  F2FP.F16.F32.PACK_AB R25, RZ, R25 ;  /* 0x00000019ff19723e */ /* 0x000fe200000000ff */
[----:B------:R-:W-:Y:S01]  /*05b0*/  HADD2.F32 R4, -RZ, R4.H0_H0 ;  /* 0x20000004ff047230 */ /* 0x000fe20000004100 */
[----:B------:R-:W-:Y:S01]  /*05c0*/  F2FP.F16.F32.PACK_AB R22, RZ, R22 ;  /* 0x00000016ff16723e */ /* 0x000fe200000000ff */
[----:B------:R-:W-:Y:S01]  /*05d0*/  FMUL.FTZ R29, R24, R29 ;  /* 0x0000001d181d7220 */ /* 0x000fe20000410000 */
[----:B------:R-:W-:Y:S01]  /*05e0*/  FMUL.FTZ R11, R11, 0.044714998453855514526 ;  /* 0x3d3727130b0b7820 */ /* 0x000fe20000410000 */
[----:B------:R-:W-:Y:S01]  /*05f0*/  FMUL.FTZ R26, R26, 0.044714998453855514526 ;  /* 0x3d3727131a1a7820 */ /* 0x000fe20000410000 */
[----:B------:R-:W-:Y:S01]  /*0600*/  HADD2.F32 R28, -RZ, R28.H0_H0 ;  /* 0x2000001cff1c7230 */ /* 0x000fe20000004100 */
[----:B------:R-:W-:Y:S01]  /*0610*/  F2FP.F16.F32.PACK_AB R17, RZ, R17 ;  /* 0x00000011ff11723e */ /* 0x000fe200000000ff */
[----:B------:R-:W-:Y:S01]  /*0620*/  HADD2.F32 R19, -RZ, R19.H0_H0 ;  /* 0x20000013ff137230 */ /* 0x000fe20000004100 */
[----:B------:R-:W-:Y:S01]  /*0630*/  F2FP.F16.F32.PACK_AB R23, RZ, R23 ;  /* 0x00000017ff17723e */ /* 0x000fe200000000ff */
[----:B------:R-:W-:-:S02]  /*0640*/  HADD2.F32 R25, -RZ, R25.H0_H0 ;  /* 0x20000019ff197230 */ /* 0x000fc40000004100 */
[----:B------:R-:W-:Y:S01]  /*0650*/  FMUL.FTZ R4, R4, 0.044714998453855514526 ;  /* 0x3d37271304047820 */ /* 0x000fe20000410000 */
[----:B------:R-:W-:Y:S01]  /*0660*/  F2FP.F16.F32.PACK_AB R29, RZ, R29 ;  /* 0x0000001dff1d723e */ /* 0x000fe200000000ff */
[----:B------:R-:W-:Y:S01]  /*0670*/  HADD2.F32 R22, -RZ, R22.H0_H0 ;  /* 0x20000016ff167230 */ /* 0x000fe20000004100 */
[----:B------:R-:W-:Y:S01]  /*0680*/  F2FP.F16.F32.PACK_AB R11, RZ, R11 ;  /* 0x0000000bff0b723e */ /* 0x000fe200000000ff */
[----:B------:R-:W-:Y:S01]  /*0690*/  FMUL.FTZ R28, R28, 0.044714998453855514526 ;  /* 0x3d3727131c1c7820 */ /* 0x000fe20000410000 */
[----:B------:R-:W-:Y:S01]  /*06a0*/  F2FP.F16.F32.PACK_AB R26, RZ, R26 ;  /* 0x0000001aff1a723e */ /* 0x000fe200000000ff */
[----:B------:R-:W-:Y:S02]  /*06b0*/  HADD2.F32 R17, -RZ, R17.H0_H0 ;  /* 0x20000011ff117230 */ /* 0x000fe40000004100 */
[----:B------:R-:W-:Y:S01]  /*06c0*/  FMUL.FTZ R19, R19, 0.79788458347320556641 ;  /* 0x3f4c422a13137820 */ /* 0x000fe20000410000 */
[----:B------:R-:W-:Y:S02]  /*06d0*/  HADD2.F32 R23, -RZ, R23.H0_H0 ;  /* 0x20000017ff177230 */ /* 0x000fe40000004100 */
[----:B------:R-:W-:Y:S01]  /*06e0*/  FMUL.FTZ R25, R27, R25 ;  /* 0x000000191b197220 */ /* 0x000fe20000410000 */
[----:B------:R-:W-:Y:S01]  /*06f0*/  F2FP.F16.F32.PACK_AB R4, RZ, R4 ;  /* 0x00000004ff04723e */ /* 0x000fe200000000ff */
[----:B------:R-:W-:Y:S01]  /*0700*/  FMUL.FTZ R22, R22, 0.044714998453855514526 ;  /* 0x3d37271316167820 */ /* 0x000fe20000410000 */
[----:B------:R-:W-:Y:S01]  /*0710*/  HADD2.F32 R29, -RZ, R29.H0_H0 ;  /* 0x2000001dff1d7230 */ /* 0x000fe20000004100 */
[----:B------:R-:W-:Y:S01]  /*0720*/  F2FP.F16.F32.PACK_AB R28, RZ, R28 ;  /* 0x0000001cff1c723e */ /* 0x000fe200000000ff */
[----:B------:R-:W-:-:S02]  /*0730*/  HADD2.F32 R11, -RZ, R11.H0_H0 ;  /* 0x2000000bff0b7230 */ /* 0x000fc40000004100 */
[----:B------:R-:W-:Y:S01]  /*0740*/  FMUL.FTZ R17, R17, 0.79788458347320556641 ;  /* 0x3f4c422a11117820 */ /* 0x000fe20000410000 */
[----:B------:R-:W-:Y:S01]  /*0750*/  HADD2.F32 R26, -RZ, R26.H0_H0 ;  /* 0x2000001aff1a7230 */ /* 0x000fe20000004100 */
[----:B------:R-:W-:Y:S01]  /*0760*/  F2FP.F16.F32.PACK_AB R19, RZ, R19 ;  /* 0x00000013ff13723e */ /* 0x000fe200000000ff */
[----:B------:R-:W-:Y:S01]  /*0770*/  FMUL.FTZ R23, R23, 0.044714998453855514526 ;  /* 0x3d37271317177820 */ /* 0x000fe20000410000 */
[----:B------:R-:W-:Y:S01]  /*0780*/  F2FP.F16.F32.PACK_AB R25, RZ, R25 ;  /* 0x00000019ff19723e */ /* 0x000fe200000000ff */
[----:B------:R-:W-:Y:S01]  /*0790*/  HADD2.F32 R4, -RZ, R4.H0_H0 ;  /* 0x20000004ff047230 */ /* 0x000fe20000004100 */
[----:B------:R-:W-:Y:S01]  /*07a0*/  F2FP.F16.F32.PACK_AB R22, RZ, R22 ;  /* 0x00000016ff16723e */ /* 0x000fe200000000ff */
[----:B------:R-:W-:Y:S01]  /*07b0*/  FMUL.FTZ R29, R29, 0.044714998453855514526 ;  /* 0x3d3727131d1d7820 */ /* 0x000fe20000410000 */
[----:B------:R-:W-:Y:S01]  /*07c0*/  FADD.FTZ R11, R14, R11 ;  /* 0x0000000b0e0b7221 */ /* 0x000fe20000010000 */
[----:B------:R-:W-:Y:S02]  /*07d0*/  HADD2.F32 R28, -RZ, R28.H0_H0 ;  /* 0x2000001cff1c7230 */ /* 0x000fe40000004100 */
[----:B------:R-:W-:Y:S01]  /*07e0*/  FADD.FTZ R26, R10, R26 ;  /* 0x0000001a0a1a7221 */ /* 0x000fe20000010000 */
[----:B------:R-:W-:Y:S01]  /*07f0*/  F2FP.F16.F32.PACK_AB R17, RZ, R17 ;  /* 0x00000011ff11723e */ /* 0x000fe200000000ff */
[----:B------:R-:W-:Y:S01]  /*0800*/  HADD2.F32 R19, -RZ, R19.H0_H0 ;  /* 0x20000013ff137230 */ /* 0x000fe20000004100 */
[----:B------:R-:W-:Y:S01]  /*0810*/  F2FP.F16.F32.PACK_AB R23, RZ, R23 ;  /* 0x00000017ff17723e */ /* 0x000fe200000000ff */
[----:B------:R-:W-:-:S02]  /*0820*/  HADD2.F32 R25, -RZ, R25.H0_H0 ;  /* 0x20000019ff197230 */ /* 0x000fc40000004100 */
[----:B------:R-:W-:Y:S01]  /*0830*/  FADD.FTZ R4, R15, R4 ;  /* 0x000000040f047221 */ /* 0x000fe20000010000 */
[----:B------:R-:W-:Y:S01]  /*0840*/  F2FP.F16.F32.PACK_AB R29, RZ, R29 ;  /* 0x0000001dff1d723e */ /* 0x000fe200000000ff */
[----:B------:R-:W-:Y:S01]  /*0850*/  HADD2.F32 R22, -RZ, R22.H0_H0 ;  /* 0x20000016ff167230 */ /* 0x000fe20000004100 */
[----:B------:R-:W-:Y:S01]  /*0860*/  F2FP.F16.F32.PACK_AB R11, RZ, R11 ;  /* 0x0000000bff0b723e */ /* 0x000fe200000000ff */
[----:B------:R-:W-:Y:S01]  /*0870*/  FADD.FTZ R28, R16, R28 ;  /* 0x0000001c101c7221 */ /* 0x000fe20000010000 */
[----:B------:R-:W-:Y:S01]  /*0880*/  F2FP.F16.F32.PACK_AB R26, RZ, R26 ;  /* 0x0000001aff1a723e */ /* 0x000fe200000000ff */
[----:B------:R-:W-:Y:S01]  /*0890*/  HADD2.F32 R17, -RZ, R17.H0_H0 ;  /* 0x20000011ff117230 */ /* 0x000fe20000004100 */
[----:B------:R-:W0:Y:S01]  /*08a0*/  MUFU.TANH R19, R19 ;  /* 0x0000001300137308 */ /* 0x000e220000002400 */
[----:B------:R-:W-:Y:S02]  /*08b0*/  HADD2.F32 R23, -RZ, R23.H0_H0 ;  /* 0x20000017ff177230 */ /* 0x000fe40000004100 */
[----:B------:R-:W-:Y:S01]  /*08c0*/  FMUL.FTZ R25, R25, 0.044714998453855514526 ;  /* 0x3d37271319197820 */ /* 0x000fe20000410000 */
[----:B------:R-:W-:Y:S01]  /*08d0*/  F2FP.F16.F32.PACK_AB R4, RZ, R4 ;  /* 0x00000004ff04723e */ /* 0x000fe200000000ff */
[----:B------:R-:W-:Y:S01]  /*08e0*/  FADD.FTZ R22, R18, R22 ;  /* 0x0000001612167221 */ /* 0x000fe20000010000 */
[----:B------:R-:W-:Y:S01]  /*08f0*/  HADD2.F32 R29, -RZ, R29.H0_H0 ;  /* 0x2000001dff1d7230 */ /* 0x000fe20000004100 */
[----:B------:R-:W-:Y:S01]  /*0900*/  F2FP.F16.F32.PACK_AB R28, RZ, R28 ;  /* 0x0000001cff1c723e */ /* 0x000fe200000000ff */
[----:B------:R-:W-:Y:S01]  /*0910*/  HADD2.F32 R11, -RZ, R11.H0_H0 ;  /* 0x2000000bff0b7230 */ /* 0x000fe20000004100 */
[----:B------:R-:W1:Y:S01]  /*0920*/  MUFU.TANH R17, R17 ;  /* 0x0000001100117308 */ /* 0x000e620000002400 */
[----:B------:R-:W-:-:S02]  /*0930*/  HADD2.F32 R26, -RZ, R26.H0_H0 ;  /* 0x2000001aff1a7230 */ /* 0x000fc40000004100 */
[----:B------:R-:W-:Y:S01]  /*0940*/  FADD.FTZ R23, R20, R23 ;  /* 0x0000001714177221 */ /* 0x000fe20000010000 */
[----:B------:R-:W-:Y:S01]  /*0950*/  F2FP.F16.F32.PACK_AB R25, RZ, R25 ;  /* 0x00000019ff19723e */ /* 0x000fe200000000ff */
[----:B------:R-:W-:Y:S01]  /*0960*/  HADD2.F32 R4, -RZ, R4.H0_H0 ;  /* 0x20000004ff047230 */ /* 0x000fe20000004100 */
[----:B------:R-:W-:Y:S01]  /*0970*/  F2FP.F16.F32.PACK_AB R22, RZ, R22 ;  /* 0x00000016ff16723e */ /* 0x000fe200000000ff */
[----:B------:R-:W-:Y:S01]  /*0980*/  FADD.FTZ R29, R24, R29 ;  /* 0x0000001d181d7221 */ /* 0x000fe20000010000 */
[----:B------:R-:W-:Y:S01]  /*0990*/  FMUL.FTZ R11, R11, 0.79788458347320556641 ;  /* 0x3f4c422a0b0b7820 */ /* 0x000fe20000410000 */
[----:B------:R-:W-:Y:S01]  /*09a0*/  FMUL.FTZ R26, R26, 0.79788458347320556641 ;  /* 0x3f4c422a1a1a7820 */ /* 0x000fe20000410000 */
[----:B------:R-:W-:Y:S01]  /*09b0*/  HADD2.F32 R28, -RZ, R28.H0_H0 ;  /* 0x2000001cff1c7230 */ /* 0x000fe20000004100 */
[----:B------:R-:W-:Y:S01]  /*09c0*/  F2FP.F16.F32.PACK_AB R23, RZ, R23 ;  /* 0x00000017ff17723e */ /* 0x000fe200000000ff */
[----:B------:R-:W-:Y:S02]  /*09d0*/  HADD2.F32 R25, -RZ, R25.H0_H0 ;  /* 0x20000019ff197230 */ /* 0x000fe40000004100 */
[----:B------:R-:W-:Y:S01]  /*09e0*/  FMUL.FTZ R4, R4, 0.79788458347320556641 ;  /* 0x3f4c422a04047820 */ /* 0x000fe20000410000 */
[----:B------:R-:W-:Y:S01]  /*09f0*/  F2FP.F16.F32.PACK_AB R29, RZ, R29 ;  /* 0x0000001dff1d723e */ /* 0x000fe200000000ff */
[----:B------:R-:W-:Y:S01]  /*0a00*/  HADD2.F32 R22, -RZ, R22.H0_H0 ;  /* 0x20000016ff167230 */ /* 0x000fe20000004100 */
[----:B------:R-:W-:Y:S01]  /*0a10*/  F2FP.F16.F32.PACK_AB R11, RZ, R11 ;  /* 0x0000000bff0b723e */ /* 0x000fe200000000ff */
[----:B------:R-:W-:Y:S01]  /*0a20*/  FMUL.FTZ R12, R12, 0.5 ;  /* 0x3f0000000c0c7820 */ /* 0x000fe20000410000 */
[----:B------:R-:W-:Y:S01]  /*0a30*/  HADD2.F32 R21, -RZ, R21.H0_H0 ;  /* 0x20000015ff157230 */ /* 0x000fe20000004100 */
[----:B------:R-:W-:Y:S01]  /*0a40*/  F2FP.F16.F32.PACK_AB R26, RZ, R26 ;  /* 0x0000001aff1a723e */ /* 0x000fe200000000ff */
[----:B------:R-:W-:Y:S01]  /*0a50*/  FMUL.FTZ R28, R28, 0.79788458347320556641 ;  /* 0x3f4c422a1c1c7820 */ /* 0x000fe20000410000 */
[----:B------:R-:W-:-:S02]  /*0a60*/  HADD2.F32 R23, -RZ, R23.H0_H0 ;  /* 0x20000017ff177230 */ /* 0x000fc40000004100 */
[----:B------:R-:W-:Y:S01]  /*0a70*/  FADD.FTZ R25, R27, R25 ;  /* 0x000000191b197221 */ /* 0x000fe20000010000 */
[----:B------:R-:W-:Y:S01]  /*0a80*/  F2FP.F16.F32.PACK_AB R4, RZ, R4 ;  /* 0x00000004ff04723e */ /* 0x000fe200000000ff */
[----:B------:R-:W-:Y:S01]  /*0a90*/  FMUL.FTZ R8, R8, 0.5 ;  /* 0x3f00000008087820 */ /* 0x000fe20000410000 */
[----:B------:R-:W-:Y:S01]  /*0aa0*/  FMUL.FTZ R22, R22, 0.79788458347320556641 ;  /* 0x3f4c422a16167820 */ /* 0x000fe20000410000 */
[----:B------:R-:W-:Y:S01]  /*0ab0*/  HADD2.F32 R11, -RZ, R11.H0_H0 ;  /* 0x2000000bff0b7230 */ /* 0x000fe20000004100 */
[----:B0-----:R-:W-:Y:S01]  /*0ac0*/  F2FP.F16.F32.PACK_AB R12, R12, R19 ;  /* 0x000000130c0c723e */ /* 0x001fe200000000ff */
[----:B------:R-:W-:Y:S02]  /*0ad0*/  HADD2.F32 R29, -RZ, R29.H0_H0 ;  /* 0x2000001dff1d7230 */ /* 0x000fe40000004100 */
[----:B------:R-:W-:Y:S01]  /*0ae0*/  FMUL.FTZ R21, R21, 0.044714998453855514526 ;  /* 0x3d37271315157820 */ /* 0x000fe20000410000 */
[----:B------:R-:W-:Y:S01]  /*0af0*/  F2FP.F16.F32.PACK_AB R28, RZ, R28 ;  /* 0x0000001cff1c723e */ /* 0x000fe200000000ff */
[----:B------:R-:W-:-:S02]  /*0b00*/  HADD2.F32 R19, -RZ, R26.H0_H0 ;  /* 0x2000001aff137230 */ /* 0x000fc40000004100 */
[----:B------:R-:W-:Y:S01]  /*0b10*/  FMUL.FTZ R23, R23, 0.79788458347320556641 ;  /* 0x3f4c422a17177820 */ /* 0x000fe20000410000 */
[----:B------:R-:W-:Y:S01]  /*0b20*/  F2FP.F16.F32.PACK_AB R25, RZ, R25 ;  /* 0x00000019ff19723e */ /* 0x000fe200000000ff */
[----:B------:R-:W-:Y:S01]  /*0b30*/  HADD2.F32 R4, -RZ, R4.H0_H0 ;  /* 0x20000004ff047230 */ /* 0x000fe20000004100 */
[----:B-1----:R-:W-:Y:S01]  /*0b40*/  F2FP.F16.F32.PACK_AB R17, R8, R17 ;  /* 0x000000110811723e */ /* 0x002fe200000000ff */
[----:B------:R-:W-:Y:S01]  /*0b50*/  FMUL.FTZ R29, R29, 0.79788458347320556641 ;  /* 0x3f4c422a1d1d7820 */ /* 0x000fe20000410000 */
[----:B------:R-:W-:Y:S01]  /*0b60*/  F2FP.F16.F32.PACK_AB R22, RZ, R22 ;  /* 0x00000016ff16723e */ /* 0x000fe200000000ff */
[----:B------:R0:W1:Y:S01]  /*0b70*/  MUFU.TANH R8, R19 ;  /* 0x0000001300087308 */ /* 0x0000620000002400 */
[----:B------:R-:W-:Y:S01]  /*0b80*/  F2FP.F16.F32.PACK_AB R21, RZ, R21 ;  /* 0x00000015ff15723e */ /* 0x000fe200000000ff */
[----:B------:R-:W-:Y:S01]  /*0b90*/  HADD2.F32 R26, -RZ, R25.H0_H0 ;  /* 0x20000019ff1a7230 */ /* 0x000fe20000004100 */
[----:B------:R-:W-:Y:S01]  /*0ba0*/  F2FP.F16.F32.PACK_AB R23, RZ, R23 ;  /* 0x00000017ff17723e */ /* 0x000fe200000000ff */
[----:B------:R-:W-:Y:S01]  /*0bb0*/  HADD2.F32 R22, -RZ, R22.H0_H0 ;  /* 0x20000016ff167230 */ /* 0x000fe20000004100 */
[----:B------:R-:W-:Y:S01]  /*0bc0*/  F2FP.F16.F32.PACK_AB R25, RZ, R29 ;  /* 0x0000001dff19723e */ /* 0x000fe200000000ff */
[----:B------:R-:W-:-:S02]  /*0bd0*/  HADD2.F32 R21, -RZ, R21.H0_H0 ;  /* 0x20000015ff157230 */ /* 0x000fc40000004100 */
[----:B------:R-:W-:Y:S01]  /*0be0*/  FMUL.FTZ R14, R14, 0.5 ;  /* 0x3f0000000e0e7820 */ /* 0x000fe20000410000 */
[----:B------:R-:W2:Y:S01]  /*0bf0*/  MUFU.TANH R11, R11 ;  /* 0x0000000b000b7308 */ /* 0x000ea20000002400 */
[----:B0-----:R-:W-:Y:S02]  /*0c00*/  HADD2.F32 R19, -RZ, R28.H0_H0 ;  /* 0x2000001cff137230 */ /* 0x001fe40000004100 */
[C---:B------:R-:W-:Y:S01]  /*0c10*/  FMUL.FTZ R28, R9.reuse, 0.5 ;  /* 0x3f000000091c7820 */ /* 0x040fe20000410000 */
[----:B------:R-:W-:Y:S02]  /*0c20*/  HADD2.F32 R29, -RZ, R23.H0_H0 ;  /* 0x20000017ff1d7230 */ /* 0x000fe40000004100 */
[----:B------:R-:W-:Y:S01]  /*0c30*/  FADD.FTZ R21, R9, R21 ;  /* 0x0000001509157221 */ /* 0x000fe20000010000 */
[----:B------:R-:W-:Y:S02]  /*0c40*/  HADD2.F32 R25, -RZ, R25.H0_H0 ;  /* 0x20000019ff197230 */ /* 0x000fe40000004100 */
[----:B------:R-:W-:Y:S01]  /*0c50*/  FMUL.FTZ R23, R10, 0.5 ;  /* 0x3f0000000a177820 */ /* 0x000fe20000410000 */
[----:B------:R-:W-:Y:S01]  /*0c60*/  HADD2.F32 R5, -RZ, R5.H1_H1 ;  /* 0x30000005ff057230 */ /* 0x000fe20000004100 */
[----:B------:R-:W0:Y:S01]  /*0c70*/  MUFU.TANH R4, R4 ;  /* 0x0000000400047308 */ /* 0x000e220000002400 */
[----:B------:R-:W-:Y:S01]  /*0c80*/  FMUL.FTZ R15, R15, 0.5 ;  /* 0x3f0000000f0f7820 */ /* 0x000fe20000410000 */
[----:B------:R-:W-:Y:S01]  /*0c90*/  FMUL.FTZ R26, R26, 0.79788458347320556641 ;  /* 0x3f4c422a1a1a7820 */ /* 0x000fe20000410000 */
[----:B-1----:R-:W-:Y:S01]  /*0ca0*/  F2FP.F16.F32.PACK_AB R8, R23, R8 ;  /* 0x000000081708723e */ /* 0x002fe200000000ff */
[----:B------:R-:W-:Y:S01]  /*0cb0*/  FMUL.FTZ R23, R5, R5 ;  /* 0x0000000505177220 */ /* 0x000fe20000410000 */
[----:B------:R-:W-:Y:S01]  /*0cc0*/  FMUL.FTZ R20, R20, 0.5 ;  /* 0x3f00000014147820 */ /* 0x000fe20000410000 */
[----:B------:R-:W-:Y:S01]  /*0cd0*/  F2FP.F16.F32.PACK_AB R21, RZ, R21 ;  /* 0x00000015ff15723e */ /* 0x000fe200000000ff */
[----:B------:R-:W-:Y:S01]  /*0ce0*/  FMUL.FTZ R27, R27, 0.5 ;  /* 0x3f0000001b1b7820 */ /* 0x000fe20000410000 */
[----:B------:R-:W1:Y:S01]  /*0cf0*/  MUFU.TANH R19, R19 ;  /* 0x0000001300137308 */ /* 0x000e620000002400 */
[----:B--2---:R-:W-:Y:S01]  /*0d00*/  F2FP.F16.F32.PACK_AB R11, R14, R11 ;  /* 0x0000000b0e0b723e */ /* 0x004fe200000000ff */
[----:B------:R-:W-:Y:S01]  /*0d10*/  FMUL.FTZ R14, R16, 0.5 ;  /* 0x3f000000100e7820 */ /* 0x000fe20000410000 */
[----:B------:R-:W-:Y:S01]  /*0d20*/  F2FP.F16.F32.PACK_AB R26, RZ, R26 ;  /* 0x0000001aff1a723e */ /* 0x000fe200000000ff */
[----:B------:R-:W-:-:S04]  /*0d30*/  HADD2.F32 R21, -RZ, R21.H0_H0 ;  /* 0x20000015ff157230 */ /* 0x000fc80000004100 */
[----:B------:R-:W2:Y:S01]  /*0d40*/  MUFU.TANH R22, R22 ;  /* 0x0000001600167308 */ /* 0x000ea20000002400 */
[----:B0-----:R-:W-:Y:S01]  /*0d50*/  F2FP.F16.F32.PACK_AB R4, R15, R4 ;  /* 0x000000040f04723e */ /* 0x001fe200000000ff */
[----:B------:R-:W-:Y:S01]  /*0d60*/  FMUL.FTZ R15, R18, 0.5 ;  /* 0x3f000000120f7820 */ /* 0x000fe20000410000 */
[----:B------:R-:W-:Y:S01]  /*0d70*/  F2FP.F16.F32.PACK_AB R18, RZ, R23 ;  /* 0x00000017ff12723e */ /* 0x000fe200000000ff */
[----:B------:R-:W-:Y:S01]  /*0d80*/  FMUL.FTZ R23, R24, 0.5 ;  /* 0x3f00000018177820 */ /* 0x000fe20000410000 */
[----:B------:R-:W-:Y:S02]  /*0d90*/  HADD2.F32 R26, -RZ, R26.H0_H0 ;  /* 0x2000001aff1a7230 */ /* 0x000fe40000004100 */
[----:B------:R-:W-:Y:S01]  /*0da0*/  FMUL.FTZ R21, R21, 0.79788458347320556641 ;  /* 0x3f4c422a15157820 */ /* 0x000fe20000410000 */
[----:B------:R-:W0:Y:S01]  /*0db0*/  MUFU.TANH R9, R29 ;  /* 0x0000001d00097308 */ /* 0x000e220000002400 */
[----:B-1----:R-:W-:Y:S01]  /*0dc0*/  F2FP.F16.F32.PACK_AB R19, R14, R19 ;  /* 0x000000130e13723e */ /* 0x002fe200000000ff */
[----:B------:R-:W-:-:S02]  /*0dd0*/  HADD2.F32 R14, -RZ, R6.H0_H0 ;  /* 0x20000006ff0e7230 */ /* 0x000fc40000004100 */
[----:B------:R-:W-:Y:S01]  /*0de0*/  F2FP.F16.F32.PACK_AB R21, RZ, R21 ;  /* 0x00000015ff15723e */ /* 0x000fe200000000ff */
[----:B------:R-:W-:-:S03]  /*0df0*/  HADD2.F32 R6, -RZ, R6.H1_H1 ;  /* 0x30000006ff067230 */ /* 0x000fc60000004100 */
[----:B------:R1:W3:Y:S01]  /*0e00*/  MUFU.TANH R10, R25 ;  /* 0x00000019000a7308 */ /* 0x0002e20000002400 */
[----:B--2---:R-:W-:Y:S01]  /*0e10*/  F2FP.F16.F32.PACK_AB R22, R15, R22 ;  /* 0x000000160f16723e */ /* 0x004fe200000000ff */
[--C-:B------:R-:W-:Y:S02]  /*0e20*/  HADD2.F32 R15, -RZ, R7.reuse.H0_H0 ;  /* 0x20000007ff0f7230 */ /* 0x100fe40000004100 */
[----:B------:R-:W-:Y:S02]  /*0e30*/  HADD2.F32 R7, -RZ, R7.H1_H1 ;  /* 0x30000007ff077230 */ /* 0x000fe40000004100 */
[----:B------:R-:W-:Y:S02]  /*0e40*/  HADD2.F32 R21, -RZ, R21.H0_H0 ;  /* 0x20000015ff157230 */ /* 0x000fe40000004100 */
[----:B------:R-:W-:Y:S01]  /*0e50*/  FMUL.FTZ R24, R15, R15 ;  /* 0x0000000f0f187220 */ /* 0x000fe20000410000 */
[----:B------:R2:W4:Y:S01]  /*0e60*/  MUFU.TANH R16, R26 ;  /* 0x0000001a00107308 */ /* 0x0005220000002400 */
[----:B0-----:R-:W-:Y:S01]  /*0e70*/  F2FP.F16.F32.PACK_AB R9, R20, R9 ;  /* 0x000000091409723e */ /* 0x001fe200000000ff */
[----:B-1----:R-:W-:Y:S01]  /*0e80*/  FMUL.FTZ R25, R14, R14 ;  /* 0x0000000e0e197220 */ /* 0x002fe20000410000 */
[----:B------:R-:W-:Y:S01]  /*0e90*/  HADD2.F32 R20, -RZ, R18.H0_H0 ;  /* 0x20000012ff147230 */ /* 0x000fe20000004100 */
[----:B------:R-:W-:-:S03]  /*0ea0*/  F2FP.F16.F32.PACK_AB R24, RZ, R24 ;  /* 0x00000018ff18723e */ /* 0x000fc600000000ff */
[----:B------:R-:W-:Y:S01]  /*0eb0*/  F2FP.F16.F32.PACK_AB R25, RZ, R25 ;  /* 0x00000019ff19723e */ /* 0x000fe200000000ff */
[----:B------:R-:W0:Y:S01]  /*0ec0*/  MUFU.TANH R21, R21 ;  /* 0x0000001500157308 */ /* 0x000e220000002400 */
[----:B---3--:R-:W-:Y:S01]  /*0ed0*/  F2FP.F16.F32.PACK_AB R18, R23, R10 ;  /* 0x0000000a1712723e */ /* 0x008fe200000000ff */
[----:B------:R-:W-:Y:S01]  /*0ee0*/  FMUL.FTZ R10, R6, R6 ;  /* 0x00000006060a7220 */ /* 0x000fe20000410000 */
[----:B--2---:R-:W-:Y:S01]  /*0ef0*/  FMUL.FTZ R26, R7, R7 ;  /* 0x00000007071a7220 */ /* 0x004fe20000410000 */
[----:B------:R-:W-:Y:S02]  /*0f00*/  HADD2.F32 R25, -RZ, R25.H0_H0 ;  /* 0x20000019ff197230 */ /* 0x000fe40000004100 */
[----:B------:R-:W-:Y:S01]  /*0f10*/  HADD2.F32 R24, -RZ, R24.H0_H0 ;  /* 0x20000018ff187230 */ /* 0x000fe20000004100 */
[----:B------:R-:W-:Y:S01]  /*0f20*/  F2FP.F16.F32.PACK_AB R23, RZ, R10 ;  /* 0x0000000aff17723e */ /* 0x000fe200000000ff */
[----:B------:R-:W-:Y:S01]  /*0f30*/  FMUL.FTZ R10, R5, R20 ;  /* 0x00000014050a7220 */ /* 0x000fe20000410000 */
[----:B------:R-:W-:Y:S01]  /*0f40*/  F2FP.F16.F32.PACK_AB R26, RZ, R26 ;  /* 0x0000001aff1a723e */ /* 0x000fe200000000ff */
[----:B------:R-:W-:Y:S01]  /*0f50*/  FMUL.FTZ R20, R14, R25 ;  /* 0x000000190e147220 */ /* 0x000fe20000410000 */
[----:B------:R-:W-:Y:S01]  /*0f60*/  FMUL.FTZ R25, R15, R24 ;  /* 0x000000180f197220 */ /* 0x000fe20000410000 */
[----:B------:R-:W-:Y:S01]  /*0f70*/  HADD2.F32 R23, -RZ, R23.H0_H0 ;  /* 0x20000017ff177230 */ /* 0x000fe20000004100 */
[----:B------:R-:W-:Y:S01]  /*0f80*/  F2FP.F16.F32.PACK_AB R10, RZ, R10 ;  /* 0x0000000aff0a723e */ /* 0x000fe200000000ff */
[----:B------:R-:W-:Y:S01]  /*0f90*/  HADD2.F32 R26, -RZ, R26.H0_H0 ;  /* 0x2000001aff1a7230 */ /* 0x000fe20000004100 */
[----:B------:R-:W-:-:S02]  /*0fa0*/  F2FP.F16.F32.PACK_AB R20, RZ, R20 ;  /* 0x00000014ff14723e */ /* 0x000fc400000000ff */
[----:B------:R-:W-:Y:S01]  /*0fb0*/  FMUL.FTZ R23, R6, R23 ;  /* 0x0000001706177220 */ /* 0x000fe20000410000 */
[----:B----4-:R-:W-:Y:S01]  /*0fc0*/  F2FP.F16.F32.PACK_AB R16, R27, R16 ;  /* 0x000000101b10723e */ /* 0x010fe200000000ff */
[----:B------:R-:W-:Y:S01]  /*0fd0*/  FMUL.FTZ R26, R7, R26 ;  /* 0x0000001a071a7220 */ /* 0x000fe20000410000 */
[----:B0-----:R-:W-:Y:S01]  /*0fe0*/  F2FP.F16.F32.PACK_AB R21, R28, R21 ;  /* 0x000000151c15723e */ /* 0x001fe200000000ff */
[----:B------:R-:W-:Y:S01]  /*0ff0*/  HADD2.F32 R28, -RZ, R4.H0_H0 ;  /* 0x20000004ff1c7230 */ /* 0x000fe20000004100 */
        /* <DEDUP_REMOVED lines=10> */
[----:B------:R-:W-:Y:S01]  /*10a0*/  FMUL.FTZ R25, R26, 0.044714998453855514526 ;  /* 0x3d3727131a197820 */ /* 0x000fe20000410000 */
[----:B------:R-:W-:Y:S01]  /*10b0*/  F2FP.F16.F32.PACK_AB R24, RZ, R24 ;  /* 0x00000018ff18723e */ /* 0x000fe200000000ff */
[----:B------:R-:W-:Y:S02]  /*10c0*/  HADD2.F32 R26, -RZ, R20.H0_H0 ;  /* 0x20000014ff1a7230 */ /* 0x000fe40000004100 */
[----:B------:R-:W-:Y:S01]  /*10d0*/  FADD.FTZ R23, R23, 1 ;  /* 0x3f80000017177421 */ /* 0x000fe20000010000 */
[----:B------:R-:W-:Y:S01]  /*10e0*/  FMUL.FTZ R20, R10, 0.044714998453855514526 ;  /* 0x3d3727130a147820 */ /* 0x000fe20000410000 */
[----:B------:R-:W-:Y:S01]  /*10f0*/  F2FP.F16.F32.PACK_AB R29, RZ, R29 ;  /* 0x0000001dff1d723e */ /* 0x000fe200000000ff */
[----:B------:R-:W-:-:S02]  /*1100*/  HADD2.F32 R24, -RZ, R24.H0_H0 ;  /* 0x20000018ff187230 */ /* 0x000fc40000004100 */
[----:B------:R-:W-:Y:S01]  /*1110*/  FMUL.FTZ R10, R26, 0.044714998453855514526 ;  /* 0x3d3727131a0a7820 */ /* 0x000fe20000410000 */
[----:B------:R-:W-:Y:S01]  /*1120*/  HADD2.F32 R26, -RZ, R17.H0_H0 ;  /* 0x20000011ff1a7230 */ /* 0x000fe20000004100 */
[----:B------:R-:W-:Y:S01]  /*1130*/  F2FP.F16.F32.PACK_AB R23, RZ, R23 ;  /* 0x00000017ff17723e */ /* 0x000fe200000000ff */
[----:B------:R-:W-:Y:S02]  /*1140*/  HADD2.F32 R12, -RZ, R12.H1_H1 ;  /* 0x3000000cff0c7230 */ /* 0x000fe40000004100 */
[----:B------:R-:W-:Y:S01]  /*1150*/  FADD.FTZ R27, R5, R24 ;  /* 0x00000018051b7221 */ /* 0x000fe20000010000 */
[----:B------:R-:W-:Y:S01]  /*1160*/  F2FP.F16.F32.PACK_AB R25, RZ, R25 ;  /* 0x00000019ff19723e */ /* 0x000fe200000000ff */
[----:B------:R-:W-:Y:S01]  /*1170*/  FADD.FTZ R26, R26, 1 ;  /* 0x3f8000001a1a7421 */ /* 0x000fe20000010000 */
[----:B------:R-:W-:Y:S01]  /*1180*/  HADD2.F32 R23, -RZ, R23.H0_H0 ;  /* 0x20000017ff177230 */ /* 0x000fe20000004100 */
[----:B------:R-:W-:Y:S01]  /*1190*/  F2FP.F16.F32.PACK_AB R10, RZ, R10 ;  /* 0x0000000aff0a723e */ /* 0x000fe200000000ff */
[----:B------:R-:W-:Y:S01]  /*11a0*/  HADD2.F32 R29, -RZ, R29.H0_H0 ;  /* 0x2000001dff1d7230 */ /* 0x000fe20000004100 */
[----:B------:R-:W-:Y:S01]  /*11b0*/  F2FP.F16.F32.PACK_AB R27, RZ, R27 ;  /* 0x0000001bff1b723e */ /* 0x000fe200000000ff */
[----:B------:R-:W-:Y:S01]  /*11c0*/  HADD2.F32 R25, -RZ, R25.H0_H0 ;  /* 0x20000019ff197230 */ /* 0x000fe20000004100 */
[----:B------:R-:W-:Y:S01]  /*11d0*/  F2FP.F16.F32.PACK_AB R26, RZ, R26 ;  /* 0x0000001aff1a723e */ /* 0x000fe200000000ff */
[----:B------:R-:W-:Y:S01]  /*11e0*/  FMUL.FTZ R23, R12, R23 ;  /* 0x000000170c177220 */ /* 0x000fe20000410000 */
[----:B------:R-:W-:Y:S01]  /*11f0*/  FADD.FTZ R12, R14, R29 ;  /* 0x0000001d0e0c7221 */ /* 0x000fe20000010000 */
[----:B------:R-:W-:-:S02]  /*1200*/  HADD2.F32 R29, -RZ, R11.H0_H0 ;  /* 0x2000000bff1d7230 */ /* 0x000fc40000004100 */
[----:B------:R-:W-:Y:S01]  /*1210*/  FADD.FTZ R28, R28, 1 ;  /* 0x3f8000001c1c7421 */ /* 0x000fe20000010000 */
[----:B------:R-:W-:Y:S02]  /*1220*/  HADD2.F32 R24, -RZ, R17.H1_H1 ;  /* 0x30000011ff187230 */ /* 0x000fe40000004100 */
[----:B------:R-:W-:Y:S01]  /*1230*/  FADD.FTZ R17, R6, R25 ;  /* 0x0000001906117221 */ /* 0x000fe20000010000 */
[----:B------:R-:W-:Y:S02]  /*1240*/  HADD2.F32 R27, -RZ, R27.H0_H0 ;  /* 0x2000001bff1b7230 */ /* 0x000fe40000004100 */
[----:B------:R-:W-:Y:S01]  /*1250*/  FADD.FTZ R29, R29, 1 ;  /* 0x3f8000001d1d7421 */ /* 0x000fe20000010000 */
[----:B------:R-:W-:Y:S01]  /*1260*/  HADD2.F32 R26, -RZ, R26.H0_H0 ;  /* 0x2000001aff1a7230 */ /* 0x000fe20000004100 */
[----:B------:R-:W-:Y:S01]  /*1270*/  F2FP.F16.F32.PACK_AB R28, RZ, R28 ;  /* 0x0000001cff1c723e */ /* 0x000fe200000000ff */
[----:B------:R-:W-:Y:S02]  /*1280*/  HADD2.F32 R25, -RZ, R21.H0_H0 ;  /* 0x20000015ff197230 */ /* 0x000fe40000004100 */
[----:B------:R-:W-:Y:S01]  /*1290*/  FMUL.FTZ R27, R27, 0.79788458347320556641 ;  /* 0x3f4c422a1b1b7820 */ /* 0x000fe20000410000 */
[----:B------:R-:W-:Y:S01]  /*12a0*/  F2FP.F16.F32.PACK_AB R29, RZ, R29 ;  /* 0x0000001dff1d723e */ /* 0x000fe200000000ff */
[----:B------:R-:W-:Y:S01]  /*12b0*/  FMUL.FTZ R24, R24, R26 ;  /* 0x0000001a18187220 */ /* 0x000fe20000410000 */
[----:B------:R-:W-:-:S02]  /*12c0*/  HADD2.F32 R26, -RZ, R8.H0_H0 ;  /* 0x20000008ff1a7230 */ /* 0x000fc40000004100 */
[----:B------:R-:W-:Y:S01]  /*12d0*/  FADD.FTZ R25, R25, 1 ;  /* 0x3f80000019197421 */ /* 0x000fe20000010000 */
[----:B------:R-:W-:Y:S01]  /*12e0*/  F2FP.F16.F32.PACK_AB R27, RZ, R27 ;  /* 0x0000001bff1b723e */ /* 0x000fe200000000ff */
[----:B------:R-:W-:Y:S01]  /*12f0*/  HADD2.F32 R10, -RZ, R10.H0_H0 ;  /* 0x2000000aff0a7230 */ /* 0x000fe20000004100 */
[----:B------:R-:W-:Y:S01]  /*1300*/  F2FP.F16.F32.PACK_AB R20, RZ, R20 ;  /* 0x00000014ff14723e */ /* 0x000fe200000000ff */
[----:B------:R-:W-:Y:S01]  /*1310*/  FADD.FTZ R26, R26, 1 ;  /* 0x3f8000001a1a7421 */ /* 0x000fe20000010000 */
[----:B------:R-:W-:Y:S01]  /*1320*/  F2FP.F16.F32.PACK_AB R25, RZ, R25 ;  /* 0x00000019ff19723e */ /* 0x000fe200000000ff */
[----:B------:R-:W-:Y:S02]  /*1330*/  HADD2.F32 R11, -RZ, R11.H1_H1 ;  /* 0x3000000bff0b7230 */ /* 0x000fe40000004100 */
[----:B------:R-:W-:Y:S01]  /*1340*/  FADD.FTZ R10, R7, R10 ;  /* 0x0000000a070a7221 */ /* 0x000fe20000010000 */
[----:B------:R-:W-:Y:S01]  /*1350*/  HADD2.F32 R29, -RZ, R29.H0_H0 ;  /* 0x2000001dff1d7230 */ /* 0x000fe20000004100 */
[----:B------:R-:W-:Y:S01]  /*1360*/  F2FP.F16.F32.PACK_AB R26, RZ, R26 ;  /* 0x0000001aff1a723e */ /* 0x000fe200000000ff */
[----:B------:R-:W-:Y:S01]  /*1370*/  HADD2.F32 R27, -RZ, R27.H0_H0 ;  /* 0x2000001bff1b7230 */ /* 0x000fe20000004100 */
[----:B------:R-:W-:Y:S01]  /*1380*/  F2FP.F16.F32.PACK_AB R12, RZ, R12 ;  /* 0x0000000cff0c723e */ /* 0x000fe200000000ff */
[----:B------:R-:W-:-:S02]  /*1390*/  HADD2.F32 R21, -RZ, R21.H1_H1 ;  /* 0x30000015ff157230 */ /* 0x000fc40000004100 */
[----:B------:R-:W-:Y:S01]  /*13a0*/  FMUL.FTZ R11, R11, R29 ;  /* 0x0000001d0b0b7220 */ /* 0x000fe20000410000 */
[----:B------:R-:W-:Y:S01]  /*13b0*/  HADD2.F32 R25, -RZ, R25.H0_H0 ;  /* 0x20000019ff197230 */ /* 0x000fe20000004100 */
[----:B------:R-:W-:Y:S01]  /*13c0*/  F2FP.F16.F32.PACK_AB R10, RZ, R10 ;  /* 0x0000000aff0a723e */ /* 0x000fe200000000ff */
[----:B------:R-:W0:Y:S01]  /*13d0*/  MUFU.TANH R27, R27 ;  /* 0x0000001b001b7308 */ /* 0x000e220000002400 */
[----:B------:R-:W-:Y:S01]  /*13e0*/  HADD2.F32 R29, -RZ, R28.H0_H0 ;  /* 0x2000001cff1d7230 */ /* 0x000fe20000004100 */
[----:B------:R-:W-:Y:S01]  /*13f0*/  F2FP.F16.F32.PACK_AB R17, RZ, R17 ;  /* 0x00000011ff11723e */ /* 0x000fe200000000ff */
[----:B------:R-:W-:Y:S01]  /*1400*/  FMUL.FTZ R28, R21, R25 ;  /* 0x00000019151c7220 */ /* 0x000fe20000410000 */
[----:B------:R-:W-:Y:S02]  /*1410*/  HADD2.F32 R8, -RZ, R8.H1_H1 ;  /* 0x30000008ff087230 */ /* 0x000fe40000004100 */
[----:B------:R-:W-:Y:S01]  /*1420*/  FMUL.FTZ R14, R14, 0.5 ;  /* 0x3f0000000e0e7820 */ /* 0x000fe20000410000 */
[----:B------:R-:W-:-:S02]  /*1430*/  HADD2.F32 R21, -RZ, R26.H0_H0 ;  /* 0x2000001aff157230 */ /* 0x000fc40000004100 */
[----:B------:R-:W-:Y:S01]  /*1440*/  FMUL.FTZ R26, R5, 0.5 ;  /* 0x3f000000051a7820 */ /* 0x000fe20000410000 */
[----:B------:R-:W-:Y:S01]  /*1450*/  HADD2.F32 R20, -RZ, R20.H0_H0 ;  /* 0x20000014ff147230 */ /* 0x000fe20000004100 */
[----:B------:R-:W-:Y:S01]  /*1460*/  F2FP.F16.F32.PACK_AB R24, R24, R23 ;  /* 0x000000171818723e */ /* 0x000fe200000000ff */
[----:B------:R-:W-:Y:S02]  /*1470*/  HADD2.F32 R12, -RZ, R12.H0_H0 ;  /* 0x2000000cff0c7230 */ /* 0x000fe40000004100 */
[----:B------:R-:W-:Y:S01]  /*1480*/  FMUL.FTZ R5, R8, R21 ;  /* 0x0000001508057220 */ /* 0x000fe20000410000 */
[----:B------:R-:W-:Y:S02]  /*1490*/  HADD2.F32 R21, -RZ, R10.H0_H0 ;  /* 0x2000000aff157230 */ /* 0x000fe40000004100 */
[----:B------:R-:W-:Y:S01]  /*14a0*/  FADD.FTZ R20, R15, R20 ;  /* 0x000000140f147221 */ /* 0x000fe20000010000 */
[----:B------:R-:W-:Y:S02]  /*14b0*/  HADD2.F32 R10, -RZ, R19.H0_H0 ;  /* 0x20000013ff0a7230 */ /* 0x000fe40000004100 */
[----:B------:R-:W-:Y:S01]  /*14c0*/  FMUL.FTZ R12, R12, 0.79788458347320556641 ;  /* 0x3f4c422a0c0c7820 */ /* 0x000fe20000410000 */
[----:B------:R-:W-:-:S02]  /*14d0*/  HADD2.F32 R4, -RZ, R4.H1_H1 ;  /* 0x30000004ff047230 */ /* 0x000fc40000004100 */
[----:B------:R-:W-:Y:S01]  /*14e0*/  FMUL.FTZ R21, R21, 0.79788458347320556641 ;  /* 0x3f4c422a15157820 */ /* 0x000fe20000410000 */
[----:B------:R-:W-:Y:S01]  /*14f0*/  F2FP.F16.F32.PACK_AB R20, RZ, R20 ;  /* 0x00000014ff14723e */ /* 0x000fe200000000ff */
[----:B------:R-:W-:Y:S01]  /*1500*/  FADD.FTZ R25, R10, 1 ;  /* 0x3f8000000a197421 */ /* 0x000fe20000010000 */
[----:B0-----:R-:W-:Y:S01]  /*1510*/  F2FP.F16.F32.PACK_AB R8, R26, R27 ;  /* 0x0000001b1a08723e */ /* 0x001fe200000000ff */
[----:B------:R-:W-:Y:S01]  /*1520*/  HADD2.F32 R17, -RZ, R17.H0_H0 ;  /* 0x20000011ff117230 */ /* 0x000fe20000004100 */
[----:B------:R-:W-:Y:S01]  /*1530*/  F2FP.F16.F32.PACK_AB R10, RZ, R21 ;  /* 0x00000015ff0a723e */ /* 0x000fe200000000ff */
[----:B------:R-:W-:Y:S02]  /*1540*/  HADD2.F32 R26, -RZ, R22.H0_H0 ;  /* 0x20000016ff1a7230 */ /* 0x000fe40000004100 */
[----:B------:R-:W-:Y:S01]  /*1550*/  FMUL.FTZ R4, R4, R29 ;  /* 0x0000001d04047220 */ /* 0x000fe20000410000 */
[----:B------:R-:W-:Y:S02]  /*1560*/  HADD2.F32 R20, -RZ, R20.H0_H0 ;  /* 0x20000014ff147230 */ /* 0x000fe40000004100 */
[----:B------:R-:W-:Y:S01]  /*1570*/  FMUL.FTZ R17, R17, 0.79788458347320556641 ;  /* 0x3f4c422a11117820 */ /* 0x000fe20000410000 */
[----:B------:R-:W-:Y:S01]  /*1580*/  HADD2.F32 R21, -RZ, R9.H0_H0 ;  /* 0x20000009ff157230 */ /* 0x000fe20000004100 */
[----:B------:R-:W-:Y:S01]  /*1590*/  F2FP.F16.F32.PACK_AB R29, RZ, R12 ;  /* 0x0000000cff1d723e */ /* 0x000fe200000000ff */
[----:B------:R-:W-:Y:S01]  /*15a0*/  FADD.FTZ R26, R26, 1 ;  /* 0x3f8000001a1a7421 */ /* 0x000fe20000010000 */
[----:B------:R-:W-:Y:S01]  /*15b0*/  FMUL.FTZ R20, R20, 0.79788458347320556641 ;  /* 0x3f4c422a14147820 */ /* 0x000fe20000410000 */
[----:B------:R-:W-:Y:S01]  /*15c0*/  F2FP.F16.F32.PACK_AB R12, RZ, R17 ;  /* 0x00000011ff0c723e */ /* 0x000fe200000000ff */
[----:B------:R-:W-:Y:S01]  /*15d0*/  FADD.FTZ R21, R21, 1 ;  /* 0x3f80000015157421 */ /* 0x000fe20000010000 */
[----:B------:R-:W-:Y:S01]  /*15e0*/  HADD2.F32 R29, -RZ, R29.H0_H0 ;  /* 0x2000001dff1d7230 */ /* 0x000fe20000004100 */
[----:B------:R-:W-:Y:S01]  /*15f0*/  F2FP.F16.F32.PACK_AB R25, RZ, R25 ;  /* 0x00000019ff19723e */ /* 0x000fe200000000ff */
[----:B------:R-:W-:Y:S01]  /*1600*/  HADD2.F32 R27, -RZ, R19.H1_H1 ;  /* 0x30000013ff1b7230 */ /* 0x000fe20000004100 */
[----:B------:R-:W-:Y:S01]  /*1610*/  F2FP.F16.F32.PACK_AB R26, RZ, R26 ;  /* 0x0000001aff1a723e */ /* 0x000fe200000000ff */
[----:B------:R0:W1:Y:S01]  /*1620*/  MUFU.TANH R19, R29 ;  /* 0x0000001d00137308 */ /* 0x0000620000002400 */
[----:B------:R-:W-:Y:S01]  /*1630*/  F2FP.F16.F32.PACK_AB R17, RZ, R20 ;  /* 0x00000014ff11723e */ /* 0x000fe200000000ff */
[----:B------:R-:W-:Y:S01]  /*1640*/  HADD2.F32 R20, -RZ, R18.H0_H0 ;  /* 0x20000012ff147230 */ /* 0x000fe20000004100 */
[----:B------:R-:W-:Y:S01]  /*1650*/  F2FP.F16.F32.PACK_AB R21, RZ, R21 ;  /* 0x00000015ff15723e */ /* 0x000fe200000000ff */
[----:B------:R-:W-:-:S02]  /*1660*/  HADD2.F32 R25, -RZ, R25.H0_H0 ;  /* 0x20000019ff197230 */ /* 0x000fc40000004100 */
[----:B------:R-:W-:Y:S02]  /*1670*/  HADD2.F32 R12, -RZ, R12.H0_H0 ;  /* 0x2000000cff0c7230 */ /* 0x000fe40000004100 */
[----:B------:R-:W-:Y:S01]  /*1680*/  FADD.FTZ R20, R20, 1 ;  /* 0x3f80000014147421 */ /* 0x000fe20000010000 */
[----:B------:R-:W-:Y:S02]  /*1690*/  HADD2.F32 R17, -RZ, R17.H0_H0 ;  /* 0x20000011ff117230 */ /* 0x000fe40000004100 */
[----:B------:R-:W-:Y:S01]  /*16a0*/  FMUL.FTZ R27, R27, R25 ;  /* 0x000000191b1b7220 */ /* 0x000fe20000410000 */
[----:B0-----:R-:W-:Y:S02]  /*16b0*/  HADD2.F32 R29, -RZ, R26.H0_H0 ;  /* 0x2000001aff1d7230 */ /* 0x001fe40000004100 */
[----:B------:R-:W-:Y:S01]  /*16c0*/  HADD2.F32 R26, -RZ, R21.H0_H0 ;  /* 0x20000015ff1a7230 */ /* 0x000fe20000004100 */
[----:B------:R-:W0:Y:S01]  /*16d0*/  MUFU.TANH R12, R12 ;  /* 0x0000000c000c7308 */ /* 0x000e220000002400 */
[----:B------:R-:W-:Y:S01]  /*16e0*/  HADD2.F32 R21, -RZ, R10.H0_H0 ;  /* 0x2000000aff157230 */ /* 0x000fe20000004100 */
[----:B------:R-:W-:Y:S01]  /*16f0*/  F2FP.F16.F32.PACK_AB R20, RZ, R20 ;  /* 0x00000014ff14723e */ /* 0x000fe200000000ff */
[----:B------:R-:W-:Y:S01]  /*1700*/  HADD2.F32 R25, -RZ, R16.H0_H0 ;  /* 0x20000010ff197230 */ /* 0x000fe20000004100 */
[----:B-1----:R-:W-:Y:S01]  /*1710*/  F2FP.F16.F32.PACK_AB R19, R14, R19 ;  /* 0x000000130e13723e */ /* 0x002fe200000000ff */
[----:B------:R-:W-:-:S02]  /*1720*/  HADD2.F32 R22, -RZ, R22.H1_H1 ;  /* 0x30000016ff167230 */ /* 0x000fc40000004100 */
[----:B------:R-:W-:Y:S01]  /*1730*/  HADD2.F32 R10, -RZ, R18.H1_H1 ;  /* 0x30000012ff0a7230 */ /* 0x000fe20000004100 */
[----:B------:R-:W1:Y:S01]  /*1740*/  MUFU.TANH R17, R17 ;  /* 0x0000001100117308 */ /* 0x000e620000002400 */
[----:B------:R-:W-:Y:S01]  /*1750*/  FADD.FTZ R25, R25, 1 ;  /* 0x3f80000019197421 */ /* 0x000fe20000010000 */
[----:B------:R-:W-:Y:S01]  /*1760*/  FMUL.FTZ R22, R22, R29 ;  /* 0x0000001d16167220 */ /* 0x000fe20000410000 */
[----:B------:R-:W-:Y:S02]  /*1770*/  HADD2.F32 R29, -RZ, R20.H0_H0 ;  /* 0x20000014ff1d7230 */ /* 0x000fe40000004100 */
[----:B------:R-:W-:Y:S01]  /*1780*/  FMUL.FTZ R18, R15, 0.5 ;  /* 0x3f0000000f127820 */ /* 0x000fe20000410000 */
[----:B------:R-:W-:Y:S01]  /*1790*/  FMUL.FTZ R20, R7, 0.5 ;  /* 0x3f00000007147820 */ /* 0x000fe20000410000 */
[----:B------:R-:W-:Y:S01]  /*17a0*/  F2FP.F16.F32.PACK_AB R25, RZ, R25 ;  /* 0x00000019ff19723e */ /* 0x000fe200000000ff */
[----:B------:R-:W-:Y:S01]  /*17b0*/  HADD2.F32 R16, -RZ, R16.H1_H1 ;  /* 0x30000010ff107230 */ /* 0x000fe20000004100 */
[----:B------:R-:W2:Y:S01]  /*17c0*/  MUFU.TANH R21, R21 ;  /* 0x0000001500157308 */ /* 0x000ea20000002400 */
[----:B------:R-:W-:Y:S01]  /*17d0*/  FMUL.FTZ R10, R10, R29 ;  /* 0x0000001d0a0a7220 */ /* 0x000fe20000410000 */
[----:B------:R-:W-:Y:S01]  /*17e0*/  FMUL.FTZ R29, R6, 0.5 ;  /* 0x3f000000061d7820 */ /* 0x000fe20000410000 */
[----:B------:R-:W-:Y:S01]  /*17f0*/  HADD2.F32 R25, -RZ, R25.H0_H0 ;  /* 0x20000019ff197230 */ /* 0x000fe20000004100 */
[----:B------:R-:W-:Y:S01]  /*1800*/  F2FP.F16.F32.PACK_AB R27, R22, R27 ;  /* 0x0000001b161b723e */ /* 0x000fe200000000ff */
[----:B------:R-:W-:-:S02]  /*1810*/  HADD2.F32 R14, -RZ, R19.H0_H0 ;  /* 0x20000013ff0e7230 */ /* 0x000fc40000004100 */
[----:B0-----:R-:W-:Y:S01]  /*1820*/  F2FP.F16.F32.PACK_AB R12, R29, R12 ;  /* 0x0000000c1d0c723e */ /* 0x001fe200000000ff */
[----:B------:R-:W-:Y:S01]  /*1830*/  FMUL.FTZ R6, R16, R25 ;  /* 0x0000001910067220 */ /* 0x000fe20000410000 */
[----:B-1----:R-:W-:Y:S01]  /*1840*/  F2FP.F16.F32.PACK_AB R17, R18, R17 ;  /* 0x000000111211723e */ /* 0x002fe200000000ff */
[----:B------:R-:W-:Y:S02]  /*1850*/  HADD2.F32 R16, -RZ, R8.H0_H0 ;  /* 0x20000008ff107230 */ /* 0x000fe40000004100 */
[----:B------:R-:W-:Y:S02]  /*1860*/  HADD2.F32 R7, -RZ, R19.H1_H1 ;  /* 0x30000013ff077230 */ /* 0x000fe40000004100 */
[----:B------:R-:W-:Y:S02]  /*1870*/  HADD2.F32 R18, -RZ, R12.H0_H0 ;  /* 0x2000000cff127230 */ /* 0x000fe40000004100 */
[----:B------:R-:W-:Y:S01]  /*1880*/  FADD.FTZ R15, R16, 1 ;  /* 0x3f800000100f7421 */ /* 0x000fe20000010000 */
[--C-:B------:R-:W-:Y:S01]  /*1890*/  HADD2.F32 R19, -RZ, R17.reuse.H0_H0 ;  /* 0x20000011ff137230 */ /* 0x100fe20000004100 */
[----:B--2---:R-:W-:Y:S01]  /*18a0*/  F2FP.F16.F32.PACK_AB R21, R20, R21 ;  /* 0x000000151415723e */ /* 0x004fe200000000ff */
[----:B------:R-:W-:Y:S01]  /*18b0*/  FADD.FTZ R16, R14, 1 ;  /* 0x3f8000000e107421 */ /* 0x000fe20000010000 */
[----:B------:R-:W-:Y:S01]  /*18c0*/  FADD.FTZ R18, R18, 1 ;  /* 0x3f80000012127421 */ /* 0x000fe20000010000 */
[----:B------:R-:W-:-:S02]  /*18d0*/  HADD2.F32 R14, -RZ, R17.H1_H1 ;  /* 0x30000011ff0e7230 */ /* 0x000fc40000004100 */
[----:B------:R-:W-:Y:S01]  /*18e0*/  FADD.FTZ R20, R19, 1 ;  /* 0x3f80000013147421 */ /* 0x000fe20000010000 */
[----:B------:R-:W-:Y:S01]  /*18f0*/  HADD2.F32 R25, -RZ, R21.H0_H0 ;  /* 0x20000015ff197230 */ /* 0x000fe20000004100 */
[----:B------:R-:W-:Y:S01]  /*1900*/  F2FP.F16.F32.PACK_AB R15, RZ, R15 ;  /* 0x0000000fff0f723e */ /* 0x000fe200000000ff */
[----:B------:R-:W-:Y:S01]  /*1910*/  HADD2.F32 R8, -RZ, R8.H1_H1 ;  /* 0x30000008ff087230 */ /* 0x000fe20000004100 */
[----:B------:R-:W-:Y:S01]  /*1920*/  F2FP.F16.F32.PACK_AB R17, RZ, R16 ;  /* 0x00000010ff11723e */ /* 0x000fe200000000ff */
[----:B------:R-:W-:Y:S02]  /*1930*/  HADD2.F32 R9, -RZ, R9.H1_H1 ;  /* 0x30000009ff097230 */ /* 0x000fe40000004100 */
[----:B------:R-:W-:Y:S01]  /*1940*/  FADD.FTZ R25, R25, 1 ;  /* 0x3f80000019197421 */ /* 0x000fe20000010000 */
[----:B------:R-:W-:Y:S01]  /*1950*/  F2FP.F16.F32.PACK_AB R19, RZ, R18 ;  /* 0x00000012ff13723e */ /* 0x000fe200000000ff */
[----:B------:R-:W-:Y:S01]  /*1960*/  HADD2.F32 R15, -RZ, R15.H0_H0 ;  /* 0x2000000fff0f7230 */ /* 0x000fe20000004100 */
[----:B------:R-:W-:Y:S01]  /*1970*/  F2FP.F16.F32.PACK_AB R20, RZ, R20 ;  /* 0x00000014ff14723e */ /* 0x000fe200000000ff */
[----:B------:R-:W-:Y:S01]  /*1980*/  HADD2.F32 R18, -RZ, R17.H0_H0 ;  /* 0x20000011ff127230 */ /* 0x000fe20000004100 */
[----:B------:R-:W-:Y:S01]  /*1990*/  F2FP.F16.F32.PACK_AB R25, RZ, R25 ;  /* 0x00000019ff19723e */ /* 0x000fe200000000ff */
[----:B------:R-:W-:-:S02]  /*19a0*/  HADD2.F32 R12, -RZ, R12.H1_H1 ;  /* 0x3000000cff0c7230 */ /* 0x000fc40000004100 */
[----:B------:R-:W-:Y:S01]  /*19b0*/  FMUL.FTZ R15, R8, R15 ;  /* 0x0000000f080f7220 */ /* 0x000fe20000410000 */
[----:B------:R-:W-:Y:S02]  /*19c0*/  HADD2.F32 R19, -RZ, R19.H0_H0 ;  /* 0x20000013ff137230 */ /* 0x000fe40000004100 */
[----:B------:R-:W-:Y:S01]  /*19d0*/  FMUL.FTZ R9, R9, R26 ;  /* 0x0000001a09097220 */ /* 0x000fe20000410000 */
[----:B------:R-:W-:Y:S02]  /*19e0*/  HADD2.F32 R17, -RZ, R20.H0_H0 ;  /* 0x20000014ff117230 */ /* 0x000fe40000004100 */
[----:B------:R-:W-:Y:S01]  /*19f0*/  FMUL.FTZ R7, R7, R18 ;  /* 0x0000001207077220 */ /* 0x000fe20000410000 */
[----:B------:R-:W-:Y:S02]  /*1a00*/  HADD2.F32 R16, -RZ, R21.H1_H1 ;  /* 0x30000015ff107230 */ /* 0x000fe40000004100 */
[----:B------:R-:W-:Y:S01]  /*1a10*/  FMUL.FTZ R12, R12, R19 ;  /* 0x000000130c0c7220 */ /* 0x000fe20000410000 */
[----:B------:R-:W-:-:S02]  /*1a20*/  HADD2.F32 R25, -RZ, R25.H0_H0 ;  /* 0x20000019ff197230 */ /* 0x000fc40000004100 */
[----:B------:R-:W-:Y:S01]  /*1a30*/  FMUL.FTZ R14, R14, R17 ;  /* 0x000000110e0e7220 */ /* 0x000fe20000410000 */
[----:B------:R-:W-:Y:S02]  /*1a40*/  IADD3 R8, P0, PT, R2, UR8, RZ ;  /* 0x0000000802087c10 */ /* 0x000fe4000ff1e0ff */
[----:B------:R-:W-:Y:S01]  /*1a50*/  F2FP.F16.F32.PACK_AB R26, R5, R4 ;  /* 0x00000004051a723e */ /* 0x000fe200000000ff */
[----:B------:R-:W-:Y:S01]  /*1a60*/  FMUL.FTZ R17, R16, R25 ;  /* 0x0000001910117220 */ /* 0x000fe20000410000 */
[----:B------:R-:W-:Y:S02]  /*1a70*/  F2FP.F16.F32.PACK_AB R5, R15, R6 ;  /* 0x000000060f05723e */ /* 0x000fe400000000ff */
[----:B------:R-:W-:Y:S02]  /*1a80*/  F2FP.F16.F32.PACK_AB R4, R10, R9 ;  /* 0x000000090a04723e */ /* 0x000fe400000000ff */
[----:B------:R-:W-:Y:S02]  /*1a90*/  F2FP.F16.F32.PACK_AB R6, R12, R7 ;  /* 0x000000070c06723e */ /* 0x000fe400000000ff */
[----:B------:R-:W-:-:S02]  /*1aa0*/  F2FP.F16.F32.PACK_AB R25, R28, R11 ;  /* 0x0000000b1c19723e */ /* 0x000fc400000000ff */
[----:B------:R-:W-:Y:S01]  /*1ab0*/  IADD3.X R9, PT, PT, R3, UR9, RZ, P0, !PT ;  /* 0x0000000903097c10 */ /* 0x000fe200087fe4ff */
[----:B------:R-:W-:Y:S01]  /*1ac0*/  IMAD.WIDE.U32 R2, R0, 0x20, R2 ;  /* 0x0000002000027825 */ /* 0x000fe200078e0002 */
[----:B------:R-:W-:Y:S02]  /*1ad0*/  F2FP.F16.F32.PACK_AB R7, R17, R14 ;  /* 0x0000000e1107723e */ /* 0x000fe400000000ff */
[----:B------:R-:W-:-:S03]  /*1ae0*/  ISETP.GE.AND P0, PT, R13, UR4, PT ;  /* 0x000000040d007c0c */ /* 0x000fc6000bf06270 */
[----:B------:R0:W-:Y:S10]  /*1af0*/  STG.E.ENL2.256 desc[UR6][R8.64], R24, R4 ;  /* 0xf80000180804797f */ /* 0x0001f4000f121806 */
[----:B------:R-:W-:Y:S05]  /*1b00*/  @!P0 BRA `(.L_x_136) ;  /* 0xffffffe400788947 */ /* 0x000fea000383ffff */
[----:B------:R-:W-:Y:S05]  /*1b10*/  EXIT ;  /* 0x000000000000794d */ /* 0x000fea0003800000 */
.L_x_137:
        /* <DEDUP_REMOVED lines=14> */
.L_x_471:


//--------------------- .text._ZN4vllm17activation_kernelIfXadL_ZNS_15gelu_new_kernelIfEET_RKS2_EELb1ELb1EEEvPS2_PS3_i --------------------------
	.section	.text._ZN4vllm17activation_kernelIfXadL_ZNS_15gelu_new_kernelIfEET_RKS2_EELb1ELb1EEEvPS2_PS3_i,"ax",@progbits
	.align	128
        .global         _ZN4vllm17activation_kernelIfXadL_ZNS_15gelu_new_kernelIfEET_RKS2_EELb1ELb1EEEvPS2_PS3_i
        .type           _ZN4vllm17activation_kernelIfXadL_ZNS_15gelu_new_kernelIfEET_RKS2_EELb1ELb1EEEvPS2_PS3_i,@function
        .size           _ZN4vllm17activation_kernelIfXadL_ZNS_15gelu_new_kernelIfEET_RKS2_EELb1ELb1EEEvPS2_PS3_i,(.L_x_472 - _ZN4vllm17activation_kernelIfXadL_ZNS_15gelu_new_kernelIfEET_RKS2_EELb1ELb1EEEvPS2_PS3_i)
        .other          _ZN4vllm17activation_kernelIfXadL_ZNS_15gelu_new_kernelIfEET_RKS2_EELb1ELb1EEEvPS2_PS3_i,@"STO_CUDA_ENTRY STV_DEFAULT"
_ZN4vllm17activation_kernelIfXadL_ZNS_15gelu_new_kernelIfEET_RKS2_EELb1ELb1EEEvPS2_PS3_i:
.text._ZN4vllm17activation_kernelIfXadL_ZNS_15gelu_new_kernelIfEET_RKS2_EELb1ELb1EEEvPS2_PS3_i:
        /* <DEDUP_REMOVED lines=57> */
[----:B------:R-:W-:Y:S01]  /*0390*/  FMUL.FTZ R15, R6, R15 ;  /* 0x0000000f060f7220 */ /* 0x000fe20000410000 */
[----:B------:R-:W-:Y:S01]  /*03a0*/  FFMA.FTZ R14, R14, 0.044714998453855514526, R7 ;  /* 0x3d3727130e0e7823 */ /* 0x000fe20000010007 */
[----:B------:R-:W-:Y:S01]  /*03b0*/  FMUL.FTZ R13, R13, 0.79788458347320556641 ;  /* 0x3f4c422a0d0d7820 */ /* 0x000fe20000410000 */
[----:B------:R-:W-:Y:S01]  /*03c0*/  FMUL.FTZ R12, R12, 0.79788458347320556641 ;  /* 0x3f4c422a0c0c7820 */ /* 0x000fe20000410000 */
[----:B------:R-:W-:Y:S01]  /*03d0*/  FMUL.FTZ R20, R11, R11 ;  /* 0x0000000b0b147220 */ /* 0x000fe20000410000 */
[----:B------:R-:W-:Y:S01]  /*03e0*/  FFMA.FTZ R15, R15, 0.044714998453855514526, R6 ;  /* 0x3d3727130f0f7823 */ /* 0x000fe20000010006 */
[----:B------:R0:W1:Y:S01]  /*03f0*/  MUFU.TANH R19, R13 ;  /* 0x0000000d00137308 */ /* 0x0000620000002400 */
[----:B------:R-:W-:Y:S01]  /*0400*/  FMUL.FTZ R4, R4, 0.5 ;  /* 0x3f00000004047820 */ /* 0x000fe20000410000 */
[----:B------:R-:W-:Y:S01]  /*0410*/  FMUL.FTZ R20, R11, R20 ;  /* 0x000000140b147220 */ /* 0x000fe20000410000 */
[----:B------:R-:W-:Y:S01]  /*0420*/  FMUL.FTZ R15, R15, 0.79788458347320556641 ;  /* 0x3f4c422a0f0f7820 */ /* 0x000fe20000410000 */
[----:B------:R-:W-:Y:S01]  /*0430*/  FMUL.FTZ R5, R5, 0.5 ;  /* 0x3f00000005057820 */ /* 0x000fe20000410000 */
[----:B------:R-:W-:Y:S01]  /*0440*/  FMUL.FTZ R6, R6, 0.5 ;  /* 0x3f00000006067820 */ /* 0x000fe20000410000 */
[----:B------:R-:W-:Y:S01]  /*0450*/  FFMA.FTZ R20, R20, 0.044714998453855514526, R11 ;  /* 0x3d37271314147823 */ /* 0x000fe2000001000b */
[----:B------:R-:W-:Y:S01]  /*0460*/  FMUL.FTZ R11, R11, 0.5 ;  /* 0x3f0000000b0b7820 */ /* 0x000fe20000410000 */
[----:B------:R2:W3:Y:S01]  /*0470*/  MUFU.TANH R18, R12 ;  /* 0x0000000c00127308 */ /* 0x0004e20000002400 */
[----:B0-----:R-:W-:Y:S01]  /*0480*/  FMUL.FTZ R13, R8, R17 ;  /* 0x00000011080d7220 */ /* 0x001fe20000410000 */
[----:B------:R-:W-:Y:S01]  /*0490*/  FMUL.FTZ R17, R14, 0.79788458347320556641 ;  /* 0x3f4c422a0e117820 */ /* 0x000fe20000410000 */
[----:B------:R-:W-:Y:S01]  /*04a0*/  FMUL.FTZ R14, R9, R9 ;  /* 0x00000009090e7220 */ /* 0x000fe20000410000 */
[----:B------:R-:W-:Y:S01]  /*04b0*/  FMUL.FTZ R7, R7, 0.5 ;  /* 0x3f00000007077820 */ /* 0x000fe20000410000 */
[----:B------:R-:W-:Y:S01]  /*04c0*/  FFMA.FTZ R13, R13, 0.044714998453855514526, R8 ;  /* 0x3d3727130d0d7823 */ /* 0x000fe20000010008 */
[----:B------:R-:W-:Y:S01]  /*04d0*/  FMUL.FTZ R8, R8, 0.5 ;  /* 0x3f00000008087820 */ /* 0x000fe20000410000 */
[----:B------:R-:W-:Y:S01]  /*04e0*/  FMUL.FTZ R14, R9, R14 ;  /* 0x0000000e090e7220 */ /* 0x000fe20000410000 */
[----:B------:R0:W4:Y:S01]  /*04f0*/  MUFU.TANH R16, R15 ;  /* 0x0000000f00107308 */ /* 0x0001220000002400 */
[----:B--2---:R-:W-:Y:S01]  /*0500*/  FMUL.FTZ R12, R13, 0.79788458347320556641 ;  /* 0x3f4c422a0d0c7820 */ /* 0x004fe20000410000 */
[----:B------:R-:W-:Y:S01]  /*0510*/  FMUL.FTZ R13, R10, R10 ;  /* 0x0000000a0a0d7220 */ /* 0x000fe20000410000 */
[----:B------:R-:W-:Y:S01]  /*0520*/  FFMA.FTZ R14, R14, 0.044714998453855514526, R9 ;  /* 0x3d3727130e0e7823 */ /* 0x000fe20000010009 */
[----:B------:R-:W-:Y:S01]  /*0530*/  FMUL.FTZ R9, R9, 0.5 ;  /* 0x3f00000009097820 */ /* 0x000fe20000410000 */
[----:B-1----:R-:W-:Y:S01]  /*0540*/  FADD.FTZ R19, R19, 1 ;  /* 0x3f80000013137421 */ /* 0x002fe20000010000 */
[----:B------:R-:W-:Y:S01]  /*0550*/  FMUL.FTZ R13, R10, R13 ;  /* 0x0000000d0a0d7220 */ /* 0x000fe20000410000 */
[----:B------:R-:W-:Y:S01]  /*0560*/  FMUL.FTZ R14, R14, 0.79788458347320556641 ;  /* 0x3f4c422a0e0e7820 */ /* 0x000fe20000410000 */
[----:B------:R-:W1:Y:S01]  /*0570*/  MUFU.TANH R17, R17 ;  /* 0x0000001100117308 */ /* 0x000e620000002400 */
[----:B0-----:R-:W-:Y:S01]  /*0580*/  FMUL.FTZ R15, R20, 0.79788458347320556641 ;  /* 0x3f4c422a140f7820 */ /* 0x001fe20000410000 */
[----:B------:R-:W-:Y:S01]  /*0590*/  FFMA.FTZ R13, R13, 0.044714998453855514526, R10 ;  /* 0x3d3727130d0d7823 */ /* 0x000fe2000001000a */
[----:B------:R-:W-:Y:S01]  /*05a0*/  FMUL.FTZ R10, R10, 0.5 ;  /* 0x3f0000000a0a7820 */ /* 0x000fe20000410000 */
[----:B---3--:R-:W-:Y:S01]  /*05b0*/  FADD.FTZ R18, R18, 1 ;  /* 0x3f80000012127421 */ /* 0x008fe20000010000 */
[----:B------:R-:W-:Y:S01]  /*05c0*/  FMUL.FTZ R4, R4, R19 ;  /* 0x0000001304047220 */ /* 0x000fe20000410000 */
[----:B------:R-:W-:-:S02]  /*05d0*/  FMUL.FTZ R13, R13, 0.79788458347320556641 ;  /* 0x3f4c422a0d0d7820 */ /* 0x000fc40000410000 */
[----:B------:R-:W0:Y:S01]  /*05e0*/  MUFU.TANH R12, R12 ;  /* 0x0000000c000c7308 */ /* 0x000e220000002400 */
[----:B----4-:R-:W-:Y:S01]  /*05f0*/  FADD.FTZ R27, R16, 1 ;  /* 0x3f800000101b7421 */ /* 0x010fe20000010000 */
[----:B------:R-:W-:-:S03]  /*0600*/  FMUL.FTZ R5, R5, R18 ;  /* 0x0000001205057220 */ /* 0x000fc60000410000 */
[----:B------:R-:W-:-:S03]  /*0610*/  FMUL.FTZ R6, R6, R27 ;  /* 0x0000001b06067220 */ /* 0x000fc60000410000 */
[----:B------:R-:W2:Y:S01]  /*0620*/  MUFU.TANH R13, R13 ;  /* 0x0000000d000d7308 */ /* 0x000ea20000002400 */
[----:B-1----:R-:W-:-:S04]  /*0630*/  FADD.FTZ R16, R17, 1 ;  /* 0x3f80000011107421 */ /* 0x002fc80000010000 */
[----:B------:R-:W-:-:S03]  /*0640*/  FMUL.FTZ R7, R7, R16 ;  /* 0x0000001007077220 */ /* 0x000fc60000410000 */
[----:B------:R-:W1:Y:S01]  /*0650*/  MUFU.TANH R15, R15 ;  /* 0x0000000f000f7308 */ /* 0x000e620000002400 */
[----:B0-----:R-:W-:-:S04]  /*0660*/  FADD.FTZ R17, R12, 1 ;  /* 0x3f8000000c117421 */ /* 0x001fc80000010000 */
[----:B------:R-:W-:-:S03]  /*0670*/  FMUL.FTZ R8, R8, R17 ;  /* 0x0000001108087220 */ /* 0x000fc60000410000 */
[----:B------:R-:W0:Y:S01]  /*0680*/  MUFU.TANH R14, R14 ;  /* 0x0000000e000e7308 */ /* 0x000e220000002400 */
[----:B--2---:R-:W-:-:S04]  /*0690*/  FADD.FTZ R13, R13, 1 ;  /* 0x3f8000000d0d7421 */ /* 0x004fc80000010000 */
[----:B------:R-:W-:Y:S01]  /*06a0*/  FMUL.FTZ R10, R10, R13 ;  /* 0x0000000d0a0a7220 */ /* 0x000fe20000410000 */
[----:B-1----:R-:W-:-:S04]  /*06b0*/  FADD.FTZ R12, R15, 1 ;  /* 0x3f8000000f0c7421 */ /* 0x002fc80000010000 */
[----:B------:R-:W-:Y:S01]  /*06c0*/  FMUL.FTZ R11, R11, R12 ;  /* 0x0000000c0b0b7220 */ /* 0x000fe20000410000 */
[----:B------:R-:W-:Y:S01]  /*06d0*/  IMAD.WIDE.U32 R12, R21, 0x20, R22 ;  /* 0x00000020150c7825 */ /* 0x000fe200078e0016 */
[----:B------:R-:W-:-:S03]  /*06e0*/  MOV R21, R3 ;  /* 0x0000000300157202 */ /* 0x000fc60000000f00 */
[----:B0-----:R-:W-:-:S04]  /*06f0*/  FADD.FTZ R14, R14, 1 ;  /* 0x3f8000000e0e7421 */ /* 0x001fc80000010000 */
[----:B------:R-:W-:-:S05]  /*0700*/  FMUL.FTZ R9, R9, R14 ;  /* 0x0000000e09097220 */ /* 0x000fca0000410000 */
[----:B------:R0:W-:Y:S02]  /*0710*/  STG.E.ENL2.256 desc[UR4][R12.64], R4, R8 ;  /* 0xf80000040c08797f */ /* 0x0001e4000f121804 */
.L_x_139:
[----:B------:R-:W-:Y:S05]  /*0720*/  BSYNC.RECONVERGENT B0 ;  /* 0x0000000000007941 */ /* 0x000fea0003800200 */
.L_x_138:
[----:B------:R-:W-:Y:S05]  /*0730*/  @!P1 EXIT ;  /* 0x000000000000994d */ /* 0x000fea0003800000 */
[----:B------:R-:W-:-:S07]  /*0740*/  IADD3 R3, PT, PT, R21, R2, RZ ;  /* 0x0000000215037210 */ /* 0x000fce0007ffe0ff */
.L_x_140:
[----:B01----:R-:W-:-:S06]  /*0750*/  IMAD.WIDE.U32 R4, R21, 0x20, R24 ;  /* 0x0000002015047825 */ /* 0x003fcc00078e0018 */
[----:B------:R-:W2:Y:S01]  /*0760*/  LDG.E.ENL2.256.CONSTANT R4, R16, desc[UR4][R4.64] ;  /* 0xfe0000040410797e */ /* 0x000ea20008129904 */
[----:B------:R-:W-:-:S06]  /*0770*/  IMAD.WIDE.U32 R8, R3, 0x20, R24 ;  /* 0x0000002003087825 */ /* 0x000fcc00078e0018 */
[----:B------:R-:W3:Y:S01]  /*0780*/  LDG.E.ENL2.256.CONSTANT R12, R8, desc[UR4][R8.64] ;  /* 0xfe0000040808797e */ /* 0x000ee2000812990c */
[----:B--2---:R-:W-:Y:S01]  /*0790*/  FMUL.FTZ R27, R16, R16 ;  /* 0x00000010101b7220 */ /* 0x004fe20000410000 */
[----:B------:R-:W-:-:S03]  /*07a0*/  FMUL.FTZ R20, R17, R17 ;  /* 0x0000001111147220 */ /* 0x000fc60000410000 */
[----:B------:R-:W-:Y:S01]  /*07b0*/  FMUL.FTZ R27, R16, R27 ;  /* 0x0000001b101b7220 */ /* 0x000fe20000410000 */
[----:B------:R-:W-:Y:S01]  /*07c0*/  FMUL.FTZ R26, R17, R20 ;  /* 0x00000014111a7220 */ /* 0x000fe20000410000 */
[----:B---3--:R-:W-:Y:S02]  /*07d0*/  FMUL.FTZ R29, R8, R8 ;  /* 0x00000008081d7220 */ /* 0x008fe40000410000 */
[----:B------:R-:W-:Y:S01]  /*07e0*/  FFMA.FTZ R27, R27, 0.044714998453855514526, R16 ;  /* 0x3d3727131b1b7823 */ /* 0x000fe20000010010 */
[----:B------:R-:W-:Y:S01]  /*07f0*/  FFMA.FTZ R26, R26, 0.044714998453855514526, R17 ;  /* 0x3d3727131a1a7823 */ /* 0x000fe20000010011 */
[----:B------:R-:W-:Y:S01]  /*0800*/  FMUL.FTZ R16, R16, 0.5 ;  /* 0x3f00000010107820 */ /* 0x000fe20000410000 */
[----:B------:R-:W-:Y:S01]  /*0810*/  FMUL.FTZ R29, R8, R29 ;  /* 0x0000001d081d7220 */ /* 0x000fe20000410000 */
[----:B------:R-:W-:Y:S01]  /*0820*/  FMUL.FTZ R20, R27, 0.79788458347320556641 ;  /* 0x3f4c422a1b147820 */ /* 0x000fe20000410000 */
[----:B------:R-:W-:Y:S01]  /*0830*/  FMUL.FTZ R26, R26, 0.79788458347320556641 ;  /* 0x3f4c422a1a1a7820 */ /* 0x000fe20000410000 */
[----:B------:R-:W-:Y:S01]  /*0840*/  FMUL.FTZ R27, R17, 0.5 ;  /* 0x3f000000111b7820 */ /* 0x000fe20000410000 */
[----:B------:R-:W-:-:S03]  /*0850*/  FFMA.FTZ R29, R29, 0.044714998453855514526, R8 ;  /* 0x3d3727131d1d7823 */ /* 0x000fc60000010008 */
[----:B------:R-:W0:Y:S08]  /*0860*/  MUFU.TANH R20, R20 ;  /* 0x0000001400147308 */ /* 0x000e300000002400 */
[----:B------:R-:W1:Y:S01]  /*0870*/  MUFU.TANH R26, R26 ;  /* 0x0000001a001a7308 */ /* 0x000e620000002400 */
[----:B0-----:R-:W-:Y:S01]  /*0880*/  FADD.FTZ R17, R20, 1 ;  /* 0x3f80000014117421 */ /* 0x001fe20000010000 */
[----:B------:R-:W-:-:S03]  /*0890*/  FMUL.FTZ R20, R19, R19 ;  /* 0x0000001313147220 */ /* 0x000fc60000410000 */
[----:B------:R-:W-:Y:S01]  /*08a0*/  FMUL.FTZ R16, R16, R17 ;  /* 0x0000001110107220 */ /* 0x000fe20000410000 */
[----:B-1----:R-:W-:Y:S01]  /*08b0*/  FADD.FTZ R28, R26, 1 ;  /* 0x3f8000001a1c7421 */ /* 0x002fe20000010000 */
[----:B------:R-:W-:-:S03]  /*08c0*/  FMUL.FTZ R26, R19, R20 ;  /* 0x00000014131a7220 */ /* 0x000fc60000410000 */
[----:B------:R-:W-:Y:S01]  /*08d0*/  FMUL.FTZ R17, R27, R28 ;  /* 0x0000001c1b117220 */ /* 0x000fe20000410000 */
[----:B------:R-:W-:Y:S01]  /*08e0*/  FMUL.FTZ R27, R18, R18 ;  /* 0x00000012121b7220 */ /* 0x000fe20000410000 */
[----:B------:R-:W-:-:S03]  /*08f0*/  FFMA.FTZ R26, R26, 0.044714998453855514526, R19 ;  /* 0x3d3727131a1a7823 */ /* 0x000fc60000010013 */
[----:B------:R-:W-:Y:S01]  /*0900*/  FMUL.FTZ R27, R18, R27 ;  /* 0x0000001b121b7220 */ /* 0x000fe20000410000 */
[----:B------:R-:W-:-:S03]  /*0910*/  FMUL.FTZ R26, R26, 0.79788458347320556641 ;  /* 0x3f4c422a1a1a7820 */ /* 0x000fc60000410000 */
[----:B------:R-:W-:Y:S01]  /*0920*/  FFMA.FTZ R27, R27, 0.044714998453855514526, R18 ;  /* 0x3d3727131b1b7823 */ /* 0x000fe20000010012 */
[----:B------:R-:W-:Y:S02]  /*0930*/  FMUL.FTZ R18, R18, 0.5 ;  /* 0x3f00000012127820 */ /* 0x000fe40000410000 */
[----:B------:R-:W0:Y:S01]  /*0940*/  MUFU.TANH R26, R26 ;  /* 0x0000001a001a7308 */ /* 0x000e220000002400 */
[----:B------:R-:W-:Y:S01]  /*0950*/  FMUL.FTZ R20, R27, 0.79788458347320556641 ;  /* 0x3f4c422a1b147820 */ /* 0x000fe20000410000 */
[----:B------:R-:W-:-:S06]  /*0960*/  FMUL.FTZ R27, R19, 0.5 ;  /* 0x3f000000131b7820 */ /* 0x000fcc0000410000 */
[----:B------:R-:W1:Y:S01]  /*0970*/  MUFU.TANH R20, R20 ;  /* 0x0000001400147308 */ /* 0x000e620000002400 */
[----:B0-----:R-:W-:Y:S01]  /*0980*/  FADD.FTZ R28, R26, 1 ;  /* 0x3f8000001a1c7421 */ /* 0x001fe20000010000 */
[----:B-1----:R-:W-:Y:S01]  /*0990*/  FADD.FTZ R19, R20, 1 ;  /* 0x3f80000014137421 */ /* 0x002fe20000010000 */
[----:B------:R-:W-:-:S03]  /*09a0*/  FMUL.FTZ R20, R5, R5 ;  /* 0x0000000505147220 */ /* 0x000fc60000410000 */
[----:B------:R-:W-:Y:S01]  /*09b0*/  FMUL.FTZ R18, R18, R19 ;  /* 0x0000001312127220 */ /* 0x000fe20000410000 */
[----:B------:R-:W-:Y:S01]  /*09c0*/  FMUL.FTZ R19, R27, R28 ;  /* 0x0000001c1b137220 */ /* 0x000fe20000410000 */
[----:B------:R-:W-:Y:S01]  /*09d0*/  FMUL.FTZ R27, R4, R4 ;  /* 0x00000004041b7220 */ /* 0x000fe20000410000 */
[----:B------:R-:W-:-:S03]  /*09e0*/  FMUL.FTZ R26, R5, R20 ;  /* 0x00000014051a7220 */ /* 0x000fc60000410000 */
[----:B------:R-:W-:Y:S01]  /*09f0*/  FMUL.FTZ R27, R4, R27 ;  /* 0x0000001b041b7220 */ /* 0x000fe20000410000 */
[----:B------:R-:W-:-:S03]  /*0a00*/  FFMA.FTZ R26, R26, 0.044714998453855514526, R5 ;  /* 0x3d3727131a1a7823 */ /* 0x000fc60000010005 */
[----:B------:R-:W-:Y:S01]  /*0a10*/  FFMA.FTZ R27, R27, 0.044714998453855514526, R4 ;  /* 0x3d3727131b1b7823 */ /* 0x000fe20000010004 */
[----:B------:R-:W-:Y:S01]  /*0a20*/  FMUL.FTZ R26, R26, 0.79788458347320556641 ;  /* 0x3f4c422a1a1a7820 */ /* 0x000fe20000410000 */
[----:B------:R-:W-:Y:S02]  /*0a30*/  FMUL.FTZ R4, R4, 0.5 ;  /* 0x3f00000004047820 */ /* 0x000fe40000410000 */
[----:B------:R-:W-:Y:S01]  /*0a40*/  FMUL.FTZ R20, R27, 0.79788458347320556641 ;  /* 0x3f4c422a1b147820 */ /* 0x000fe20000410000 */
[----:B------:R-:W-:Y:S02]  /*0a50*/  FMUL.FTZ R27, R5, 0.5 ;  /* 0x3f000000051b7820 */ /* 0x000fe40000410000 */
[----:B------:R-:W0:Y:S08]  /*0a60*/  MUFU.TANH R26, R26 ;  /* 0x0000001a001a7308 */ /* 0x000e300000002400 */
        /* <DEDUP_REMOVED lines=12> */
[----:B------:R-:W-:Y:S01]  /*0b30*/  FMUL.FTZ R26, R7, 0.5 ;  /* 0x3f000000071a7820 */ /* 0x000fe20000410000 */
[----:B------:R-:W-:Y:S01]  /*0b40*/  FMUL.FTZ R6, R6, 0.5 ;  /* 0x3f00000006067820 */ /* 0x000fe20000410000 */
[----:B------:R-:W-:-:S03]  /*0b50*/  FMUL.FTZ R20, R27, 0.79788458347320556641 ;  /* 0x3f4c422a1b147820 */ /* 0x000fc60000410000 */
[----:B------:R-:W0:Y:S08]  /*0b60*/  MUFU.TANH R28, R28 ;  /* 0x0000001c001c7308 */ /* 0x000e300000002400 */
[----:B------:R-:W1:Y:S01]  /*0b70*/  MUFU.TANH R20, R20 ;  /* 0x0000001400147308 */ /* 0x000e620000002400 */
[----:B0-----:R-:W-:Y:S01]  /*0b80*/  FADD.FTZ R27, R28, 1 ;  /* 0x3f8000001c1b7421 */ /* 0x001fe20000010000 */
[----:B-1----:R-:W-:Y:S01]  /*0b90*/  FADD.FTZ R7, R20, 1 ;  /* 0x3f80000014077421 */ /* 0x002fe20000010000 */
[----:B------:R-:W-:-:S03]  /*0ba0*/  FMUL.FTZ R20, R9, R9 ;  /* 0x0000000909147220 */ /* 0x000fc60000410000 */
[----:B------:R-:W-:Y:S01]  /*0bb0*/  FMUL.FTZ R6, R6, R7 ;  /* 0x0000000706067220 */ /* 0x000fe20000410000 */
[----:B------:R-:W-:Y:S01]  /*0bc0*/  FMUL.FTZ R7, R26, R27 ;  /* 0x0000001b1a077220 */ /* 0x000fe20000410000 */
[----:B------:R-:W-:-:S04]  /*0bd0*/  IMAD.WIDE.U32 R26, R21, 0x20, R22 ;  /* 0x00000020151a7825 */ /* 0x000fc800078e0016 */
[----:B------:R-:W-:Y:S01]  /*0be0*/  FMUL.FTZ R28, R9, R20 ;  /* 0x00000014091c7220 */ /* 0x000fe20000410000 */
[----:B------:R-:W-:Y:S01]  /*0bf0*/  FMUL.FTZ R20, R29, 0.79788458347320556641 ;  /* 0x3f4c422a1d147820 */ /* 0x000fe20000410000 */
[----:B------:R-:W-:Y:S01]  /*0c00*/  FMUL.FTZ R29, R10, R10 ;  /* 0x0000000a0a1d7220 */ /* 0x000fe20000410000 */
[----:B------:R-:W-:Y:S01]  /*0c10*/  IADD3 R21, PT, PT, R2, R21, R2 ;  /* 0x0000001502157210 */ /* 0x000fe20007ffe002 */
[----:B------:R0:W-:Y:S01]  /*0c20*/  STG.E.ENL2.256 desc[UR4][R26.64], R16, R4 ;  /* 0xf80000101a04797f */ /* 0x0001e2000f121804 */
[----:B------:R-:W-:Y:S01]  /*0c30*/  FFMA.FTZ R28, R28, 0.044714998453855514526, R9 ;  /* 0x3d3727131c1c7823 */ /* 0x000fe20000010009 */
[C---:B------:R-:W-:Y:S01]  /*0c40*/  FMUL.FTZ R29, R10.reuse, R29 ;  /* 0x0000001d0a1d7220 */ /* 0x040fe20000410000 */
[----:B------:R-:W1:Y:S01]  /*0c50*/  MUFU.TANH R20, R20 ;  /* 0x0000001400147308 */ /* 0x000e620000002400 */
[----:B------:R-:W-:Y:S02]  /*0c60*/  ISETP.GE.AND P0, PT, R21, R0, PT ;  /* 0x000000001500720c */ /* 0x000fe40003f06270 */
[----:B------:R-:W-:Y:S01]  /*0c70*/  FFMA.FTZ R29, R29, 0.044714998453855514526, R10 ;  /* 0x3d3727131d1d7823 */ /* 0x000fe2000001000a */
[----:B------:R-:W-:Y:S01]  /*0c80*/  FMUL.FTZ R10, R10, 0.5 ;  /* 0x3f0000000a0a7820 */ /* 0x000fe20000410000 */
[----:B0-----:R-:W-:Y:S01]  /*0c90*/  FMUL.FTZ R4, R11, R11 ;  /* 0x0000000b0b047220 */ /* 0x001fe20000410000 */
        /* <DEDUP_REMOVED lines=8> */
[----:B------:R-:W-:Y:S01]  /*0d20*/  FMUL.FTZ R4, R29, 0.79788458347320556641 ;  /* 0x3f4c422a1d047820 */ /* 0x000fe20000410000 */
[----:B------:R-:W-:Y:S01]  /*0d30*/  FFMA.FTZ R19, R19, 0.044714998453855514526, R14 ;  /* 0x3d37271313137823 */ /* 0x000fe2000001000e */
[----:B------:R-:W-:Y:S01]  /*0d40*/  FFMA.FTZ R7, R7, 0.044714998453855514526, R12 ;  /* 0x3d37271307077823 */ /* 0x000fe2000001000c */
[----:B------:R-:W-:Y:S01]  /*0d50*/  FMUL.FTZ R5, R16, 0.79788458347320556641 ;  /* 0x3f4c422a10057820 */ /* 0x000fe20000410000 */
[----:B------:R-:W-:Y:S01]  /*0d60*/  FMUL.FTZ R16, R13, R13 ;  /* 0x0000000d0d107220 */ /* 0x000fe20000410000 */
[----:B------:R-:W-:Y:S01]  /*0d70*/  FMUL.FTZ R6, R28, 0.79788458347320556641 ;  /* 0x3f4c422a1c067820 */ /* 0x000fe20000410000 */
[----:B------:R-:W-:Y:S01]  /*0d80*/  FFMA.FTZ R26, R26, 0.044714998453855514526, R15 ;  /* 0x3d3727131a1a7823 */ /* 0x000fe2000001000f */
[----:B------:R-:W-:Y:S01]  /*0d90*/  FMUL.FTZ R7, R7, 0.79788458347320556641 ;  /* 0x3f4c422a07077820 */ /* 0x000fe20000410000 */
[----:B------:R-:W-:Y:S01]  /*0da0*/  FMUL.FTZ R16, R13, R16 ;  /* 0x000000100d107220 */ /* 0x000fe20000410000 */
[----:B------:R-:W0:Y:S01]  /*0db0*/  MUFU.TANH R4, R4 ;  /* 0x0000000400047308 */ /* 0x000e220000002400 */
[----:B------:R-:W-:Y:S01]  /*0dc0*/  FMUL.FTZ R27, R26, 0.79788458347320556641 ;  /* 0x3f4c422a1a1b7820 */ /* 0x000fe20000410000 */
[----:B------:R-:W-:Y:S01]  /*0dd0*/  FMUL.FTZ R26, R8, 0.5 ;  /* 0x3f000000081a7820 */ /* 0x000fe20000410000 */
[----:B------:R-:W-:Y:S01]  /*0de0*/  FFMA.FTZ R17, R16, 0.044714998453855514526, R13 ;  /* 0x3d37271310117823 */ /* 0x000fe2000001000d */
[----:B------:R-:W-:Y:S01]  /*0df0*/  FMUL.FTZ R12, R12, 0.5 ;  /* 0x3f0000000c0c7820 */ /* 0x000fe20000410000 */
[----:B------:R-:W-:-:S02]  /*0e00*/  FMUL.FTZ R14, R14, 0.5 ;  /* 0x3f0000000e0e7820 */ /* 0x000fc40000410000 */
[----:B------:R-:W-:Y:S01]  /*0e10*/  FMUL.FTZ R18, R17, 0.79788458347320556641 ;  /* 0x3f4c422a11127820 */ /* 0x000fe20000410000 */
[----:B------:R-:W-:Y:S01]  /*0e20*/  FMUL.FTZ R17, R19, 0.79788458347320556641 ;  /* 0x3f4c422a13117820 */ /* 0x000fe20000410000 */
[----:B------:R-:W2:Y:S01]  /*0e30*/  MUFU.TANH R6, R6 ;  /* 0x0000000600067308 */ /* 0x000ea20000002400 */
[----:B------:R-:W-:Y:S01]  /*0e40*/  FMUL.FTZ R19, R9, 0.5 ;  /* 0x3f00000009137820 */ /* 0x000fe20000410000 */
[----:B------:R-:W-:Y:S01]  /*0e50*/  FMUL.FTZ R9, R13, 0.5 ;  /* 0x3f0000000d097820 */ /* 0x000fe20000410000 */
[----:B-1----:R-:W-:-:S05]  /*0e60*/  FADD.FTZ R13, R20, 1 ;  /* 0x3f800000140d7421 */ /* 0x002fca0000010000 */
[----:B------:R1:W3:Y:S08]  /*0e70*/  MUFU.TANH R16, R7 ;  /* 0x0000000700107308 */ /* 0x0002f00000002400 */
[----:B------:R-:W4:Y:S01]  /*0e80*/  MUFU.TANH R5, R5 ;  /* 0x0000000500057308 */ /* 0x000f220000002400 */
[----:B-1----:R-:W-:Y:S01]  /*0e90*/  FMUL.FTZ R7, R11, 0.5 ;  /* 0x3f0000000b077820 */ /* 0x002fe20000410000 */
[----:B------:R-:W-:Y:S01]  /*0ea0*/  FMUL.FTZ R11, R15, 0.5 ;  /* 0x3f0000000f0b7820 */ /* 0x000fe20000410000 */
[----:B0-----:R-:W-:Y:S01]  /*0eb0*/  FADD.FTZ R15, R4, 1 ;  /* 0x3f800000040f7421 */ /* 0x001fe20000010000 */
[----:B--2---:R-:W-:Y:S01]  /*0ec0*/  FADD.FTZ R6, R6, 1 ;  /* 0x3f80000006067421 */ /* 0x004fe20000010000 */
[----:B------:R-:W-:-:S03]  /*0ed0*/  FMUL.FTZ R4, R26, R13 ;  /* 0x0000000d1a047220 */ /* 0x000fc60000410000 */
[----:B------:R-:W0:Y:S01]  /*0ee0*/  MUFU.TANH R18, R18 ;  /* 0x0000001200127308 */ /* 0x000e220000002400 */
[----:B---3--:R-:W-:-:S07]  /*0ef0*/  FADD.FTZ R13, R16, 1 ;  /* 0x3f800000100d7421 */ /* 0x008fce0000010000 */
[----:B------:R-:W1:Y:S01]  /*0f00*/  MUFU.TANH R17, R17 ;  /* 0x0000001100117308 */ /* 0x000e620000002400 */
[----:B----4-:R-:W-:Y:S01]  /*0f10*/  FADD.FTZ R20, R5, 1 ;  /* 0x3f80000005147421 */ /* 0x010fe20000010000 */
        /* <DEDUP_REMOVED lines=16> */
.L_x_141:
        /* <DEDUP_REMOVED lines=14> */
.L_x_472:


//--------------------- .text._ZN4vllm24swigluoai_and_mul_kernelIN3c108BFloat16EXadL_ZNS_17swigluoai_and_mulIS2_EET_RKS4_S6_ffEEEEvPS4_PS5_iff --------------------------
	.section	.text._ZN4vllm24swigluoai_and_mul_kernelIN3c108BFloat16EXadL_ZNS_17swigluoai_and_mulIS2_EET_RKS4_S6_ffEEEEvPS4_PS5_iff,"ax",@progbits
	.align	128
        .global         _ZN4vllm24swigluoai_and_mul_kernelIN3c108BFloat16EXadL_ZNS_17swigluoai_and_mulIS2_EET_RKS4_S6_ffEEEEvPS4_PS5_iff
        .type           _ZN4vllm24swigluoai_and_mul_kernelIN3c108BFloat16EXadL_ZNS_17swigluoai_and_mulIS2_EET_RKS4_S6_ffEEEEvPS4_PS5_iff,@function
        .size           _ZN4vllm24swigluoai_and_mul_kernelIN3c108BFloat16EXadL_ZNS_17swigluoai_and_mulIS2_EET_RKS4_S6_ffEEEEvPS4_PS5_iff,(.L_x_428 - _ZN4vllm24swigluoai_and_mul_kernelIN3c108BFloat16EXadL_ZNS_17swigluoai_and_mulIS2_EET_RKS4_S6_ffEEEEvPS4_PS5_iff)
        .other          _ZN4vllm24swigluoai_and_mul_kernelIN3c108BFloat16EXadL_ZNS_17swigluoai_and_mulIS2_EET_RKS4_S6_ffEEEEvPS4_PS5_iff,@"STO_CUDA_ENTRY STV_DEFAULT"
_ZN4vllm24swigluoai_and_mul_kernelIN3c108BFloat16EXadL_ZNS_17swigluoai_and_mulIS2_EET_RKS4_S6_ffEEEEvPS4_PS5_iff:
.text._ZN4vllm24swigluoai_and_mul_kernelIN3c108BFloat16EXadL_ZNS_17swigluoai_and_mulIS2_EET_RKS4_S6_ffEEEEvPS4_PS5_iff:
[----:B------:R-:W-:Y:S08]  /*0000*/  LDC R1, c[0x0][0x37c] ;  /* 0x0000df00ff017b82 */ /* 0x000ff00000000800 */
[----:B------:R-:W0:Y:S08]  /*0010*/  S2UR UR4, SR_CTAID.X ;  /* 0x00000000000479c3 */ /* 0x000e300000002500 */
[----:B------:R-:W0:Y:S08]  /*0020*/  LDC R0, c[0x0][0x390] ;  /* 0x0000e400ff007b82 */ /* 0x000e300000000800 */
[----:B------:R-:W1:Y:S08]  /*0030*/  LDC.64 R14, c[0x0][0x388] ;  /* 0x0000e200ff0e7b82 */ /* 0x000e700000000a00 */
[----:B------:R-:W2:Y:S01]  /*0040*/  LDC R19, c[0x0][0x380] ;  /* 0x0000e000ff137b82 */ /* 0x000ea20000000800 */
[----:B0-----:R-:W-:Y:S01]  /*0050*/  IMAD.WIDE.U32 R8, R0, UR4, RZ ;  /* 0x0000000400087c25 */ /* 0x001fe2000f8e00ff */
[----:B------:R-:W-:-:S03]  /*0060*/  SHF.R.S32.HI R2, RZ, 0x1f, R0 ;  /* 0x0000001fff027819 */ /* 0x000fc60000011400 */
[C---:B------:R-:W-:Y:S02]  /*0070*/  IMAD.SHL.U32 R12, R8.reuse, 0x4, RZ ;  /* 0x00000004080c7824 */ /* 0x040fe400078e00ff */
[----:B------:R-:W-:Y:S02]  /*0080*/  IMAD.SHL.U32 R6, R8, 0x2, RZ ;  /* 0x0000000208067824 */ /* 0x000fe400078e00ff */
[----:B------:R-:W-:Y:S01]  /*0090*/  IMAD R5, R2, UR4, RZ ;  /* 0x0000000402057c24 */ /* 0x000fe2000f8e02ff */
[----:B-1----:R-:W-:Y:S01]  /*00a0*/  IADD3 R4, P1, PT, R12, R14, RZ ;  /* 0x0000000e0c047210 */ /* 0x002fe20007f3e0ff */
[----:B------:R-:W0:Y:S03]  /*00b0*/  LDCU.64 UR4, c[0x0][0x358] ;  /* 0x00006b00ff0477ac */ /* 0x000e260008000a00 */
[----:B------:R-:W-:Y:S01]  /*00c0*/  LOP3.LUT R3, R4, 0xf, RZ, 0xc0, !PT ;  /* 0x0000000f04037812 */ /* 0x000fe200078ec0ff */
[----:B--2---:R-:W-:-:S05]  /*00d0*/  IMAD.IADD R10, R6, 0x1, R19 ;  /* 0x00000001060a7824 */ /* 0x004fca00078e0213 */
[----:B------:R-:W-:Y:S01]  /*00e0*/  LOP3.LUT P0, RZ, R3, 0x7, R10, 0xf8, !PT ;  /* 0x0000000703ff7812 */ /* 0x000fe2000780f80a */
[----:B------:R-:W-:-:S03]  /*00f0*/  IMAD.IADD R3, R9, 0x1, R5 ;  /* 0x0000000109037824 */ /* 0x000fc600078e0205 */
[----:B------:R-:W-:Y:S02]  /*0100*/  LOP3.LUT P0, RZ, RZ, RZ, RZ, 0xfc, P0 ;  /* 0x000000ffffff7212 */ /* 0x000fe4000000fcff */
[--C-:B------:R-:W-:Y:S02]  /*0110*/  SHF.L.U64.HI R13, R8, 0x2, R3.reuse ;  /* 0x00000002080d7819 */ /* 0x100fe40000010203 */
[----:B------:R-:W-:Y:S02]  /*0120*/  ISETP.LT.OR P0, PT, R0, 0x4, P0 ;  /* 0x000000040000780c */ /* 0x000fe40000701670 */
[----:B------:R-:W-:Y:S02]  /*0130*/  IADD3.X R5, PT, PT, R13, R15, RZ, P1, !PT ;  /* 0x0000000f0d057210 */ /* 0x000fe40000ffe4ff */
[----:B------:R-:W-:-:S09]  /*0140*/  SHF.L.U64.HI R23, R8, 0x1, R3 ;  /* 0x0000000108177819 */ /* 0x000fd20000010203 */
[----:B0-----:R-:W-:Y:S05]  /*0150*/  @P0 BRA `(.L_x_142) ;  /* 0x0000001000600947 */ /* 0x001fea0003800000 */
[----:B------:R-:W0:Y:S01]  /*0160*/  S2R R7, SR_TID.X ;  /* 0x0000000000077919 */ /* 0x000e220000002100 */
[----:B------:R-:W1:Y:S01]  /*0170*/  LDC R21, c[0x0][0x384] ;  /* 0x0000e100ff157b82 */ /* 0x000e620000000800 */
[----:B------:R-:W-:Y:S01]  /*0180*/  SHF.R.U32.HI R16, RZ, 0x2, R0 ;  /* 0x00000002ff107819 */ /* 0x000fe20000011600 */
[----:B------:R-:W2:Y:S01]  /*0190*/  LDCU UR8, c[0x0][0x398] ;  /* 0x00007300ff0877ac */ /* 0x000ea20008000800 */
[C---:B------:R-:W-:Y:S01]  /*01a0*/  LEA R2, P1, R8.reuse, R19, 0x1 ;  /* 0x0000001308027211 */ /* 0x040fe200078208ff */
[----:B------:R-:W-:Y:S01]  /*01b0*/  BSSY.RECONVERGENT B0, `(.L_x_143) ;  /* 0x00000f2000007945 */ /* 0x000fe20003800200 */
[----:B------:R-:W3:Y:S02]  /*01c0*/  LDCU UR9, c[0x0][0x394] ;  /* 0x00007280ff0977ac */ /* 0x000ee40008000800 */
[----:B-1----:R-:W-:Y:S02]  /*01d0*/  LEA.HI.X R3, R8, R21, R3, 0x1, P1 ;  /* 0x0000001508037211 */ /* 0x002fe400008f0c03 */
[----:B0-----:R-:W-:-:S13]  /*01e0*/  ISETP.GE.U32.AND P0, PT, R7, R16, PT ;  /* 0x000000100700720c */ /* 0x001fda0003f06070 */
[----:B--23--:R-:W-:Y:S05]  /*01f0*/  @P0 BRA `(.L_x_144) ;  /* 0x0000000c00b40947 */ /* 0x00cfea0003800000 */
[----:B------:R-:W0:Y:S01]  /*0200*/  LDC R18, c[0x0][0x360] ;  /* 0x0000d800ff127b82 */ /* 0x000e220000000800 */
[----:B------:R-:W-:Y:S01]  /*0210*/  BSSY.RECONVERGENT B1, `(.L_x_145) ;  /* 0x000005f000017945 */ /* 0x000fe20003800200 */
[----:B0-----:R-:W0:Y:S01]  /*0220*/  I2F.U32.RP R17, R18 ;  /* 0x0000001200117306 */ /* 0x001e220000209000 */
[----:B------:R-:W-:Y:S01]  /*0230*/  IMAD.IADD R25, R7, 0x1, R18 ;  /* 0x0000000107197824 */ /* 0x000fe200078e0212 */
[----:B------:R-:W-:-:S04]  /*0240*/  ISETP.NE.U32.AND P2, PT, R18, RZ, PT ;  /* 0x000000ff1200720c */ /* 0x000fc80003f45070 */
[----:B------:R-:W-:Y:S02]  /*0250*/  ISETP.GE.U32.AND P0, PT, R25, R16, PT ;  /* 0x000000101900720c */ /* 0x000fe40003f06070 */
[----:B------:R-:W-:Y:S02]  /*0260*/  VIMNMX.U32 R10, PT, PT, R16, R25, !PT ;  /* 0x00000019100a7248 */ /* 0x000fe40007fe0000 */
[----:B------:R-:W-:Y:S01]  /*0270*/  SEL R11, RZ, 0x1, P0 ;  /* 0x00000001ff0b7807 */ /* 0x000fe20000000000 */
[----:B0-----:R-:W0:Y:S02]  /*0280*/  MUFU.RCP R17, R17 ;  /* 0x0000001100117308 */ /* 0x001e240000001000 */
[----:B0-----:R-:W-:Y:S01]  /*0290*/  VIADD R8, R17, 0xffffffe ;  /* 0x0ffffffe11087836 */ /* 0x001fe20000000000 */
[----:B------:R-:W-:-:S05]  /*02a0*/  MOV R17, R7 ;  /* 0x0000000700117202 */ /* 0x000fca0000000f00 */
[----:B------:R0:W1:Y:S02]  /*02b0*/  F2I.FTZ.U32.TRUNC.NTZ R9, R8 ;  /* 0x0000000800097305 */ /* 0x000064000021f000 */
[----:B0-----:R-:W-:Y:S02]  /*02c0*/  IMAD.MOV.U32 R8, RZ, RZ, RZ ;  /* 0x000000ffff087224 */ /* 0x001fe400078e00ff */
[----:B-1----:R-:W-:-:S04]  /*02d0*/  IMAD.MOV R27, RZ, RZ, -R9 ;  /* 0x000000ffff1b7224 */ /* 0x002fc800078e0a09 */
[----:B------:R-:W-:-:S04]  /*02e0*/  IMAD R27, R27, R18, RZ ;  /* 0x000000121b1b7224 */ /* 0x000fc800078e02ff */
[----:B------:R-:W-:Y:S01]  /*02f0*/  IMAD.HI.U32 R20, R9, R27, R8 ;  /* 0x0000001b09147227 */ /* 0x000fe200078e0008 */
[----:B------:R-:W-:-:S05]  /*0300*/  IADD3 R9, PT, PT, R10, -R25, -R11 ;  /* 0x800000190a097210 */ /* 0x000fca0007ffe80b */
[----:B------:R-:W-:-:S05]  /*0310*/  IMAD.HI.U32 R20, R20, R9, RZ ;  /* 0x0000000914147227 */ /* 0x000fca00078e00ff */
[----:B------:R-:W-:-:S05]  /*0320*/  IADD3 R8, PT, PT, -R20, RZ, RZ ;  /* 0x000000ff14087210 */ /* 0x000fca0007ffe1ff */
[----:B------:R-:W-:-:S05]  /*0330*/  IMAD R9, R18, R8, R9 ;  /* 0x0000000812097224 */ /* 0x000fca00078e0209 */
[----:B------:R-:W-:-:S13]  /*0340*/  ISETP.GE.U32.AND P0, PT, R9, R18, PT ;  /* 0x000000120900720c */ /* 0x000fda0003f06070 */
[----:B------:R-:W-:Y:S02]  /*0350*/  @P0 IMAD.IADD R9, R9, 0x1, -R18 ;  /* 0x0000000109090824 */ /* 0x000fe400078e0a12 */
[----:B------:R-:W-:-:S03]  /*0360*/  @P0 VIADD R20, R20, 0x1 ;  /* 0x0000000114140836 */ /* 0x000fc60000000000 */
[----:B------:R-:W-:-:S13]  /*0370*/  ISETP.GE.U32.AND P1, PT, R9, R18, PT ;  /* 0x000000120900720c */ /* 0x000fda0003f26070 */
[----:B------:R-:W-:Y:S01]  /*0380*/  @P1 VIADD R20, R20, 0x1 ;  /* 0x0000000114141836 */ /* 0x000fe20000000000 */
[----:B------:R-:W-:-:S05]  /*0390*/  @!P2 LOP3.LUT R20, RZ, R18, RZ, 0x33, !PT ;  /* 0x00000012ff14a212 */ /* 0x000fca00078e33ff */
[----:B------:R-:W-:-:S05]  /*03a0*/  IMAD.IADD R11, R11, 0x1, R20 ;  /* 0x000000010b0b7824 */ /* 0x000fca00078e0214 */
[C---:B------:R-:W-:Y:S02]  /*03b0*/  LOP3.LUT R8, R11.reuse, 0x1, RZ, 0xc0, !PT ;  /* 0x000000010b087812 */ /* 0x040fe400078ec0ff */
[----:B------:R-:W-:Y:S02]  /*03c0*/  ISETP.NE.AND P1, PT, R11, RZ, PT ;  /* 0x000000ff0b00720c */ /* 0x000fe40003f25270 */
[----:B------:R-:W-:-:S13]  /*03d0*/  ISETP.NE.U32.AND P0, PT, R8, 0x1, PT ;  /* 0x000000010800780c */ /* 0x000fda0003f05070 */
[----:B------:R-:W-:Y:S05]  /*03e0*/  @!P0 BRA `(.L_x_146) ;  /* 0x0000000400048947 */ /* 0x000fea0003800000 */
[----:B------:R-:W-:Y:S01]  /*03f0*/  IMAD.WIDE.U32 R8, R7, 0x10, R4 ;  /* 0x0000001007087825 */ /* 0x000fe200078e0004 */
[----:B------:R-:W0:Y:S01]  /*0400*/  LDCU UR6, c[0x0][0x398] ;  /* 0x00007300ff0677ac */ /* 0x000e220008000800 */
[----:B------:R-:W1:Y:S04]  /*0410*/  LDCU UR7, c[0x0][0x394] ;  /* 0x00007280ff0777ac */ /* 0x000e680008000800 */
[----:B------:R-:W2:Y:S02]  /*0420*/  LDG.E.128.CONSTANT R8, desc[UR4][R8.64] ;  /* 0x0000000408087981 */ /* 0x000ea4000c1e9d00 */
[----:B--2---:R-:W-:Y:S02]  /*0430*/  PRMT R17, R8, 0x7632, R17 ;  /* 0x0000763208117816 */ /* 0x004fe40000000011 */
[----:B------:R-:W-:-:S03]  /*0440*/  PRMT R22, R9, 0x7632, R22 ;  /* 0x0000763209167816 */ /* 0x000fc60000000016 */
[----:B------:R-:W-:Y:S02]  /*0450*/  IMAD.U32 R17, R17, 0x10000, RZ ;  /* 0x0001000011117824 */ /* 0x000fe400078e00ff */
[----:B------:R-:W-:-:S03]  /*0460*/  IMAD.U32 R22, R22, 0x10000, RZ ;  /* 0x0001000016167824 */ /* 0x000fc600078e00ff */
[----:B0-----:R-:W-:Y:S01]  /*0470*/  FMNMX.FTZ R20, R17, UR6, PT ;  /* 0x0000000611147c09 */ /* 0x001fe2000b810000 */
[----:B------:R-:W-:Y:S01]  /*0480*/  IMAD.U32 R17, R8, 0x10000, RZ ;  /* 0x0001000008117824 */ /* 0x000fe200078e00ff */
[----:B------:R-:W-:Y:S02]  /*0490*/  FMNMX.FTZ R22, R22, UR6, PT ;  /* 0x0000000616167c09 */ /* 0x000fe4000b810000 */
[----:B------:R-:W-:Y:S02]  /*04a0*/  FMNMX.FTZ R20, R20, -UR6, !PT ;  /* 0x8000000614147c09 */ /* 0x000fe4000f810000 */
[----:B------:R-:W-:Y:S02]  /*04b0*/  FMNMX.FTZ R17, R17, UR6, PT ;  /* 0x0000000611117c09 */ /* 0x000fe4000b810000 */
[----:B------:R-:W-:Y:S01]  /*04c0*/  FMNMX.FTZ R22, R22, -UR6, !PT ;  /* 0x8000000616167c09 */ /* 0x000fe2000f810000 */
[----:B------:R-:W-:Y:S01]  /*04d0*/  FADD.FTZ R8, R20, 1 ;  /* 0x3f80000014087421 */ /* 0x000fe20000010000 */
[----:B------:R-:W-:Y:S01]  /*04e0*/  IMAD.U32 R20, R9, 0x10000, RZ ;  /* 0x0001000009147824 */ /* 0x000fe200078e00ff */
[----:B------:R-:W-:-:S02]  /*04f0*/  PRMT R9, R10, 0x7632, R9 ;  /* 0x000076320a097816 */ /* 0x000fc40000000009 */
[C---:B------:R-:W-:Y:S01]  /*0500*/  FMUL.FTZ R8, R17.reuse, R8 ;  /* 0x0000000811087220 */ /* 0x040fe20000410000 */
[----:B-1----:R-:W-:Y:S01]  /*0510*/  FMUL.FTZ R17, R17, -UR7 ;  /* 0x8000000711117c20 */ /* 0x002fe20008410000 */
[----:B------:R-:W-:Y:S01]  /*0520*/  FADD.FTZ R27, R22, 1 ;  /* 0x3f800000161b7421 */ /* 0x000fe20000010000 */
[----:B------:R-:W-:Y:S02]  /*0530*/  FMNMX.FTZ R20, R20, UR6, PT ;  /* 0x0000000614147c09 */ /* 0x000fe4000b810000 */
[----:B------:R-:W-:Y:S01]  /*0540*/  FMUL.FTZ R22, R17, 1.4426950216293334961 ;  /* 0x3fb8aa3b11167820 */ /* 0x000fe20000410000 */
[----:B------:R-:W-:Y:S01]  /*0550*/  IMAD.U32 R17, R9, 0x10000, RZ ;  /* 0x0001000009117824 */ /* 0x000fe200078e00ff */
[----:B------:R-:W-:Y:S01]  /*0560*/  SHF.L.U32 R10, R10, 0x10, RZ ;  /* 0x000000100a0a7819 */ /* 0x000fe200000006ff */
[C---:B------:R-:W-:Y:S01]  /*0570*/  FMUL.FTZ R9, R20.reuse, R27 ;  /* 0x0000001b14097220 */ /* 0x040fe20000410000 */
[----:B------:R-:W-:Y:S02]  /*0580*/  FMUL.FTZ R20, R20, -UR7 ;  /* 0x8000000714147c20 */ /* 0x000fe40008410000 */
[----:B------:R-:W-:Y:S01]  /*0590*/  FMNMX.FTZ R24, R17, UR6, PT ;  /* 0x0000000611187c09 */ /* 0x000fe2000b810000 */
[----:B------:R-:W0:Y:S01]  /*05a0*/  MUFU.EX2 R22, R22 ;  /* 0x0000001600167308 */ /* 0x000e220000000800 */
[----:B------:R-:W-:Y:S01]  /*05b0*/  FMNMX.FTZ R17, R10, UR6, PT ;  /* 0x000000060a117c09 */ /* 0x000fe2000b810000 */
[----:B------:R-:W-:-:S02]  /*05c0*/  IMAD.U32 R10, R11, 0x10000, RZ ;  /* 0x000100000b0a7824 */ /* 0x000fc400078e00ff */
[----:B------:R-:W-:Y:S01]  /*05d0*/  FMUL.FTZ R26, R20, 1.4426950216293334961 ;  /* 0x3fb8aa3b141a7820 */ /* 0x000fe20000410000 */
[----:B------:R-:W-:Y:S01]  /*05e0*/  FMNMX.FTZ R24, R24, -UR6, !PT ;  /* 0x8000000618187c09 */ /* 0x000fe2000f810000 */
[----:B------:R-:W-:Y:S01]  /*05f0*/  FMUL.FTZ R20, R17, -UR7 ;  /* 0x8000000711147c20 */ /* 0x000fe20008410000 */
[----:B------:R-:W-:-:S03]  /*0600*/  FMNMX.FTZ R10, R10, UR6, PT ;  /* 0x000000060a0a7c09 */ /* 0x000fc6000b810000 */
[----:B------:R-:W-:Y:S01]  /*0610*/  FADD.FTZ R24, R24, 1 ;  /* 0x3f80000018187421 */ /* 0x000fe20000010000 */
[----:B------:R-:W-:Y:S01]  /*0620*/  FMUL.FTZ R28, R20, 1.4426950216293334961 ;  /* 0x3fb8aa3b141c7820 */ /* 0x000fe20000410000 */
[----:B------:R-:W1:Y:S01]  /*0630*/  MUFU.EX2 R26, R26 ;  /* 0x0000001a001a7308 */ /* 0x000e620000000800 */
[----:B------:R-:W-:Y:S01]  /*0640*/  FMUL.FTZ R20, R10, -UR7 ;  /* 0x800000070a147c20 */ /* 0x000fe20008410000 */
[----:B------:R-:W-:Y:S01]  /*0650*/  FMUL.FTZ R17, R17, R24 ;  /* 0x0000001811117220 */ /* 0x000fe20000410000 */
[----:B------:R-:W-:Y:S02]  /*0660*/  PRMT R11, R11, 0x7632, R11 ;  /* 0x000076320b0b7816 */ /* 0x000fe4000000000b */
[----:B------:R-:W-:Y:S01]  /*0670*/  FMUL.FTZ R29, R20, 1.4426950216293334961 ;  /* 0x3fb8aa3b141d7820 */ /* 0x000fe20000410000 */
[----:B0-----:R-:W-:Y:S02]  /*0680*/  FADD.FTZ R27, R22, 1 ;  /* 0x3f800000161b7421 */ /* 0x001fe40000010000 */
[----:B------:R-:W0:Y:S01]  /*0690*/  MUFU.EX2 R24, R28 ;  /* 0x0000001c00187308 */ /* 0x000e220000000800 */
[----:B------:R-:W-:-:S07]  /*06a0*/  IMAD.U32 R11, R11, 0x10000, RZ ;  /* 0x000100000b0b7824 */ /* 0x000fce00078e00ff */
[----:B------:R-:W2:Y:S01]  /*06b0*/  MUFU.EX2 R20, R29 ;  /* 0x0000001d00147308 */ /* 0x000ea20000000800 */
[----:B-1----:R-:W-:-:S07]  /*06c0*/  FADD.FTZ R22, R26, 1 ;  /* 0x3f8000001a167421 */ /* 0x002fce0000010000 */
[----:B------:R-:W1:Y:S01]  /*06d0*/  MUFU.RCP R27, R27 ;  /* 0x0000001b001b7308 */ /* 0x000e620000001000 */
[----:B0-----:R-:W-:-:S07]  /*06e0*/  FADD.FTZ R24, R24, 1 ;  /* 0x3f80000018187421 */ /* 0x001fce0000010000 */
[----:B------:R-:W0:Y:S01]  /*06f0*/  MUFU.RCP R22, R22 ;  /* 0x0000001600167308 */ /* 0x000e220000001000 */
[----:B--2---:R-:W-:Y:S01]  /*0700*/  FADD.FTZ R26, R20, 1 ;  /* 0x3f800000141a7421 */ /* 0x004fe20000010000 */
[----:B------:R-:W-:-:S04]  /*0710*/  FMNMX.FTZ R20, R11, UR6, PT ;  /* 0x000000060b147c09 */ /* 0x000fc8000b810000 */
[----:B------:R-:W-:Y:S02]  /*0720*/  FMNMX.FTZ R20, R20, -UR6, !PT ;  /* 0x8000000614147c09 */ /* 0x000fe4000f810000 */
[----:B------:R-:W2:Y:S01]  /*0730*/  MUFU.RCP R24, R24 ;  /* 0x0000001800187308 */ /* 0x000ea20000001000 */
[----:B-1----:R-:W-:Y:S02]  /*0740*/  FMUL.FTZ R8, R8, R27 ;  /* 0x0000001b08087220 */ /* 0x002fe40000410000 */
[----:B------:R-:W-:-:S04]  /*0750*/  FADD.FTZ R29, R20, 1 ;  /* 0x3f800000141d7421 */ /* 0x000fc80000010000 */
[----:B------:R-:W-:Y:S01]  /*0760*/  FMUL.FTZ R10, R10, R29 ;  /* 0x0000001d0a0a7220 */ /* 0x000fe20000410000 */
[----:B------:R-:W1:Y:S01]  /*0770*/  MUFU.RCP R11, R26 ;  /* 0x0000001a000b7308 */ /* 0x000e620000001000 */
[----:B0-----:R-:W-:Y:S01]  /*0780*/  FMUL.FTZ R9, R9, R22 ;  /* 0x0000001609097220 */ /* 0x001fe20000410000 */
[----:B--2---:R-:W-:Y:S01]  /*0790*/  FMUL.FTZ R17, R17, R24 ;  /* 0x0000001811117220 */ /* 0x004fe20000410000 */
[----:B-1----:R-:W-:-:S03]  /*07a0*/  FMUL.FTZ R20, R10, R11 ;  /* 0x0000000b0a147220 */ /* 0x002fc60000410000 */
[----:B------:R-:W-:Y:S01]  /*07b0*/  F2FP.BF16.F32.PACK_AB R10, R9, R8 ;  /* 0x00000008090a723e */ /* 0x000fe200000010ff */
[----:B------:R-:W-:Y:S01]  /*07c0*/  IMAD.WIDE.U32 R8, R7, 0x8, R2 ;  /* 0x0000000807087825 */ /* 0x000fe200078e0002 */
[----:B------:R-:W-:-:S03]  /*07d0*/  F2FP.BF16.F32.PACK_AB R11, R20, R17 ;  /* 0x00000011140b723e */ /* 0x000fc600000010ff */
[----:B------:R-:W-:Y:S02]  /*07e0*/  IMAD.MOV.U32 R17, RZ, RZ, R25 ;  /* 0x000000ffff117224 */ /* 0x000fe400078e0019 */
[----:B------:R0:W-:Y:S05]  /*07f0*/  STG.E.64 desc[UR4][R8.64], R10 ;  /* 0x0000000a08007986 */ /* 0x0001ea000c101b04 */
.L_x_146:
[----:B------:R-:W-:Y:S05]  /*0800*/  BSYNC.RECONVERGENT B1 ;  /* 0x0000000000017941 */ /* 0x000fea0003800200 */
.L_x_145:
[----:B------:R-:W-:Y:S05]  /*0810*/  @!P1 BRA `(.L_x_144) ;  /* 0x00000008002c9947 */ /* 0x000fea0003800000 */
[----:B------:R-:W-:Y:S01]  /*0820*/  MOV R22, R6 ;  /* 0x0000000600167202 */ /* 0x000fe20000000f00 */
[----:B------:R-:W-:-:S04]  /*0830*/  IMAD.WIDE.U32 R12, R17, 0x10, R12 ;  /* 0x00000010110c7825 */ /* 0x000fc800078e000c */
[C---:B0-----:R-:W-:Y:S01]  /*0840*/  IMAD.WIDE.U32 R8, R17.reuse, 0x8, R22 ;  /* 0x0000000811087825 */ /* 0x041fe200078e0016 */
[----:B------:R-:W-:Y:S02]  /*0850*/  IADD3 R20, P1, PT, R12, R14, RZ ;  /* 0x0000000e0c147210 */ /* 0x000fe40007f3e0ff */
[----:B------:R-:W-:Y:S01]  /*0860*/  IADD3 R6, P0, PT, R8, R19, RZ ;  /* 0x0000001308067210 */ /* 0x000fe20007f1e0ff */
[----:B------:R-:W-:-:S04]  /*0870*/  IMAD.IADD R19, R17, 0x1, R18 ;  /* 0x0000000111137824 */ /* 0x000fc800078e0212 */
[----:B------:R-:W-:Y:S02]  /*0880*/  IMAD.X R23, R9, 0x1, R21, P0 ;  /* 0x0000000109177824 */ /* 0x000fe400000e0615 */
[----:B------:R-:W-:-:S07]  /*0890*/  IMAD.X R21, R13, 0x1, R15, P1 ;  /* 0x000000010d157824 */ /* 0x000fce00008e060f */
.L_x_147:
[----:B-1----:R0:W2:Y:S01]  /*08a0*/  LDG.E.128.CONSTANT R8, desc[UR4][R20.64] ;  /* 0x0000000414087981 */ /* 0x0020a2000c1e9d00 */
[----:B------:R-:W-:-:S06]  /*08b0*/  IMAD.WIDE.U32 R12, R19, 0x10, R4 ;  /* 0x00000010130c7825 */ /* 0x000fcc00078e0004 */
[----:B------:R-:W3:Y:S01]  /*08c0*/  LDG.E.128.CONSTANT R12, desc[UR4][R12.64] ;  /* 0x000000040c0c7981 */ /* 0x000ee2000c1e9d00 */
[C---:B------:R-:W-:Y:S01]  /*08d0*/  IADD3 R17, PT, PT, R18.reuse, R17, R18 ;  /* 0x0000001112117210 */ /* 0x040fe20007ffe012 */
[----:B0-----:R-:W-:-:S03]  /*08e0*/  IMAD.WIDE.U32 R20, R18, 0x20, R20 ;  /* 0x0000002012147825 */ /* 0x001fc600078e0014 */
[----:B------:R-:W-:Y:S02]  /*08f0*/  ISETP.GE.U32.AND P0, PT, R17, R16, PT ;  /* 0x000000101100720c */ /* 0x000fe40003f06070 */
[C---:B--2---:R-:W-:Y:S02]  /*0900*/  PRMT R22, R8.reuse, 0x7632, R22 ;  /* 0x0000763208167816 */ /* 0x044fe40000000016 */
[C---:B------:R-:W-:Y:S02]  /*0910*/  PRMT R26, R9.reuse, 0x7632, R26 ;  /* 0x00007632091a7816 */ /* 0x040fe4000000001a */
[----:B------:R-:W-:Y:S01]  /*0920*/  SHF.L.U32 R8, R8, 0x10, RZ ;  /* 0x0000001008087819 */ /* 0x000fe200000006ff */
[----:B------:R-:W-:Y:S01]  /*0930*/  IMAD.U32 R24, R22, 0x10000, RZ ;  /* 0x0001000016187824 */ /* 0x000fe200078e00ff */
[----:B------:R-:W-:Y:S01]  /*0940*/  PRMT R25, R10, 0x7632, R25 ;  /* 0x000076320a197816 */ /* 0x000fe20000000019 */
[----:B------:R-:W-:Y:S02]  /*0950*/  IMAD.U32 R27, R26, 0x10000, RZ ;  /* 0x000100001a1b7824 */ /* 0x000fe400078e00ff */
[----:B------:R-:W-:Y:S01]  /*0960*/  IMAD.U32 R22, R9, 0x10000, RZ ;  /* 0x0001000009167824 */ /* 0x000fe200078e00ff */
[----:B------:R-:W-:Y:S01]  /*0970*/  FMNMX.FTZ R24, R24, UR8, PT ;  /* 0x0000000818187c09 */ /* 0x000fe2000b810000 */
[----:B------:R-:W-:Y:S01]  /*0980*/  IMAD.U32 R10, R10, 0x10000, RZ ;  /* 0x000100000a0a7824 */ /* 0x000fe200078e00ff */
[----:B------:R-:W-:-:S02]  /*0990*/  FMNMX.FTZ R28, R27, UR8, PT ;  /* 0x000000081b1c7c09 */ /* 0x000fc4000b810000 */
[----:B------:R-:W-:Y:S02]  /*09a0*/  FMNMX.FTZ R26, R24, -UR8, !PT ;  /* 0x80000008181a7c09 */ /* 0x000fe4000f810000 */
[----:B------:R-:W-:Y:S02]  /*09b0*/  FMNMX.FTZ R24, R8, UR8, PT ;  /* 0x0000000808187c09 */ /* 0x000fe4000b810000 */
[----:B------:R-:W-:Y:S01]  /*09c0*/  PRMT R9, R11, 0x7632, R9 ;  /* 0x000076320b097816 */ /* 0x000fe20000000009 */
[----:B------:R-:W-:Y:S01]  /*09d0*/  FADD.FTZ R27, R26, 1 ;  /* 0x3f8000001a1b7421 */ /* 0x000fe20000010000 */
[----:B------:R-:W-:Y:S01]  /*09e0*/  SHF.L.U32 R25, R25, 0x10, RZ ;  /* 0x0000001019197819 */ /* 0x000fe200000006ff */
[----:B------:R-:W-:Y:S01]  /*09f0*/  IMAD.U32 R11, R11, 0x10000, RZ ;  /* 0x000100000b0b7824 */ /* 0x000fe200078e00ff */
[----:B------:R-:W-:Y:S01]  /*0a00*/  FMNMX.FTZ R26, R28, -UR8, !PT ;  /* 0x800000081c1a7c09 */ /* 0x000fe2000f810000 */
[----:B------:R-:W-:Y:S01]  /*0a10*/  FMUL.FTZ R8, R24, R27 ;  /* 0x0000001b18087220 */ /* 0x000fe20000410000 */
[----:B------:R-:W-:Y:S01]  /*0a20*/  FMNMX.FTZ R22, R22, UR8, PT ;  /* 0x0000000816167c09 */ /* 0x000fe2000b810000 */
[----:B------:R-:W-:Y:S01]  /*0a30*/  FMUL.FTZ R24, R24, -UR9 ;  /* 0x8000000918187c20 */ /* 0x000fe20008410000 */
[----:B------:R-:W-:Y:S01]  /*0a40*/  FMNMX.FTZ R28, R25, UR8, PT ;  /* 0x00000008191c7c09 */ /* 0x000fe2000b810000 */
[----:B------:R-:W-:Y:S01]  /*0a50*/  FADD.FTZ R27, R26, 1 ;  /* 0x3f8000001a1b7421 */ /* 0x000fe20000010000 */
[----:B------:R-:W-:-:S02]  /*0a60*/  IMAD.U32 R25, R9, 0x10000, RZ ;  /* 0x0001000009197824 */ /* 0x000fc400078e00ff */
[----:B------:R-:W-:Y:S01]  /*0a70*/  FMUL.FTZ R26, R24, 1.4426950216293334961 ;  /* 0x3fb8aa3b181a7820 */ /* 0x000fe20000410000 */
[----:B------:R-:W-:Y:S01]  /*0a80*/  FMNMX.FTZ R24, R28, -UR8, !PT ;  /* 0x800000081c187c09 */ /* 0x000fe2000f810000 */
[C---:B------:R-:W-:Y:S01]  /*0a90*/  FMUL.FTZ R9, R22.reuse, R27 ;  /* 0x0000001b16097220 */ /* 0x040fe20000410000 */
[----:B------:R-:W-:Y:S01]  /*0aa0*/  FMUL.FTZ R28, R22, -UR9 ;  /* 0x80000009161c7c20 */ /* 0x000fe20008410000 */
[----:B------:R-:W-:Y:S01]  /*0ab0*/  FMNMX.FTZ R27, R25, UR8, PT ;  /* 0x00000008191b7c09 */ /* 0x000fe2000b810000 */
[----:B------:R-:W0:Y:S01]  /*0ac0*/  MUFU.EX2 R22, R26 ;  /* 0x0000001a00167308 */ /* 0x000e220000000800 */
[----:B------:R-:W-:Y:S01]  /*0ad0*/  FMNMX.FTZ R25, R10, UR8, PT ;  /* 0x000000080a197c09 */ /* 0x000fe2000b810000 */
[----:B------:R-:W-:Y:S01]  /*0ae0*/  FADD.FTZ R10, R24, 1 ;  /* 0x3f800000180a7421 */ /* 0x000fe20000010000 */
[----:B------:R-:W-:Y:S01]  /*0af0*/  FMNMX.FTZ R27, R27, -UR8, !PT ;  /* 0x800000081b1b7c09 */ /* 0x000fe2000f810000 */
[----:B------:R-:W-:Y:S01]  /*0b00*/  FMUL.FTZ R28, R28, 1.4426950216293334961 ;  /* 0x3fb8aa3b1c1c7820 */ /* 0x000fe20000410000 */
[----:B------:R-:W-:Y:S01]  /*0b10*/  FMNMX.FTZ R24, R11, UR8, PT ;  /* 0x000000080b187c09 */ /* 0x000fe2000b810000 */
[C---:B------:R-:W-:Y:S01]  /*0b20*/  FMUL.FTZ R11, R25.reuse, -UR9 ;  /* 0x80000009190b7c20 */ /* 0x040fe20008410000 */
[----:B------:R-:W-:Y:S01]  /*0b30*/  FMUL.FTZ R10, R25, R10 ;  /* 0x0000000a190a7220 */ /* 0x000fe20000410000 */
[----:B------:R-:W-:Y:S01]  /*0b40*/  FADD.FTZ R27, R27, 1 ;  /* 0x3f8000001b1b7421 */ /* 0x000fe20000010000 */
[----:B------:R3:W1:Y:S01]  /*0b50*/  MUFU.EX2 R25, R28 ;  /* 0x0000001c00197308 */ /* 0x0006620000000800 */
[----:B------:R-:W-:-:S02]  /*0b60*/  FMUL.FTZ R29, R11, 1.4426950216293334961 ;  /* 0x3fb8aa3b0b1d7820 */ /* 0x000fc40000410000 */
[C---:B------:R-:W-:Y:S01]  /*0b70*/  FMUL.FTZ R11, R24.reuse, R27 ;  /* 0x0000001b180b7220 */ /* 0x040fe20000410000 */
[----:B------:R-:W-:-:S04]  /*0b80*/  FMUL.FTZ R24, R24, -UR9 ;  /* 0x8000000918187c20 */ /* 0x000fc80008410000 */
[----:B------:R-:W-:Y:S01]  /*0b90*/  FMUL.FTZ R24, R24, 1.4426950216293334961 ;  /* 0x3fb8aa3b18187820 */ /* 0x000fe20000410000 */
[----:B------:R-:W2:Y:S01]  /*0ba0*/  MUFU.EX2 R26, R29 ;  /* 0x0000001d001a7308 */ /* 0x000ea20000000800 */
[----:B0-----:R-:W-:Y:S01]  /*0bb0*/  FADD.FTZ R27, R22, 1 ;  /* 0x3f800000161b7421 */ /* 0x001fe20000010000 */
[C---:B---3--:R-:W-:Y:S01]  /*0bc0*/  PRMT R28, R12.reuse, 0x7632, R28 ;  /* 0x000076320c1c7816 */ /* 0x048fe2000000001c */
[----:B------:R-:W-:-:S04]  /*0bd0*/  IMAD.U32 R12, R12, 0x10000, RZ ;  /* 0x000100000c0c7824 */ /* 0x000fc800078e00ff */
[----:B------:R-:W-:Y:S01]  /*0be0*/  IMAD.U32 R28, R28, 0x10000, RZ ;  /* 0x000100001c1c7824 */ /* 0x000fe200078e00ff */
[----:B------:R-:W0:Y:S01]  /*0bf0*/  MUFU.EX2 R24, R24 ;  /* 0x0000001800187308 */ /* 0x000e220000000800 */
[----:B-1----:R-:W-:-:S03]  /*0c00*/  FADD.FTZ R22, R25, 1 ;  /* 0x3f80000019167421 */ /* 0x002fc60000010000 */
[----:B------:R-:W-:-:S04]  /*0c10*/  FMNMX.FTZ R28, R28, UR8, PT ;  /* 0x000000081c1c7c09 */ /* 0x000fc8000b810000 */
[----:B------:R-:W1:Y:S01]  /*0c20*/  MUFU.RCP R27, R27 ;  /* 0x0000001b001b7308 */ /* 0x000e620000001000 */
[----:B--2---:R-:W-:Y:S01]  /*0c30*/  FADD.FTZ R25, R26, 1 ;  /* 0x3f8000001a197421 */ /* 0x004fe20000010000 */
[----:B------:R-:W-:-:S06]  /*0c40*/  FMNMX.FTZ R28, R28, -UR8, !PT ;  /* 0x800000081c1c7c09 */ /* 0x000fcc000f810000 */
[----:B------:R-:W2:Y:S01]  /*0c50*/  MUFU.RCP R25, R25 ;  /* 0x0000001900197308 */ /* 0x000ea20000001000 */
[----:B0-----:R-:W-:-:S07]  /*0c60*/  FADD.FTZ R26, R24, 1 ;  /* 0x3f800000181a7421 */ /* 0x001fce0000010000 */
[----:B------:R-:W0:Y:S01]  /*0c70*/  MUFU.RCP R24, R26 ;  /* 0x0000001a00187308 */ /* 0x000e220000001000 */
[----:B-1----:R-:W-:Y:S01]  /*0c80*/  FMUL.FTZ R8, R8, R27 ;  /* 0x0000001b08087220 */ /* 0x002fe20000410000 */
[----:B------:R-:W-:-:S06]  /*0c90*/  FADD.FTZ R27, R28, 1 ;  /* 0x3f8000001c1b7421 */ /* 0x000fcc0000010000 */
[----:B------:R-:W1:Y:S01]  /*0ca0*/  MUFU.RCP R22, R22 ;  /* 0x0000001600167308 */ /* 0x000e620000001000 */
[----:B--2---:R-:W-:Y:S01]  /*0cb0*/  FMUL.FTZ R10, R10, R25 ;  /* 0x000000190a0a7220 */ /* 0x004fe20000410000 */
[C---:B------:R-:W-:Y:S01]  /*0cc0*/  PRMT R25, R14.reuse, 0x7632, R25 ;  /* 0x000076320e197816 */ /* 0x040fe20000000019 */
[----:B------:R-:W-:-:S03]  /*0cd0*/  IMAD.U32 R14, R14, 0x10000, RZ ;  /* 0x000100000e0e7824 */ /* 0x000fc600078e00ff */
[----:B------:R-:W-:Y:S02]  /*0ce0*/  SHF.L.U32 R25, R25, 0x10, RZ ;  /* 0x0000001019197819 */ /* 0x000fe400000006ff */
[----:B------:R-:W-:Y:S01]  /*0cf0*/  FMNMX.FTZ R14, R14, UR8, PT ;  /* 0x000000080e0e7c09 */ /* 0x000fe2000b810000 */
[----:B0-----:R-:W-:Y:S01]  /*0d00*/  FMUL.FTZ R11, R11, R24 ;  /* 0x000000180b0b7220 */ /* 0x001fe20000410000 */
[----:B------:R-:W-:Y:S02]  /*0d10*/  PRMT R24, R13, 0x7632, R24 ;  /* 0x000076320d187816 */ /* 0x000fe40000000018 */
[----:B------:R-:W-:-:S03]  /*0d20*/  FMNMX.FTZ R28, R25, UR8, PT ;  /* 0x00000008191c7c09 */ /* 0x000fc6000b810000 */
[----:B------:R-:W-:Y:S02]  /*0d30*/  IMAD.U32 R24, R24, 0x10000, RZ ;  /* 0x0001000018187824 */ /* 0x000fe400078e00ff */
[----:B-1----:R-:W-:Y:S01]  /*0d40*/  FMUL.FTZ R9, R9, R22 ;  /* 0x0000001609097220 */ /* 0x002fe20000410000 */
[----:B------:R-:W-:Y:S02]  /*0d50*/  SHF.L.U32 R22, R13, 0x10, RZ ;  /* 0x000000100d167819 */ /* 0x000fe400000006ff */
[----:B------:R-:W-:Y:S02]  /*0d60*/  FMNMX.FTZ R26, R24, UR8, PT ;  /* 0x00000008181a7c09 */ /* 0x000fe4000b810000 */
[----:B------:R-:W-:Y:S02]  /*0d70*/  FMNMX.FTZ R24, R12, UR8, PT ;  /* 0x000000080c187c09 */ /* 0x000fe4000b810000 */
[C---:B------:R-:W-:Y:S01]  /*0d80*/  PRMT R13, R15.reuse, 0x7632, R13 ;  /* 0x000076320f0d7816 */ /* 0x040fe2000000000d */
[----:B------:R-:W-:Y:S01]  /*0d90*/  IMAD.U32 R15, R15, 0x10000, RZ ;  /* 0x000100000f0f7824 */ /* 0x000fe200078e00ff */
[----:B------:R-:W-:Y:S01]  /*0da0*/  FMNMX.FTZ R26, R26, -UR8, !PT ;  /* 0x800000081a1a7c09 */ /* 0x000fe2000f810000 */
[C---:B------:R-:W-:Y:S01]  /*0db0*/  FMUL.FTZ R12, R24.reuse, R27 ;  /* 0x0000001b180c7220 */ /* 0x040fe20000410000 */
[----:B------:R-:W-:Y:S01]  /*0dc0*/  FMUL.FTZ R24, R24, -UR9 ;  /* 0x8000000918187c20 */ /* 0x000fe20008410000 */
[----:B------:R-:W-:Y:S01]  /*0dd0*/  FMNMX.FTZ R22, R22, UR8, PT ;  /* 0x0000000816167c09 */ /* 0x000fe2000b810000 */
[----:B------:R-:W-:-:S02]  /*0de0*/  IMAD.U32 R25, R13, 0x10000, RZ ;  /* 0x000100000d197824 */ /* 0x000fc400078e00ff */
[----:B------:R-:W-:Y:S01]  /*0df0*/  FADD.FTZ R27, R26, 1 ;  /* 0x3f8000001a1b7421 */ /* 0x000fe20000010000 */
[----:B------:R-:W-:Y:S01]  /*0e00*/  FMUL.FTZ R26, R24, 1.4426950216293334961 ;  /* 0x3fb8aa3b181a7820 */ /* 0x000fe20000410000 */
[----:B------:R-:W-:Y:S02]  /*0e10*/  FMNMX.FTZ R24, R28, -UR8, !PT ;  /* 0x800000081c187c09 */ /* 0x000fe4000f810000 */
[C---:B------:R-:W-:Y:S01]  /*0e20*/  FMUL.FTZ R13, R22.reuse, R27 ;  /* 0x0000001b160d7220 */ /* 0x040fe20000410000 */
[----:B------:R-:W-:Y:S01]  /*0e30*/  FMNMX.FTZ R25, R25, UR8, PT ;  /* 0x0000000819197c09 */ /* 0x000fe2000b810000 */
[----:B------:R-:W-:Y:S01]  /*0e40*/  FMUL.FTZ R27, R22, -UR9 ;  /* 0x80000009161b7c20 */ /* 0x000fe20008410000 */
[----:B------:R-:W-:Y:S01]  /*0e50*/  FADD.FTZ R29, R24, 1 ;  /* 0x3f800000181d7421 */ /* 0x000fe20000010000 */
[----:B------:R-:W0:Y:S01]  /*0e60*/  MUFU.EX2 R22, R26 ;  /* 0x0000001a00167308 */ /* 0x000e220000000800 */
[----:B------:R-:W-:Y:S01]  /*0e70*/  FMNMX.FTZ R24, R25, -UR8, !PT ;  /* 0x8000000819187c09 */ /* 0x000fe2000f810000 */
[----:B------:R-:W-:Y:S01]  /*0e80*/  FMUL.FTZ R28, R27, 1.4426950216293334961 ;  /* 0x3fb8aa3b1b1c7820 */ /* 0x000fe20000410000 */
[----:B------:R-:W-:Y:S01]  /*0e90*/  FMNMX.FTZ R27, R15, UR8, PT ;  /* 0x000000080f1b7c09 */ /* 0x000fe2000b810000 */
[C---:B------:R-:W-:Y:S01]  /*0ea0*/  FMUL.FTZ R15, R14.reuse, R29 ;  /* 0x0000001d0e0f7220 */ /* 0x040fe20000410000 */
[----:B------:R-:W-:Y:S01]  /*0eb0*/  FMUL.FTZ R14, R14, -UR9 ;  /* 0x800000090e0e7c20 */ /* 0x000fe20008410000 */
[----:B------:R-:W-:Y:S01]  /*0ec0*/  FADD.FTZ R24, R24, 1 ;  /* 0x3f80000018187421 */ /* 0x000fe20000010000 */
[----:B------:R-:W-:Y:S01]  /*0ed0*/  F2FP.BF16.F32.PACK_AB R8, R9, R8 ;  /* 0x000000080908723e */ /* 0x000fe200000010ff */
[----:B------:R-:W1:Y:S01]  /*0ee0*/  MUFU.EX2 R25, R28 ;  /* 0x0000001c00197308 */ /* 0x000e620000000800 */
[----:B------:R-:W-:Y:S01]  /*0ef0*/  FMUL.FTZ R29, R14, 1.4426950216293334961 ;  /* 0x3fb8aa3b0e1d7820 */ /* 0x000fe20000410000 */
[C---:B------:R-:W-:Y:S01]  /*0f00*/  FMUL.FTZ R14, R27.reuse, R24 ;  /* 0x000000181b0e7220 */ /* 0x040fe20000410000 */
[----:B------:R-:W-:Y:S01]  /*0f10*/  FMUL.FTZ R27, R27, -UR9 ;  /* 0x800000091b1b7c20 */ /* 0x000fe20008410000 */
[----:B------:R-:W-:-:S03]  /*0f20*/  F2FP.BF16.F32.PACK_AB R9, R11, R10 ;  /* 0x0000000a0b09723e */ /* 0x000fc600000010ff */
[----:B------:R-:W-:Y:S01]  /*0f30*/  FMUL.FTZ R24, R27, 1.4426950216293334961 ;  /* 0x3fb8aa3b1b187820 */ /* 0x000fe20000410000 */
        /* <DEDUP_REMOVED lines=9> */
[----:B-1----:R-:W-:-:S07]  /*0fd0*/  FMUL.FTZ R12, R12, R27 ;  /* 0x0000001b0c0c7220 */ /* 0x002fce0000410000 */
[----:B------:R-:W1:Y:S01]  /*0fe0*/  MUFU.RCP R22, R22 ;  /* 0x0000001600167308 */ /* 0x000e620000001000 */
[----:B--2---:R-:W-:Y:S01]  /*0ff0*/  FMUL.FTZ R15, R15, R26 ;  /* 0x0000001a0f0f7220 */ /* 0x004fe20000410000 */
[----:B0-----:R-:W-:-:S05]  /*1000*/  FMUL.FTZ R14, R14, R25 ;  /* 0x000000190e0e7220 */ /* 0x001fca0000410000 */
[----:B------:R-:W-:Y:S01]  /*1010*/  F2FP.BF16.F32.PACK_AB R11, R14, R15 ;  /* 0x0000000f0e0b723e */ /* 0x000fe200000010ff */
[----:B------:R-:W-:Y:S02]  /*1020*/  IMAD.MOV.U32 R14, RZ, RZ, R6 ;  /* 0x000000ffff0e7224 */ /* 0x000fe400078e0006 */
[----:B-1----:R-:W-:Y:S01]  /*1030*/  FMUL.FTZ R13, R13, R22 ;  /* 0x000000160d0d7220 */ /* 0x002fe20000410000 */
[----:B------:R-:W-:-:S04]  /*1040*/  IMAD.MOV.U32 R15, RZ, RZ, R23 ;  /* 0x000000ffff0f7224 */ /* 0x000fc800078e0017 */
[----:B------:R-:W-:Y:S01]  /*1050*/  F2FP.BF16.F32.PACK_AB R10, R13, R12 ;  /* 0x0000000c0d0a723e */ /* 0x000fe200000010ff */
[----:B------:R-:W-:Y:S01]  /*1060*/  IMAD.WIDE.U32 R12, R19, 0x8, R2 ;  /* 0x00000008130c7825 */ /* 0x000fe200078e0002 */
[----:B------:R1:W-:Y:S03]  /*1070*/  STG.E.64 desc[UR4][R14.64], R8 ;  /* 0x000000080e007986 */ /* 0x0003e6000c101b04 */
[C---:B------:R-:W-:Y:S01]  /*1080*/  IMAD.WIDE.U32 R22, R18.reuse, 0x10, R14 ;  /* 0x0000001012167825 */ /* 0x040fe200078e000e */
[----:B------:R1:W-:Y:S03]  /*1090*/  STG.E.64 desc[UR4][R12.64], R10 ;  /* 0x0000000a0c007986 */ /* 0x0003e6000c101b04 */
[----:B------:R-:W-:Y:S01]  /*10a0*/  IMAD R19, R18, 0x2, R19 ;  /* 0x0000000212137824 */ /* 0x000fe200078e0213 */
[----:B------:R-:W-:Y:S01]  /*10b0*/  MOV R6, R22 ;  /* 0x0000001600067202 */ /* 0x000fe20000000f00 */
[----:B------:R-:W-:Y:S06]  /*10c0*/  @!P0 BRA `(.L_x_147) ;  /* 0xfffffff400f48947 */ /* 0x000fec000383ffff */
.L_x_144:
[----:B------:R-:W-:Y:S05]  /*10d0*/  BSYNC.RECONVERGENT B0 ;  /* 0x0000000000007941 */ /* 0x000fea0003800200 */
.L_x_143:
[----:B------:R-:W-:-:S05]  /*10e0*/  LOP3.LUT R6, R0, 0x7ffffffc, RZ, 0xc0, !PT ;  /* 0x7ffffffc00067812 */ /* 0x000fca00078ec0ff */
[----:B------:R-:W-:-:S05]  /*10f0*/  IMAD.IADD R7, R6, 0x1, R7 ;  /* 0x0000000106077824 */ /* 0x000fca00078e0207 */
[----:B------:R-:W-:-:S13]  /*1100*/  ISETP.GE.AND P0, PT, R7, R0, PT ;  /* 0x000000000700720c */ /* 0x000fda0003f06270 */
[----:B------:R-:W-:Y:S05]  /*1110*/  @P0 EXIT ;  /* 0x000000000000094d */ /* 0x000fea0003800000 */
[----:B01----:R-:W-:Y:S01]  /*1120*/  IMAD.MOV.U32 R9, RZ, RZ, R7 ;  /* 0x000000ffff097224 */ /* 0x003fe200078e0007 */
[----:B------:R-:W0:Y:S01]  /*1130*/  LDCU UR6, c[0x0][0x360] ;  /* 0x00006c00ff0677ac */ /* 0x000e220008000800 */
[----:B------:R-:W1:Y:S01]  /*1140*/  LDCU UR7, c[0x0][0x398] ;  /* 0x00007300ff0777ac */ /* 0x000e620008000800 */
[----:B------:R-:W2:Y:S04]  /*1150*/  LDCU UR8, c[0x0][0x394] ;  /* 0x00007280ff0877ac */ /* 0x000ea80008000800 */
.L_x_148:
[----:B------:R-:W-:-:S05]  /*1160*/  SHF.L.U32 R7, R9, 0x1, RZ ;  /* 0x0000000109077819 */ /* 0x000fca00000006ff */
[----:B------:R-:W-:-:S05]  /*1170*/  IMAD.WIDE R6, R7, 0x2, R4 ;  /* 0x0000000207067825 */ /* 0x000fca00078e0204 */
[----:B------:R-:W3:Y:S04]  /*1180*/  LDG.E.U16.CONSTANT R8, desc[UR4][R6.64] ;  /* 0x0000000406087981 */ /* 0x000ee8000c1e9500 */
[----:B------:R-:W4:Y:S01]  /*1190*/  LDG.E.U16.CONSTANT R10, desc[UR4][R6.64+0x2] ;  /* 0x00000204060a7981 */ /* 0x000f22000c1e9500 */
[----:B---3--:R-:W-:Y:S02]  /*11a0*/  IMAD.U32 R8, R8, 0x10000, RZ ;  /* 0x0001000008087824 */ /* 0x008fe400078e00ff */
[----:B----4-:R-:W-:-:S03]  /*11b0*/  IMAD.U32 R10, R10, 0x10000, RZ ;  /* 0x000100000a0a7824 */ /* 0x010fc600078e00ff */
[----:B-1----:R-:W-:Y:S02]  /*11c0*/  FMNMX.FTZ R8, R8, UR7, PT ;  /* 0x0000000708087c09 */ /* 0x002fe4000b810000 */
[----:B------:R-:W-:-:S03]  /*11d0*/  FMNMX.FTZ R10, R10, UR7, PT ;  /* 0x000000070a0a7c09 */ /* 0x000fc6000b810000 */
[----:B--2---:R-:W-:Y:S01]  /*11e0*/  FMUL.FTZ R11, R8, UR8 ;  /* 0x00000008080b7c20 */ /* 0x004fe20008410000 */
[----:B------:R-:W-:-:S03]  /*11f0*/  FMNMX.FTZ R10, R10, -UR7, !PT ;  /* 0x800000070a0a7c09 */ /* 0x000fc6000f810000 */
[----:B------:R-:W-:Y:S02]  /*1200*/  FMUL.FTZ R11, R11, -1.4426950216293334961 ;  /* 0xbfb8aa3b0b0b7820 */ /* 0x000fe40000410000 */
[----:B------:R-:W-:-:S04]  /*1210*/  FADD.FTZ R7, R10, 1 ;  /* 0x3f8000000a077421 */ /* 0x000fc80000010000 */
[----:B------:R-:W1:Y:S01]  /*1220*/  MUFU.EX2 R11, R11 ;  /* 0x0000000b000b7308 */ /* 0x000e620000000800 */
[----:B------:R-:W-:Y:S01]  /*1230*/  FMUL.FTZ R7, R8, R7 ;  /* 0x0000000708077220 */ /* 0x000fe20000410000 */
[----:B-1----:R-:W-:-:S06]  /*1240*/  FADD.FTZ R12, R11, 1 ;  /* 0x3f8000000b0c7421 */ /* 0x002fcc0000010000 */
[----:B------:R-:W1:Y:S02]  /*1250*/  MUFU.RCP R12, R12 ;  /* 0x0000000c000c7308 */ /* 0x000e640000001000 */
[----:B-1----:R-:W-:-:S05]  /*1260*/  FMUL.FTZ R7, R7, R12 ;  /* 0x0000000c07077220 */ /* 0x002fca0000410000 */
[----:B------:R-:W-:Y:S01]  /*1270*/  F2FP.BF16.F32.PACK_AB R8, RZ, R7 ;  /* 0x00000007ff08723e */ /* 0x000fe200000010ff */
[----:B------:R-:W-:-:S04]  /*1280*/  IMAD.WIDE R6, R9, 0x2, R2 ;  /* 0x0000000209067825 */ /* 0x000fc800078e0202 */
[----:B0-----:R-:W-:Y:S01]  /*1290*/  VIADD R9, R9, UR6 ;  /* 0x0000000609097c36 */ /* 0x001fe20008000000 */
[----:B------:R3:W-:Y:S04]  /*12a0*/  STG.E.U16 desc[UR4][R6.64], R8 ;  /* 0x0000000806007986 */ /* 0x0007e8000c101504 */
[----:B------:R-:W-:-:S13]  /*12b0*/  ISETP.GE.AND P0, PT, R9, R0, PT ;  /* 0x000000000900720c */ /* 0x000fda0003f06270 */
[----:B---3--:R-:W-:Y:S05]  /*12c0*/  @!P0 BRA `(.L_x_148) ;  /* 0xfffffffc00a48947 */ /* 0x008fea000383ffff */
[----:B------:R-:W-:Y:S05]  /*12d0*/  EXIT ;  /* 0x000000000000794d */ /* 0x000fea0003800000 */
.L_x_142:
[----:B------:R-:W0:Y:S02]  /*12e0*/  S2R R22, SR_TID.X ;  /* 0x0000000000167919 */ /* 0x000e240000002100 */
[----:B0-----:R-:W-:-:S13]  /*12f0*/  ISETP.GE.AND P0, PT, R22, R0, PT ;  /* 0x000000001600720c */ /* 0x001fda0003f06270 */
[----:B------:R-:W-:Y:S05]  /*1300*/  @P0 EXIT ;  /* 0x000000000000094d */ /* 0x000fea0003800000 */
[----:B------:R-:W0:Y:S01]  /*1310*/  LDC R4, c[0x0][0x360] ;  /* 0x0000d800ff047b82 */ /* 0x000e220000000800 */
[----:B------:R-:W-:Y:S01]  /*1320*/  BSSY.RECONVERGENT B0, `(.L_x_149) ;  /* 0x0000025000007945 */ /* 0x000fe20003800200 */
[----:B0-----:R-:W-:-:S04]  /*1330*/  IADD3 R5, P0, PT, R22, R4, RZ ;  /* 0x0000000416057210 */ /* 0x001fc80007f1e0ff */
[CC--:B------:R-:W-:Y:S02]  /*1340*/  ISETP.GT.U32.AND P1, PT, R5.reuse, R0.reuse, PT ;  /* 0x000000000500720c */ /* 0x0c0fe40003f24070 */
[----:B------:R-:W-:Y:S02]  /*1350*/  IADD3.X R11, PT, PT, RZ, RZ, RZ, P0, !PT ;  /* 0x000000ffff0b7210 */ /* 0x000fe400007fe4ff */
[----:B------:R-:W-:Y:S02]  /*1360*/  ISETP.GE.U32.AND P0, PT, R5, R0, PT ;  /* 0x000000000500720c */ /* 0x000fe40003f06070 */
[CC--:B------:R-:W-:Y:S02]  /*1370*/  ISETP.GT.AND.EX P1, PT, R11.reuse, R2.reuse, PT, P1 ;  /* 0x000000020b00720c */ /* 0x0c0fe40003f24310 */
[----:B------:R-:W-:Y:S02]  /*1380*/  ISETP.GE.AND.EX P0, PT, R11, R2, PT, P0 ;  /* 0x000000020b00720c */ /* 0x000fe40003f06300 */
[----:B------:R-:W-:-:S02]  /*1390*/  SEL R17, R5, R0, P1 ;  /* 0x0000000005117207 */ /* 0x000fc40000800000 */
[----:B------:R-:W-:Y:S02]  /*13a0*/  SEL R0, RZ, 0x1, P0 ;  /* 0x00000001ff007807 */ /* 0x000fe40000000000 */
[----:B------:R-:W-:Y:S02]  /*13b0*/  SEL R7, R11, R2, P1 ;  /* 0x000000020b077207 */ /* 0x000fe40000800000 */
        /* <DEDUP_REMOVED lines=16> */
[----:B------:R-:W-:Y:S02]  /*14c0*/  IMAD R17, R4, R11, R17 ;  /* 0x0000000b04117224 */ /* 0x000fe400078e0211 */
[----:B------:R-:W-:-:S03]  /*14d0*/  IMAD.MOV.U32 R11, RZ, RZ, RZ ;  /* 0x000000ffff0b7224 */ /* 0x000fc600078e00ff */
[----:B------:R-:W-:-:S13]  /*14e0*/  ISETP.GE.U32.AND P0, PT, R17, R4, PT ;  /* 0x000000041100720c */ /* 0x000fda0003f06070 */
[----:B------:R-:W-:Y:S02]  /*14f0*/  @P0 IMAD.IADD R17, R17, 0x1, -R4 ;  /* 0x0000000111110824 */ /* 0x000fe400078e0a04 */
[----:B------:R-:W-:-:S03]  /*1500*/  @P0 VIADD R10, R10, 0x1 ;  /* 0x000000010a0a0836 */ /* 0x000fc60000000000 */
[----:B------:R-:W-:-:S13]  /*1510*/  ISETP.GE.U32.AND P1, PT, R17, R4, PT ;  /* 0x000000041100720c */ /* 0x000fda0003f26070 */
[----:B------:R-:W-:Y:S02]  /*1520*/  @P1 IADD3 R10, PT, PT, R10, 0x1, RZ ;  /* 0x000000010a0a1810 */ /* 0x000fe40007ffe0ff */
[----:B------:R-:W-:Y:S01]  /*1530*/  @!P2 LOP3.LUT R10, RZ, R4, RZ, 0x33, !PT ;  /* 0x00000004ff0aa212 */ /* 0x000fe200078e33ff */
[----:B------:R-:W-:Y:S06]  /*1540*/  BRA `(.L_x_151) ;  /* 0x0000000000087947 */ /* 0x000fec0003800000 */
.L_x_150:
[----:B------:R-:W-:-:S07]  /*1550*/  MOV R16, 0x1570 ;  /* 0x0000157000107802 */ /* 0x000fce0000000f00 */
[----:B------:R-:W-:Y:S05]  /*1560*/  CALL.REL.NOINC `($__internal_9_$__cuda_sm20_div_u64) ;  /* 0x0000000800d07944 */ /* 0x000fea0003c00000 */
.L_x_151:
[----:B------:R-:W-:Y:S05]  /*1570*/  BSYNC.RECONVERGENT B0 ;  /* 0x0000000000007941 */ /* 0x000fea0003800200 */
.L_x_149:
[----:B------:R-:W-:Y:S01]  /*1580*/  IADD3 R14, P0, PT, R10, R0, RZ ;  /* 0x000000000a0e7210 */ /* 0x000fe20007f1e0ff */
[----:B------:R-:W0:Y:S01]  /*1590*/  LDCU UR6, c[0x0][0x398] ;  /* 0x00007300ff0677ac */ /* 0x000e220008000800 */
[----:B------:R-:W-:Y:S02]  /*15a0*/  BSSY.RECONVERGENT B0, `(.L_x_152) ;  /* 0x0000034000007945 */ /* 0x000fe40003800200 */
[C---:B------:R-:W-:Y:S01]  /*15b0*/  LOP3.LUT R0, R14.reuse, 0x3, RZ, 0xc0, !PT ;  /* 0x000000030e007812 */ /* 0x040fe200078ec0ff */
[----:B------:R-:W-:Y:S01]  /*15c0*/  IMAD.X R10, RZ, RZ, R11, P0 ;  /* 0x000000ffff0a7224 */ /* 0x000fe200000e060b */
[----:B------:R-:W-:Y:S01]  /*15d0*/  ISETP.GE.U32.AND P0, PT, R14, 0x3, PT ;  /* 0x000000030e00780c */ /* 0x000fe20003f06070 */
[----:B------:R-:W1:Y:S01]  /*15e0*/  LDCU UR7, c[0x0][0x394] ;  /* 0x00007280ff0777ac */ /* 0x000e620008000800 */
[----:B------:R-:W-:Y:S02]  /*15f0*/  ISETP.NE.U32.AND P1, PT, R0, 0x3, PT ;  /* 0x000000030000780c */ /* 0x000fe40003f25070 */
[----:B------:R-:W-:-:S02]  /*1600*/  ISETP.GE.U32.AND.EX P0, PT, R10, RZ, PT, P0 ;  /* 0x000000ff0a00720c */ /* 0x000fc40003f06100 */
[----:B------:R-:W-:-:S13]  /*1610*/  ISETP.NE.AND.EX P1, PT, RZ, RZ, PT, P1 ;  /* 0x000000ffff00720c */ /* 0x000fda0003f25310 */
[----:B01----:R-:W-:Y:S05]  /*1620*/  @!P1 BRA `(.L_x_153) ;  /* 0x0000000000ac9947 */ /* 0x003fea0003800000 */
[----:B------:R-:W0:Y:S01]  /*1630*/  LDCU.128 UR8, c[0x0][0x380] ;  /* 0x00007000ff0877ac */ /* 0x000e220008000c00 */
[C---:B------:R-:W-:Y:S02]  /*1640*/  LEA R10, P3, R22.reuse, R12, 0x2 ;  /* 0x0000000c160a7211 */ /* 0x040fe400078610ff */
[C---:B------:R-:W-:Y:S02]  /*1650*/  LEA R0, P1, R22.reuse, R6, 0x1 ;  /* 0x0000000616007211 */ /* 0x040fe400078208ff */
[--C-:B------:R-:W-:Y:S01]  /*1660*/  LEA.HI.X R11, R22, R13, R5.reuse, 0x2, P3 ;  /* 0x0000000d160b7211 */ /* 0x100fe200018f1405 */
[----:B------:R-:W-:Y:S01]  /*1670*/  VIADD R13, R14, 0x1 ;  /* 0x000000010e0d7836 */ /* 0x000fe20000000000 */
[----:B------:R-:W-:Y:S02]  /*1680*/  LEA.HI.X R7, R22, R23, R5, 0x1, P1 ;  /* 0x0000001716077211 */ /* 0x000fe400008f0c05 */
[----:B------:R-:W-:Y:S02]  /*1690*/  MOV R12, RZ ;  /* 0x000000ff000c7202 */ /* 0x000fe40000000f00 */
[----:B------:R-:W-:-:S02]  /*16a0*/  LOP3.LUT R13, R13, 0x3, RZ, 0xc0, !PT ;  /* 0x000000030d0d7812 */ /* 0x000fc400078ec0ff */
[----:B0-----:R-:W-:Y:S02]  /*16b0*/  IADD3 R10, P4, PT, R10, UR10, RZ ;  /* 0x0000000a0a0a7c10 */ /* 0x001fe4000ff9e0ff */
[----:B------:R-:W-:Y:S02]  /*16c0*/  IADD3 R0, P2, PT, R0, UR8, RZ ;  /* 0x0000000800007c10 */ /* 0x000fe4000ff5e0ff */
[----:B------:R-:W-:Y:S02]  /*16d0*/  IADD3.X R11, PT, PT, R11, UR11, RZ, P4, !PT ;  /* 0x0000000b0b0b7c10 */ /* 0x000fe4000a7fe4ff */
[----:B------:R-:W-:-:S09]  /*16e0*/  IADD3.X R7, PT, PT, R7, UR9, RZ, P2, !PT ;  /* 0x0000000907077c10 */ /* 0x000fd200097fe4ff */
.L_x_154:
[----:B0-----:R-:W2:Y:S04]  /*16f0*/  LDG.E.U16.CONSTANT R14, desc[UR4][R10.64] ;  /* 0x000000040a0e7981 */ /* 0x001ea8000c1e9500 */
[----:B------:R0:W3:Y:S01]  /*1700*/  LDG.E.U16.CONSTANT R15, desc[UR4][R10.64+0x2] ;  /* 0x000002040a0f7981 */ /* 0x0000e2000c1e9500 */
[----:B------:R-:W-:Y:S02]  /*1710*/  IADD3 R13, P1, PT, R13, -0x1, RZ ;  /* 0xffffffff0d0d7810 */ /* 0x000fe40007f3e0ff */
[----:B------:R-:W-:Y:S02]  /*1720*/  IADD3 R22, P2, PT, R4, R22, RZ ;  /* 0x0000001604167210 */ /* 0x000fe40007f5e0ff */
[----:B------:R-:W-:Y:S02]  /*1730*/  IADD3.X R12, PT, PT, R12, -0x1, RZ, P1, !PT ;  /* 0xffffffff0c0c7810 */ /* 0x000fe40000ffe4ff */
[----:B------:R-:W-:Y:S01]  /*1740*/  ISETP.NE.U32.AND P1, PT, R13, RZ, PT ;  /* 0x000000ff0d00720c */ /* 0x000fe20003f25070 */
[----:B------:R-:W-:Y:S01]  /*1750*/  IMAD.X R5, RZ, RZ, R5, P2 ;  /* 0x000000ffff057224 */ /* 0x000fe200010e0605 */
[----:B0-----:R-:W-:-:S02]  /*1760*/  LEA R10, P4, R4, R10, 0x2 ;  /* 0x0000000a040a7211 */ /* 0x001fc400078810ff */
[----:B------:R-:W-:Y:S02]  /*1770*/  ISETP.NE.AND.EX P1, PT, R12, RZ, PT, P1 ;  /* 0x000000ff0c00720c */ /* 0x000fe40003f25310 */
[----:B------:R-:W-:Y:S01]  /*1780*/  LEA.HI.X R11, R4, R11, RZ, 0x2, P4 ;  /* 0x0000000b040b7211 */ /* 0x000fe200020f14ff */
[----:B--2---:R-:W-:Y:S02]  /*1790*/  IMAD.U32 R14, R14, 0x10000, RZ ;  /* 0x000100000e0e7824 */ /* 0x004fe400078e00ff */
[----:B---3--:R-:W-:-:S03]  /*17a0*/  IMAD.U32 R15, R15, 0x10000, RZ ;  /* 0x000100000f0f7824 */ /* 0x008fc600078e00ff */
[----:B------:R-:W-:Y:S02]  /*17b0*/  FMNMX.FTZ R14, R14, UR6, PT ;  /* 0x000000060e0e7c09 */ /* 0x000fe4000b810000 */
[----:B------:R-:W-:-:S03]  /*17c0*/  FMNMX.FTZ R15, R15, UR6, PT ;  /* 0x000000060f0f7c09 */ /* 0x000fc6000b810000 */
[----:B------:R-:W-:Y:S01]  /*17d0*/  FMUL.FTZ R16, R14, UR7 ;  /* 0x000000070e107c20 */ /* 0x000fe20008410000 */
[----:B------:R-:W-:-:S03]  /*17e0*/  FMNMX.FTZ R15, R15, -UR6, !PT ;  /* 0x800000060f0f7c09 */ /* 0x000fc6000f810000 */
[----:B------:R-:W-:Y:S02]  /*17f0*/  FMUL.FTZ R16, R16, -1.4426950216293334961 ;  /* 0xbfb8aa3b10107820 */ /* 0x000fe40000410000 */
[----:B------:R-:W-:-:S04]  /*1800*/  FADD.FTZ R15, R15, 1 ;  /* 0x3f8000000f0f7421 */ /* 0x000fc80000010000 */
[----:B------:R-:W0:Y:S01]  /*1810*/  MUFU.EX2 R16, R16 ;  /* 0x0000001000107308 */ /* 0x000e220000000800 */
[----:B------:R-:W-:Y:S01]  /*1820*/  FMUL.FTZ R15, R14, R15 ;  /* 0x0000000f0e0f7220 */ /* 0x000fe20000410000 */
[----:B------:R-:W-:Y:S01]  /*1830*/  IMAD.MOV.U32 R14, RZ, RZ, R0 ;  /* 0x000000ffff0e7224 */ /* 0x000fe200078e0000 */
[----:B------:R-:W-:Y:S01]  /*1840*/  LEA R0, P3, R4, R0, 0x1 ;  /* 0x0000000004007211 */ /* 0x000fe200078608ff */
[----:B0-----:R-:W-:-:S04]  /*1850*/  FADD.FTZ R17, R16, 1 ;  /* 0x3f80000010117421 */ /* 0x001fc80000010000 */
[----:B------:R-:W0:Y:S02]  /*1860*/  MUFU.RCP R18, R17 ;  /* 0x0000001100127308 */ /* 0x000e240000001000 */
[----:B0-----:R-:W-:-:S05]  /*1870*/  FMUL.FTZ R15, R15, R18 ;  /* 0x000000120f0f7220 */ /* 0x001fca0000410000 */
[----:B------:R-:W-:-:S04]  /*1880*/  F2FP.BF16.F32.PACK_AB R15, RZ, R15 ;  /* 0x0000000fff0f723e */ /* 0x000fc800000010ff */
[----:B------:R-:W-:Y:S02]  /*1890*/  PRMT R18, R15, 0x7610, R18 ;  /* 0x000076100f127816 */ /* 0x000fe40000000012 */
[-C--:B------:R-:W-:Y:S02]  /*18a0*/  MOV R15, R7.reuse ;  /* 0x00000007000f7202 */ /* 0x080fe40000000f00 */
[----:B------:R-:W-:-:S03]  /*18b0*/  LEA.HI.X R7, R4, R7, RZ, 0x1, P3 ;  /* 0x0000000704077211 */ /* 0x000fc600018f0cff */
[----:B------:R0:W-:Y:S01]  /*18c0*/  STG.E.U16 desc[UR4][R14.64], R18 ;  /* 0x000000120e007986 */ /* 0x0001e2000c101504 */
[----:B------:R-:W-:Y:S05]  /*18d0*/  @P1 BRA `(.L_x_154) ;  /* 0xfffffffc00841947 */ /* 0x000fea000383ffff */
.L_x_153:
[----:B------:R-:W-:Y:S05]  /*18e0*/  BSYNC.RECONVERGENT B0 ;  /* 0x0000000000007941 */ /* 0x000fea0003800200 */
.L_x_152:
[----:B------:R-:W-:Y:S05]  /*18f0*/  @!P0 EXIT ;  /* 0x000000000000894d */ /* 0x000fea0003800000 */
[----:B------:R-:W1:Y:S01]  /*1900*/  LDCU.128 UR8, c[0x0][0x380] ;  /* 0x00007000ff0877ac */ /* 0x000e620008000c00 */
[C-C-:B0-----:R-:W-:Y:S01]  /*1910*/  SHF.L.U64.HI R15, R22.reuse, 0x1, R5.reuse ;  /* 0x00000001160f7819 */ /* 0x141fe20000010205 */
[C---:B------:R-:W-:Y:S02]  /*1920*/  IMAD.SHL.U32 R14, R22.reuse, 0x2, RZ ;  /* 0x00000002160e7824 */ /* 0x040fe400078e00ff */
[----:B------:R-:W-:Y:S02]  /*1930*/  HFMA2 R13, -RZ, RZ, 0, 0 ;  /* 0x00000000ff0d7431 */ /* 0x000fe400000001ff */
[C---:B------:R-:W-:Y:S01]  /*1940*/  IMAD.SHL.U32 R7, R22.reuse, 0x4, RZ ;  /* 0x0000000416077824 */ /* 0x040fe200078e00ff */
[----:B------:R-:W-:Y:S01]  /*1950*/  SHF.L.U64.HI R9, R22, 0x2, R5 ;  /* 0x0000000216097819 */ /* 0x000fe20000010205 */
[----:B------:R-:W-:Y:S01]  /*1960*/  IMAD.WIDE.U32 R10, R4, 0x6, R14 ;  /* 0x00000006040a7825 */ /* 0x000fe200078e000e */
[----:B------:R-:W0:Y:S02]  /*1970*/  LDCU UR6, c[0x0][0x398] ;  /* 0x00007300ff0677ac */ /* 0x000e240008000800 */
[C---:B------:R-:W-:Y:S01]  /*1980*/  LEA R0, P1, R8.reuse, R7, 0x2 ;  /* 0x0000000708007211 */ /* 0x040fe200078210ff */
[----:B------:R-:W2:Y:S03]  /*1990*/  LDCU.64 UR12, c[0x0][0x390] ;  /* 0x00007200ff0c77ac */ /* 0x000ea60008000a00 */
[----:B------:R-:W-:Y:S01]  /*19a0*/  LEA.HI.X R3, R8, R9, R3, 0x2, P1 ;  /* 0x0000000908037211 */ /* 0x000fe200008f1403 */
[----:B------:R-:W-:Y:S01]  /*19b0*/  IMAD.SHL.U32 R9, R4, 0x4, RZ ;  /* 0x0000000404097824 */ /* 0x000fe200078e00ff */
[----:B-1----:R-:W-:-:S02]  /*19c0*/  IADD3 R7, P0, PT, R10, UR8, RZ ;  /* 0x000000080a077c10 */ /* 0x002fc4000ff1e0ff */
[----:B------:R-:W-:Y:S02]  /*19d0*/  SHF.R.U32.HI R10, RZ, 0x1e, R4 ;  /* 0x0000001eff0a7819 */ /* 0x000fe40000011604 */
[----:B------:R-:W-:Y:S02]  /*19e0*/  IADD3.X R8, PT, PT, R11, UR9, R13, P0, !PT ;  /* 0x000000090b087c10 */ /* 0x000fe400087fe40d */
[----:B------:R-:W-:Y:S02]  /*19f0*/  LEA R21, P0, R4, R14, 0x1 ;  /* 0x0000000e04157211 */ /* 0x000fe400078008ff */
[C---:B------:R-:W-:Y:S02]  /*1a00*/  IADD3 R11, P2, P3, R9.reuse, UR8, R14 ;  /* 0x00000008090b7c10 */ /* 0x040fe4000fb5e00e */
[----:B------:R-:W-:Y:S02]  /*1a10*/  IADD3 R13, P4, PT, R14, UR8, RZ ;  /* 0x000000080e0d7c10 */ /* 0x000fe4000ff9e0ff */
[----:B------:R-:W-:-:S02]  /*1a20*/  IADD3 R19, P6, PT, R9, -0x2, RZ ;  /* 0xfffffffe09137810 */ /* 0x000fc40007fde0ff */
[----:B------:R-:W-:Y:S02]  /*1a30*/  IADD3 R21, P1, PT, R21, UR8, RZ ;  /* 0x0000000815157c10 */ /* 0x000fe4000ff3e0ff */
[----:B------:R-:W-:Y:S02]  /*1a40*/  IADD3 R0, P5, PT, R0, UR10, RZ ;  /* 0x0000000a00007c10 */ /* 0x000fe4000ffbe0ff */
[----:B------:R-:W-:Y:S02]  /*1a50*/  LEA.HI.X R20, R4, R15, RZ, 0x1, P0 ;  /* 0x0000000f04147211 */ /* 0x000fe400000f0cff */
[----:B------:R-:W-:Y:S02]  /*1a60*/  IADD3.X R12, PT, PT, R10, UR9, R15, P2, P3 ;  /* 0x000000090a0c7c10 */ /* 0x000fe400097e640f */
[----:B------:R-:W-:Y:S02]  /*1a70*/  IADD3.X R18, PT, PT, R15, UR9, RZ, P4, !PT ;  /* 0x000000090f127c10 */ /* 0x000fe4000a7fe4ff */
[----:B------:R-:W-:-:S02]  /*1a80*/  IADD3.X R20, PT, PT, R20, UR9, RZ, P1, !PT ;  /* 0x0000000914147c10 */ /* 0x000fc40008ffe4ff */
[----:B------:R-:W-:Y:S02]  /*1a90*/  IADD3.X R3, PT, PT, R3, UR11, RZ, P5, !PT ;  /* 0x0000000b03037c10 */ /* 0x000fe4000affe4ff */
[----:B0-2---:R-:W-:-:S07]  /*1aa0*/  IADD3.X R25, PT, PT, R10, -0x1, RZ, P6, !PT ;  /* 0xffffffff0a197810 */ /* 0x005fce00037fe4ff */
.L_x_155:
[----:B------:R-:W-:Y:S02]  /*1ab0*/  IMAD.MOV.U32 R14, RZ, RZ, R0 ;  /* 0x000000ffff0e7224 */ /* 0x000fe400078e0000 */
[----:B------:R-:W-:-:S05]  /*1ac0*/  IMAD.MOV.U32 R15, RZ, RZ, R3 ;  /* 0x000000ffff0f7224 */ /* 0x000fca00078e0003 */
[----:B------:R-:W2:Y:S04]  /*1ad0*/  LDG.E.U16.CONSTANT R16, desc[UR4][R14.64] ;  /* 0x000000040e107981 */ /* 0x000ea8000c1e9500 */
[----:B------:R0:W3:Y:S02]  /*1ae0*/  LDG.E.U16.CONSTANT R17, desc[UR4][R14.64+0x2] ;  /* 0x000002040e117981 */ /* 0x0000e4000c1e9500 */
[----:B0-----:R-:W-:Y:S02]  /*1af0*/  IADD3 R14, P1, PT, R9, R0, RZ ;  /* 0x00000000090e7210 */ /* 0x001fe40007f3e0ff */
[----:B--2---:R-:W-:-:S04]  /*1b00*/  SHF.L.U32 R16, R16, 0x10, RZ ;  /* 0x0000001010107819 */ /* 0x004fc800000006ff */
[----:B------:R-:W-:Y:S01]  /*1b10*/  FMNMX.FTZ R16, R16, UR6, PT ;  /* 0x0000000610107c09 */ /* 0x000fe2000b810000 */
[----:B---3--:R-:W-:-:S04]  /*1b20*/  IMAD.U32 R17, R17, 0x10000, RZ ;  /* 0x0001000011117824 */ /* 0x008fc800078e00ff */
[----:B------:R-:W-:Y:S01]  /*1b30*/  FMUL.FTZ R24, R16, -UR13 ;  /* 0x8000000d10187c20 */ /* 0x000fe20008410000 */
[----:B------:R-:W-:-:S03]  /*1b40*/  FMNMX.FTZ R17, R17, UR6, PT ;  /* 0x0000000611117c09 */ /* 0x000fc6000b810000 */
[----:B------:R-:W-:Y:S01]  /*1b50*/  FMUL.FTZ R24, R24, 1.4426950216293334961 ;  /* 0x3fb8aa3b18187820 */ /* 0x000fe20000410000 */
[----:B------:R-:W-:-:S05]  /*1b60*/  FMNMX.FTZ R17, R17, -UR6, !PT ;  /* 0x8000000611117c09 */ /* 0x000fca000f810000 */
[----:B------:R-:W0:Y:S01]  /*1b70*/  MUFU.EX2 R24, R24 ;  /* 0x0000001800187308 */ /* 0x000e220000000800 */
[----:B------:R-:W-:-:S04]  /*1b80*/  FADD.FTZ R17, R17, 1 ;  /* 0x3f80000011117421 */ /* 0x000fc80000010000 */
[----:B------:R-:W-:Y:S01]  /*1b90*/  FMUL.FTZ R17, R16, R17 ;  /* 0x0000001110117220 */ /* 0x000fe20000410000 */
[----:B------:R-:W-:Y:S01]  /*1ba0*/  IADD3 R16, P0, PT, R6, R13, RZ ;  /* 0x0000000d06107210 */ /* 0x000fe20007f1e0ff */
[----:B0-----:R-:W-:-:S06]  /*1bb0*/  FADD.FTZ R26, R24, 1 ;  /* 0x3f800000181a7421 */ /* 0x001fcc0000010000 */
[----:B------:R-:W0:Y:S02]  /*1bc0*/  MUFU.RCP R26, R26 ;  /* 0x0000001a001a7308 */ /* 0x000e240000001000 */
[----:B0-----:R-:W-:-:S05]  /*1bd0*/  FMUL.FTZ R17, R17, R26 ;  /* 0x0000001a11117220 */ /* 0x001fca0000410000 */
[----:B------:R-:W-:Y:S01]  /*1be0*/  F2FP.BF16.F32.PACK_AB R15, RZ, R17 ;  /* 0x00000011ff0f723e */ /* 0x000fe200000010ff */
[----:B------:R-:W-:-:S03]  /*1bf0*/  IMAD.X R17, R23, 0x1, R18, P0 ;  /* 0x0000000117117824 */ /* 0x000fc600000e0612 */
[----:B------:R-:W-:Y:S01]  /*1c00*/  PRMT R29, R15, 0x7610, R29 ;  /* 0x000076100f1d7816 */ /* 0x000fe2000000001d */
[----:B------:R-:W-:-:S04]  /*1c10*/  IMAD.X R15, R10, 0x1, R3, P1 ;  /* 0x000000010a0f7824 */ /* 0x000fc800008e0603 */
[----:B------:R0:W-:Y:S04]  /*1c20*/  STG.E.U16 desc[UR4][R16.64], R29 ;  /* 0x0000001d10007986 */ /* 0x0001e8000c101504 */
[----:B------:R-:W2:Y:S04]  /*1c30*/  LDG.E.U16.CONSTANT R24, desc[UR4][R14.64] ;  /* 0x000000040e187981 */ /* 0x000ea8000c1e9500 */
[----:B------:R1:W3:Y:S01]  /*1c40*/  LDG.E.U16.CONSTANT R26, desc[UR4][R14.64+0x2] ;  /* 0x000002040e1a7981 */ /* 0x0002e2000c1e9500 */
[----:B0-----:R-:W-:Y:S02]  /*1c50*/  IADD3 R16, P0, PT, R6, R21, RZ ;  /* 0x0000001506107210 */ /* 0x001fe40007f1e0ff */
[----:B-1----:R-:W-:-:S05]  /*1c60*/  IADD3 R14, P1, PT, R14, R19, RZ ;  /* 0x000000130e0e7210 */ /* 0x002fca0007f3e0ff */
[----:B------:R-:W-:-:S05]  /*1c70*/  IMAD.X R15, R15, 0x1, R25, P1 ;  /* 0x000000010f0f7824 */ /* 0x000fca00008e0619 */
[----:B------:R-:W4:Y:S01]  /*1c80*/  LDG.E.U16.CONSTANT R29, desc[UR4][R14.64+0x4] ;  /* 0x000004040e1d7981 */ /* 0x000f22000c1e9500 */
        /* <DEDUP_REMOVED lines=10> */
[----:B0-----:R-:W-:-:S06]  /*1d30*/  FADD.FTZ R28, R27, 1 ;  /* 0x3f8000001b1c7421 */ /* 0x001fcc0000010000 */
[----:B------:R-:W0:Y:S02]  /*1d40*/  MUFU.RCP R28, R28 ;  /* 0x0000001c001c7308 */ /* 0x000e240000001000 */
[----:B0-----:R-:W-:-:S05]  /*1d50*/  FMUL.FTZ R17, R17, R28 ;  /* 0x0000001c11117220 */ /* 0x001fca0000410000 */
[----:B------:R-:W-:Y:S01]  /*1d60*/  F2FP.BF16.F32.PACK_AB R24, RZ, R17 ;  /* 0x00000011ff18723e */ /* 0x000fe200000010ff */
[----:B------:R-:W-:-:S03]  /*1d70*/  IMAD.X R17, R23, 0x1, R20, P0 ;  /* 0x0000000117117824 */ /* 0x000fc600000e0614 */
[----:B------:R-:W-:-:S05]  /*1d80*/  PRMT R27, R24, 0x7610, R27 ;  /* 0x00007610181b7816 */ /* 0x000fca000000001b */
[----:B------:R0:W-:Y:S01]  /*1d90*/  STG.E.U16 desc[UR4][R16.64], R27 ;  /* 0x0000001b10007986 */ /* 0x0001e2000c101504 */
[----:B------:R-:W-:-:S03]  /*1da0*/  IADD3 R26, P0, PT, R14, R19, RZ ;  /* 0x000000130e1a7210 */ /* 0x000fc60007f1e0ff */
[----:B0-----:R-:W2:Y:S01]  /*1db0*/  LDG.E.U16.CONSTANT R16, desc[UR4][R14.64+0x2] ;  /* 0x000002040e107981 */ /* 0x001ea2000c1e9500 */
[----:B------:R-:W-:-:S05]  /*1dc0*/  IADD3.X R27, PT, PT, R15, R25, RZ, P0, !PT ;  /* 0x000000190f1b7210 */ /* 0x000fca00007fe4ff */
[----:B------:R-:W3:Y:S04]  /*1dd0*/  LDG.E.U16.CONSTANT R28, desc[UR4][R26.64+0x4] ;  /* 0x000004041a1c7981 */ /* 0x000ee8000c1e9500 */
[----:B------:R0:W5:Y:S01]  /*1de0*/  LDG.E.U16.CONSTANT R24, desc[UR4][R26.64+0x6] ;  /* 0x000006041a187981 */ /* 0x000162000c1e9500 */
[----:B----4-:R-:W-:-:S05]  /*1df0*/  IMAD.U32 R29, R29, 0x10000, RZ ;  /* 0x000100001d1d7824 */ /* 0x010fca00078e00ff */
[----:B------:R-:W-:-:S04]  /*1e00*/  FMNMX.FTZ R29, R29, UR6, PT ;  /* 0x000000061d1d7c09 */ /* 0x000fc8000b810000 */
[----:B------:R-:W-:-:S05]  /*1e10*/  FMNMX.FTZ R29, R29, -UR6, !PT ;  /* 0x800000061d1d7c09 */ /* 0x000fca000f810000 */
[----:B------:R-:W-:Y:S01]  /*1e20*/  FADD.FTZ R29, R29, 1 ;  /* 0x3f8000001d1d7421 */ /* 0x000fe20000010000 */
[----:B------:R-:W-:-:S04]  /*1e30*/  LEA R0, P2, R4, R0, 0x4 ;  /* 0x0000000004007211 */ /* 0x000fc800078420ff */
[----:B------:R-:W-:Y:S01]  /*1e40*/  LEA.HI.X R3, R4, R3, RZ, 0x4, P2 ;  /* 0x0000000304037211 */ /* 0x000fe200010f24ff */
[----:B--2---:R-:W-:-:S05]  /*1e50*/  IMAD.U32 R16, R16, 0x10000, RZ ;  /* 0x0001000010107824 */ /* 0x004fca00078e00ff */
[----:B------:R-:W-:-:S05]  /*1e60*/  FMNMX.FTZ R16, R16, UR6, PT ;  /* 0x0000000610107c09 */ /* 0x000fca000b810000 */
[----:B------:R-:W-:-:S04]  /*1e70*/  FMUL.FTZ R17, R16, -UR13 ;  /* 0x8000000d10117c20 */ /* 0x000fc80008410000 */
[----:B0-----:R-:W-:Y:S01]  /*1e80*/  FMUL.FTZ R26, R17, 1.4426950216293334961 ;  /* 0x3fb8aa3b111a7820 */ /* 0x001fe20000410000 */
[----:B---3--:R-:W-:-:S03]  /*1e90*/  IMAD.U32 R17, R28, 0x10000, RZ ;  /* 0x000100001c117824 */ /* 0x008fc600078e00ff */
[----:B------:R-:W0:Y:S02]  /*1ea0*/  MUFU.EX2 R28, R26 ;  /* 0x0000001a001c7308 */ /* 0x000e240000000800 */
[----:B------:R-:W-:-:S05]  /*1eb0*/  FMNMX.FTZ R17, R17, UR6, PT ;  /* 0x0000000611117c09 */ /* 0x000fca000b810000 */
[----:B------:R-:W-:-:S04]  /*1ec0*/  FMUL.FTZ R14, R17, -UR13 ;  /* 0x8000000d110e7c20 */ /* 0x000fc80008410000 */
[----:B------:R-:W-:-:S04]  /*1ed0*/  FMUL.FTZ R27, R14, 1.4426950216293334961 ;  /* 0x3fb8aa3b0e1b7820 */ /* 0x000fc80000410000 */
[----:B------:R-:W1:Y:S01]  /*1ee0*/  MUFU.EX2 R14, R27 ;  /* 0x0000001b000e7308 */ /* 0x000e620000000800 */
[----:B0-----:R-:W-:-:S07]  /*1ef0*/  FADD.FTZ R15, R28, 1 ;  /* 0x3f8000001c0f7421 */ /* 0x001fce0000010000 */
[----:B------:R-:W0:Y:S01]  /*1f00*/  MUFU.RCP R15, R15 ;  /* 0x0000000f000f7308 */ /* 0x000e220000001000 */
[----:B-----5:R-:W-:Y:S01]  /*1f10*/  SHF.L.U32 R24, R24, 0x10, RZ ;  /* 0x0000001018187819 */ /* 0x020fe200000006ff */
[----:B------:R-:W-:Y:S01]  /*1f20*/  FMUL.FTZ R16, R16, R29 ;  /* 0x0000001d10107220 */ /* 0x000fe20000410000 */
[----:B-1----:R-:W-:Y:S02]  /*1f30*/  FADD.FTZ R14, R14, 1 ;  /* 0x3f8000000e0e7421 */ /* 0x002fe40000010000 */
[----:B------:R-:W-:-:S04]  /*1f40*/  FMNMX.FTZ R24, R24, UR6, PT ;  /* 0x0000000618187c09 */ /* 0x000fc8000b810000 */
[----:B------:R-:W1:Y:S01]  /*1f50*/  MUFU.RCP R14, R14 ;  /* 0x0000000e000e7308 */ /* 0x000e620000001000 */
[----:B------:R-:W-:Y:S01]  /*1f60*/  FMNMX.FTZ R26, R24, -UR6, !PT ;  /* 0x80000006181a7c09 */ /* 0x000fe2000f810000 */
[----:B0-----:R-:W-:-:S04]  /*1f70*/  FMUL.FTZ R16, R16, R15 ;  /* 0x0000000f10107220 */ /* 0x001fc80000410000 */
[----:B------:R-:W-:Y:S01]  /*1f80*/  FADD.FTZ R26, R26, 1 ;  /* 0x3f8000001a1a7421 */ /* 0x000fe20000010000 */
[----:B------:R-:W-:Y:S02]  /*1f90*/  F2FP.BF16.F32.PACK_AB R24, RZ, R16 ;  /* 0x00000010ff18723e */ /* 0x000fe400000010ff */
[----:B------:R-:W-:Y:S01]  /*1fa0*/  IADD3 R16, P0, PT, R6, R11, RZ ;  /* 0x0000000b06107210 */ /* 0x000fe20007f1e0ff */
[----:B------:R-:W-:-:S04]  /*1fb0*/  FMUL.FTZ R15, R17, R26 ;  /* 0x0000001a110f7220 */ /* 0x000fc80000410000 */
[----:B------:R-:W-:Y:S02]  /*1fc0*/  IMAD.X R17, R23, 0x1, R12, P0 ;  /* 0x0000000117117824 */ /* 0x000fe400000e060c */
[----:B-1----:R-:W-:Y:S01]  /*1fd0*/  FMUL.FTZ R15, R15, R14 ;  /* 0x0000000e0f0f7220 */ /* 0x002fe20000410000 */
[----:B------:R-:W-:Y:S02]  /*1fe0*/  IADD3 R14, P0, PT, R6, R7, RZ ;  /* 0x00000007060e7210 */ /* 0x000fe40007f1e0ff */
[----:B------:R0:W-:Y:S02]  /*1ff0*/  STG.E.U16 desc[UR4][R16.64], R24 ;  /* 0x0000001810007986 */ /* 0x0001e4000c101504 */
[----:B0-----:R-:W-:Y:S01]  /*2000*/  F2FP.BF16.F32.PACK_AB R17, RZ, R15 ;  /* 0x0000000fff11723e */ /* 0x001fe200000010ff */
[----:B------:R-:W-:Y:S01]  /*2010*/  IMAD.X R15, R23, 0x1, R8, P0 ;  /* 0x00000001170f7824 */ /* 0x000fe200000e0608 */
[----:B------:R-:W-:-:S04]  /*2020*/  IADD3 R22, P0, PT, R9, R22, RZ ;  /* 0x0000001609167210 */ /* 0x000fc80007f1e0ff */
[----:B------:R0:W-:Y:S01]  /*2030*/  STG.E.U16 desc[UR4][R14.64], R17 ;  /* 0x000000110e007986 */ /* 0x0001e2000c101504 */
[----:B------:R-:W-:Y:S01]  /*2040*/  IMAD.X R5, R10, 0x1, R5, P0 ;  /* 0x000000010a057824 */ /* 0x000fe200000e0605 */
[----:B------:R-:W-:-:S04]  /*2050*/  ISETP.GE.U32.AND P0, PT, R22, UR12, PT ;  /* 0x0000000c16007c0c */ /* 0x000fc8000bf06070 */
[----:B------:R-:W-:Y:S02]  /*2060*/  ISETP.GE.AND.EX P0, PT, R5, R2, PT, P0 ;  /* 0x000000020500720c */ /* 0x000fe40003f06300 */
[----:B------:R-:W-:-:S04]  /*2070*/  LEA R6, P1, R4, R6, 0x3 ;  /* 0x0000000604067211 */ /* 0x000fc800078218ff */
[----:B------:R-:W-:-:S07]  /*2080*/  LEA.HI.X R23, R4, R23, RZ, 0x3, P1 ;  /* 0x0000001704177211 */ /* 0x000fce00008f1cff */
[----:B0-----:R-:W-:Y:S05]  /*2090*/  @!P0 BRA `(.L_x_155) ;  /* 0xfffffff800848947 */ /* 0x001fea000383ffff */
[----:B------:R-:W-:Y:S05]  /*20a0*/  EXIT ;  /* 0x000000000000794d */ /* 0x000fea0003800000 */
        .weak           $__internal_9_$__cuda_sm20_div_u64
        .type           $__internal_9_$__cuda_sm20_div_u64,@function
        .size           $__internal_9_$__cuda_sm20_div_u64,(.L_x_428 - $__internal_9_$__cuda_sm20_div_u64)
$__internal_9_$__cuda_sm20_div_u64:
[----:B------:R-:W-:Y:S01]  /*20b0*/  MOV R18, R4 ;  /* 0x0000000400127202 */ /* 0x000fe20000000f00 */
[----:B------:R-:W-:-:S05]  /*20c0*/  IMAD.MOV.U32 R19, RZ, RZ, RZ ;  /* 0x000000ffff137224 */ /* 0x000fca00078e00ff */
        /* <DEDUP_REMOVED lines=13> */
[----:B------:R-:W-:-:S05]  /*21a0*/  IMAD.HI.U32 R14, P1, R11, R21, R14 ;  /* 0x000000150b0e7227 */ /* 0x000fca000782000e */
[----:B------:R-:W-:Y:S01]  /*21b0*/  IADD3 R15, P2, PT, R19, R14, RZ ;  /* 0x0000000e130f7210 */ /* 0x000fe20007f5e0ff */
[----:B------:R-:W-:-:S04]  /*21c0*/  IMAD.X R14, R25, 0x1, R11, P0 ;  /* 0x00000001190e7824 */ /* 0x000fc800000e060b */
[----:B------:R-:W-:Y:S01]  /*21d0*/  IMAD.WIDE.U32 R10, R15, R4, RZ ;  /* 0x000000040f0a7225 */ /* 0x000fe200078e00ff */
[----:B------:R-:W-:Y:S02]  /*21e0*/  IADD3.X R19, PT, PT, RZ, RZ, R14, P2, P1 ;  /* 0x000000ffff137210 */ /* 0x000fe400017e240e */
[----:B------:R-:W-:-:S03]  /*21f0*/  IADD3 R21, P0, PT, RZ, -R10, RZ ;  /* 0x8000000aff157210 */ /* 0x000fc60007f1e0ff */
[----:B------:R-:W-:Y:S02]  /*2200*/  IMAD R10, R19, R4, R11 ;  /* 0x00000004130a7224 */ /* 0x000fe400078e020b */
[----:B------:R-:W-:-:S04]  /*2210*/  IMAD.HI.U32 R14, R15, R21, RZ ;  /* 0x000000150f0e7227 */ /* 0x000fc800078e00ff */
[----:B------:R-:W-:-:S04]  /*2220*/  IMAD.X R10, RZ, RZ, ~R10, P0 ;  /* 0x000000ffff0a7224 */ /* 0x000fc800000e0e0a */
[----:B------:R-:W-:-:S04]  /*2230*/  IMAD.WIDE.U32 R14, P0, R15, R10, R14 ;  /* 0x0000000a0f0e7225 */ /* 0x000fc8000780000e */
[C---:B------:R-:W-:Y:S02]  /*2240*/  IMAD R11, R19.reuse, R10, RZ ;  /* 0x0000000a130b7224 */ /* 0x040fe400078e02ff */
[----:B------:R-:W-:-:S04]  /*2250*/  IMAD.HI.U32 R14, P1, R19, R21, R14 ;  /* 0x00000015130e7227 */ /* 0x000fc8000782000e */
[----:B------:R-:W-:Y:S01]  /*2260*/  IMAD.HI.U32 R10, R19, R10, RZ ;  /* 0x0000000a130a7227 */ /* 0x000fe200078e00ff */
[----:B------:R-:W-:-:S03]  /*2270*/  IADD3 R14, P2, PT, R11, R14, RZ ;  /* 0x0000000e0b0e7210 */ /* 0x000fc60007f5e0ff */
[----:B------:R-:W-:Y:S02]  /*2280*/  HFMA2 R11, -RZ, RZ, 0, 0 ;  /* 0x00000000ff0b7431 */ /* 0x000fe400000001ff */
        /* <DEDUP_REMOVED lines=8> */
[----:B------:R-:W-:-:S04]  /*2310*/  IMAD.X R10, RZ, RZ, R18, P0 ;  /* 0x000000ffff0a7224 */ /* 0x000fc800000e0612 */
[----:B------:R-:W-:Y:S02]  /*2320*/  IMAD.X R19, RZ, RZ, R10, P1 ;  /* 0x000000ffff137224 */ /* 0x000fe400008e060a */
[----:B------:R-:W-:-:S04]  /*2330*/  IMAD.WIDE.U32 R10, R15, R4, RZ ;  /* 0x000000040f0a7225 */ /* 0x000fc800078e00ff */
[----:B------:R-:W-:Y:S01]  /*2340*/  IMAD R14, R19, R4, R11 ;  /* 0x00000004130e7224 */ /* 0x000fe200078e020b */
[----:B------:R-:W-:Y:S02]  /*2350*/  IADD3 R17, P0, PT, -R10, R17, RZ ;  /* 0x000000110a117210 */ /* 0x000fe40007f1e1ff */
[----:B------:R-:W-:-:S03]  /*2360*/  IADD3 R10, P2, PT, R15, 0x1, RZ ;  /* 0x000000010f0a7810 */ /* 0x000fc60007f5e0ff */
[----:B------:R-:W-:Y:S01]  /*2370*/  IMAD.X R18, R7, 0x1, ~R14, P0 ;  /* 0x0000000107127824 */ /* 0x000fe200000e0e0e */
[----:B------:R-:W-:Y:S02]  /*2380*/  ISETP.GE.U32.AND P0, PT, R17, R4, PT ;  /* 0x000000041100720c */ /* 0x000fe40003f06070 */
[----:B------:R-:W-:Y:S02]  /*2390*/  IADD3 R7, P1, PT, -R4, R17, RZ ;  /* 0x0000001104077210 */ /* 0x000fe40007f3e1ff */
[C---:B------:R-:W-:Y:S02]  /*23a0*/  ISETP.GE.U32.AND.EX P0, PT, R18.reuse, RZ, PT, P0 ;  /* 0x000000ff1200720c */ /* 0x040fe40003f06100 */
[----:B------:R-:W-:Y:S02]  /*23b0*/  IADD3.X R11, PT, PT, R18, -0x1, RZ, P1, !PT ;  /* 0xffffffff120b7810 */ /* 0x000fe40000ffe4ff */
[----:B------:R-:W-:Y:S02]  /*23c0*/  IADD3.X R14, PT, PT, RZ, R19, RZ, P2, !PT ;  /* 0x00000013ff0e7210 */ /* 0x000fe400017fe4ff */
[----:B------:R-:W-:Y:S01]  /*23d0*/  SEL R7, R7, R17, P0 ;  /* 0x0000001107077207 */ /* 0x000fe20000000000 */
[----:B------:R-:W-:Y:S01]  /*23e0*/  IMAD.MOV.U32 R17, RZ, RZ, 0x0 ;  /* 0x00000000ff117424 */ /* 0x000fe200078e00ff */
[----:B------:R-:W-:-:S02]  /*23f0*/  SEL R15, R10, R15, P0 ;  /* 0x0000000f0a0f7207 */ /* 0x000fc40000000000 */
[----:B------:R-:W-:Y:S02]  /*2400*/  SEL R11, R11, R18, P0 ;  /* 0x000000120b0b7207 */ /* 0x000fe40000000000 */
[----:B------:R-:W-:Y:S02]  /*2410*/  SEL R14, R14, R19, P0 ;  /* 0x000000130e0e7207 */ /* 0x000fe40000000000 */
[----:B------:R-:W-:Y:S02]  /*2420*/  ISETP.GE.U32.AND P0, PT, R7, R4, PT ;  /* 0x000000040700720c */ /* 0x000fe40003f06070 */
[----:B------:R-:W-:Y:S02]  /*2430*/  IADD3 R10, P2, PT, R15, 0x1, RZ ;  /* 0x000000010f0a7810 */ /* 0x000fe40007f5e0ff */
[----:B------:R-:W-:Y:S02]  /*2440*/  ISETP.GE.U32.AND.EX P0, PT, R11, RZ, PT, P0 ;  /* 0x000000ff0b00720c */ /* 0x000fe40003f06100 */
[----:B------:R-:W-:Y:S01]  /*2450*/  ISETP.NE.U32.AND P1, PT, R4, RZ, PT ;  /* 0x000000ff0400720c */ /* 0x000fe20003f25070 */
[----:B------:R-:W-:Y:S01]  /*2460*/  IMAD.X R11, RZ, RZ, R14, P2 ;  /* 0x000000ffff0b7224 */ /* 0x000fe200010e060e */
[----:B------:R-:W-:-:S02]  /*2470*/  SEL R10, R10, R15, P0 ;  /* 0x0000000f0a0a7207 */ /* 0x000fc40000000000 */
[----:B------:R-:W-:Y:S02]  /*2480*/  ISETP.NE.AND.EX P1, PT, RZ, RZ, PT, P1 ;  /* 0x000000ffff00720c */ /* 0x000fe40003f25310 */
[----:B------:R-:W-:Y:S02]  /*2490*/  SEL R11, R11, R14, P0 ;  /* 0x0000000e0b0b7207 */ /* 0x000fe40000000000 */
[----:B------:R-:W-:Y:S02]  /*24a0*/  SEL R10, R10, 0xffffffff, P1 ;  /* 0xffffffff0a0a7807 */ /* 0x000fe40000800000 */
[----:B------:R-:W-:Y:S01]  /*24b0*/  SEL R11, R11, 0xffffffff, P1 ;  /* 0xffffffff0b0b7807 */ /* 0x000fe20000800000 */
[----:B------:R-:W-:Y:S06]  /*24c0*/  RET.REL.NODEC R16 `(_ZN4vllm24swigluoai_and_mul_kernelIN3c108BFloat16EXadL_ZNS_17swigluoai_and_mulIS2_EET_RKS4_S6_ffEEEEvPS4_PS5_iff) ;  /* 0xffffffd810cc7950 */ /* 0x000fec0003c3ffff */
.L_x_156:
        /* <DEDUP_REMOVED lines=11> */
.L_x_428:


//--------------------- .text._ZN4vllm24swigluoai_and_mul_kernelIN3c104HalfEXadL_ZNS_17swigluoai_and_mulIS2_EET_RKS4_S6_ffEEEEvPS4_PS5_iff --------------------------
	.section	.text._ZN4vllm24swigluoai_and_mul_kernelIN3c104HalfEXadL_ZNS_17swigluoai_and_mulIS2_EET_RKS4_S6_ffEEEEvPS4_PS5_iff,"ax",@progbits
	.align	128
        .global         _ZN4vllm24swigluoai_and_mul_kernelIN3c104HalfEXadL_ZNS_17swigluoai_and_mulIS2_EET_RKS4_S6_ffEEEEvPS4_PS5_iff
        .type           _ZN4vllm24swigluoai_and_mul_kernelIN3c104HalfEXadL_ZNS_17swigluoai_and_mulIS2_EET_RKS4_S6_ffEEEEvPS4_PS5_iff,@function
        .size           _ZN4vllm24swigluoai_and_mul_kernelIN3c104HalfEXadL_ZNS_17swigluoai_and_mulIS2_EET_RKS4_S6_ffEEEEvPS4_PS5_iff,(.L_x_429 - _ZN4vllm24swigluoai_and_mul_kernelIN3c104HalfEXadL_ZNS_17swigluoai_and_mulIS2_EET_RKS4_S6_ffEEEEvPS4_PS5_iff)
        .other          _ZN4vllm24swigluoai_and_mul_kernelIN3c104HalfEXadL_ZNS_17swigluoai_and_mulIS2_EET_RKS4_S6_ffEEEEvPS4_PS5_iff,@"STO_CUDA_ENTRY STV_DEFAULT"
_ZN4vllm24swigluoai_and_mul_kernelIN3c104HalfEXadL_ZNS_17swigluoai_and_mulIS2_EET_RKS4_S6_ffEEEEvPS4_PS5_iff:
.text._ZN4vllm24swigluoai_and_mul_kernelIN3c104HalfEXadL_ZNS_17swigluoai_and_mulIS2_EET_RKS4_S6_ffEEEEvPS4_PS5_iff:
        /* <DEDUP_REMOVED lines=12> */
[----:B------:R-:W-:Y:S02]  /*00c0*/  LOP3.LUT R3, R4, 0xf, RZ, 0xc0, !PT ;  /* 0x0000000f04037812 */ /* 0x000fe400078ec0ff */
[----:B--2---:R-:W-:-:S04]  /*00d0*/  IADD3 R10, PT, PT, R6, R19, RZ ;  /* 0x00000013060a7210 */ /* 0x004fc80007ffe0ff */
[----:B------:R-:W-:Y:S01]  /*00e0*/  LOP3.LUT P0, RZ, R3, 0x7, R10, 0xf8, !PT ;  /* 0x0000000703ff7812 */ /* 0x000fe2000780f80a */
[----:B------:R-:W-:-:S03]  /*00f0*/  IMAD.IADD R3, R9, 0x1, R5 ;  /* 0x0000000109037824 */ /* 0x000fc600078e0205 */
[----:B------:R-:W-:Y:S02]  /*0100*/  LOP3.LUT P0, RZ, RZ, RZ, RZ, 0xfc, P0 ;  /* 0x000000ffffff7212 */ /* 0x000fe4000000fcff */
[--C-:B------:R-:W-:Y:S02]  /*0110*/  SHF.L.U64.HI R13, R8, 0x2, R3.reuse ;  /* 0x00000002080d7819 */ /* 0x100fe40000010203 */
[----:B------:R-:W-:Y:S02]  /*0120*/  ISETP.LT.OR P0, PT, R0, 0x4, P0 ;  /* 0x000000040000780c */ /* 0x000fe40000701670 */
[----:B------:R-:W-:Y:S01]  /*0130*/  SHF.L.U64.HI R23, R8, 0x1, R3 ;  /* 0x0000000108177819 */ /* 0x000fe20000010203 */
[----:B------:R-:W-:-:S10]  /*0140*/  IMAD.X R5, R13, 0x1, R15, P1 ;  /* 0x000000010d057824 */ /* 0x000fd400008e060f */
        /* <DEDUP_REMOVED lines=20> */
[----:B0-----:R-:W-:Y:S02]  /*0290*/  IADD3 R8, PT, PT, R17, 0xffffffe, RZ ;  /* 0x0ffffffe11087810 */ /* 0x001fe40007ffe0ff */
[----:B------:R-:W-:-:S04]  /*02a0*/  MOV R17, R7 ;  /* 0x0000000700117202 */ /* 0x000fc80000000f00 */
[----:B------:R0:W1:Y:S02]  /*02b0*/  F2I.FTZ.U32.TRUNC.NTZ R9, R8 ;  /* 0x0000000800097305 */ /* 0x000064000021f000 */
[----:B0-----:R-:W-:Y:S02]  /*02c0*/  HFMA2 R8, -RZ, RZ, 0, 0 ;  /* 0x00000000ff087431 */ /* 0x001fe400000001ff */
[----:B-1----:R-:W-:-:S04]  /*02d0*/  IMAD.MOV R27, RZ, RZ, -R9 ;  /* 0x000000ffff1b7224 */ /* 0x002fc800078e0a09 */
[----:B------:R-:W-:-:S04]  /*02e0*/  IMAD R27, R27, R18, RZ ;  /* 0x000000121b1b7224 */ /* 0x000fc800078e02ff */
[----:B------:R-:W-:Y:S01]  /*02f0*/  IMAD.HI.U32 R20, R9, R27, R8 ;  /* 0x0000001b09147227 */ /* 0x000fe200078e0008 */
[----:B------:R-:W-:-:S05]  /*0300*/  IADD3 R9, PT, PT, R10, -R25, -R11 ;  /* 0x800000190a097210 */ /* 0x000fca0007ffe80b */
[----:B------:R-:W-:-:S04]  /*0310*/  IMAD.HI.U32 R20, R20, R9, RZ ;  /* 0x0000000914147227 */ /* 0x000fc800078e00ff */
[----:B------:R-:W-:-:S04]  /*0320*/  IMAD.MOV R8, RZ, RZ, -R20 ;  /* 0x000000ffff087224 */ /* 0x000fc800078e0a14 */
[----:B------:R-:W-:-:S05]  /*0330*/  IMAD R9, R18, R8, R9 ;  /* 0x0000000812097224 */ /* 0x000fca00078e0209 */
[----:B------:R-:W-:-:S13]  /*0340*/  ISETP.GE.U32.AND P0, PT, R9, R18, PT ;  /* 0x000000120900720c */ /* 0x000fda0003f06070 */
[----:B------:R-:W-:Y:S01]  /*0350*/  @P0 IMAD.IADD R9, R9, 0x1, -R18 ;  /* 0x0000000109090824 */ /* 0x000fe200078e0a12 */
[----:B------:R-:W-:-:S04]  /*0360*/  @P0 IADD3 R20, PT, PT, R20, 0x1, RZ ;  /* 0x0000000114140810 */ /* 0x000fc80007ffe0ff */
        /* <DEDUP_REMOVED lines=12> */
[----:B--2---:R-:W-:Y:S02]  /*0430*/  HADD2.F32 R17, -RZ, R8.H1_H1 ;  /* 0x30000008ff117230 */ /* 0x004fe40000004100 */
[----:B------:R-:W-:-:S02]  /*0440*/  HADD2.F32 R22, -RZ, R9.H1_H1 ;  /* 0x30000009ff167230 */ /* 0x000fc40000004100 */
[----:B------:R-:W-:Y:S01]  /*0450*/  HADD2.F32 R9, -RZ, R9.H0_H0 ;  /* 0x20000009ff097230 */ /* 0x000fe20000004100 */
[----:B0-----:R-:W-:Y:S01]  /*0460*/  FMNMX.FTZ R20, R17, UR6, PT ;  /* 0x0000000611147c09 */ /* 0x001fe2000b810000 */
[----:B------:R-:W-:Y:S01]  /*0470*/  HADD2.F32 R17, -RZ, R8.H0_H0 ;  /* 0x20000008ff117230 */ /* 0x000fe20000004100 */
[----:B------:R-:W-:Y:S01]  /*0480*/  FMNMX.FTZ R22, R22, UR6, PT ;  /* 0x0000000616167c09 */ /* 0x000fe2000b810000 */
[--C-:B------:R-:W-:Y:S01]  /*0490*/  HADD2.F32 R27, -RZ, R11.reuse.H0_H0 ;  /* 0x2000000bff1b7230 */ /* 0x100fe20000004100 */
[----:B------:R-:W-:Y:S01]  /*04a0*/  FMNMX.FTZ R20, R20, -UR6, !PT ;  /* 0x8000000614147c09 */ /* 0x000fe2000f810000 */
[----:B------:R-:W-:Y:S01]  /*04b0*/  HADD2.F32 R11, -RZ, R11.H1_H1 ;  /* 0x3000000bff0b7230 */ /* 0x000fe20000004100 */
[----:B------:R-:W-:Y:S02]  /*04c0*/  FMNMX.FTZ R17, R17, UR6, PT ;  /* 0x0000000611117c09 */ /* 0x000fe4000b810000 */
[----:B------:R-:W-:Y:S01]  /*04d0*/  FMNMX.FTZ R22, R22, -UR6, !PT ;  /* 0x8000000616167c09 */ /* 0x000fe2000f810000 */
[----:B------:R-:W-:-:S04]  /*04e0*/  FADD.FTZ R20, R20, 1 ;  /* 0x3f80000014147421 */ /* 0x000fc80000010000 */
[----:B------:R-:W-:Y:S01]  /*04f0*/  FMUL.FTZ R8, R17, R20 ;  /* 0x0000001411087220 */ /* 0x000fe20000410000 */
[----:B------:R-:W-:Y:S01]  /*0500*/  FMNMX.FTZ R20, R9, UR6, PT ;  /* 0x0000000609147c09 */ /* 0x000fe2000b810000 */
[----:B------:R-:W-:Y:S01]  /*0510*/  FADD.FTZ R9, R22, 1 ;  /* 0x3f80000016097421 */ /* 0x000fe20000010000 */
[--C-:B------:R-:W-:Y:S02]  /*0520*/  HADD2.F32 R22, -RZ, R10.reuse.H0_H0 ;  /* 0x2000000aff167230 */ /* 0x100fe40000004100 */
[----:B-1----:R-:W-:Y:S01]  /*0530*/  FMUL.FTZ R17, R17, -UR7 ;  /* 0x8000000711117c20 */ /* 0x002fe20008410000 */
[----:B------:R-:W-:Y:S02]  /*0540*/  HADD2.F32 R10, -RZ, R10.H1_H1 ;  /* 0x3000000aff0a7230 */ /* 0x000fe40000004100 */
[C---:B------:R-:W-:Y:S01]  /*0550*/  FMUL.FTZ R9, R20.reuse, R9 ;  /* 0x0000000914097220 */ /* 0x040fe20000410000 */
[----:B------:R-:W-:Y:S01]  /*0560*/  FMUL.FTZ R20, R20, -UR7 ;  /* 0x8000000714147c20 */ /* 0x000fe20008410000 */
[----:B------:R-:W-:Y:S01]  /*0570*/  FMUL.FTZ R24, R17, 1.4426950216293334961 ;  /* 0x3fb8aa3b11187820 */ /* 0x000fe20000410000 */
[----:B------:R-:W-:-:S02]  /*0580*/  FMNMX.FTZ R17, R22, UR6, PT ;  /* 0x0000000616117c09 */ /* 0x000fc4000b810000 */
[----:B------:R-:W-:Y:S01]  /*0590*/  FMNMX.FTZ R10, R10, UR6, PT ;  /* 0x000000060a0a7c09 */ /* 0x000fe2000b810000 */
[----:B------:R-:W-:Y:S02]  /*05a0*/  FMUL.FTZ R26, R20, 1.4426950216293334961 ;  /* 0x3fb8aa3b141a7820 */ /* 0x000fe40000410000 */
[----:B------:R-:W-:Y:S01]  /*05b0*/  FMUL.FTZ R22, R17, -UR7 ;  /* 0x8000000711167c20 */ /* 0x000fe20008410000 */
[----:B------:R-:W-:Y:S01]  /*05c0*/  FMNMX.FTZ R20, R10, -UR6, !PT ;  /* 0x800000060a147c09 */ /* 0x000fe2000f810000 */
[----:B------:R-:W0:Y:S01]  /*05d0*/  MUFU.EX2 R24, R24 ;  /* 0x0000001800187308 */ /* 0x000e220000000800 */
[----:B------:R-:W-:Y:S01]  /*05e0*/  FMNMX.FTZ R10, R27, UR6, PT ;  /* 0x000000061b0a7c09 */ /* 0x000fe2000b810000 */
[----:B------:R-:W-:Y:S02]  /*05f0*/  FMUL.FTZ R28, R22, 1.4426950216293334961 ;  /* 0x3fb8aa3b161c7820 */ /* 0x000fe40000410000 */
[----:B------:R-:W-:-:S04]  /*0600*/  FADD.FTZ R20, R20, 1 ;  /* 0x3f80000014147421 */ /* 0x000fc80000010000 */
[----:B------:R-:W-:Y:S01]  /*0610*/  FMUL.FTZ R17, R17, R20 ;  /* 0x0000001411117220 */ /* 0x000fe20000410000 */
[----:B------:R-:W-:Y:S01]  /*0620*/  FMUL.FTZ R20, R10, -UR7 ;  /* 0x800000070a147c20 */ /* 0x000fe20008410000 */
[----:B------:R-:W1:Y:S03]  /*0630*/  MUFU.EX2 R26, R26 ;  /* 0x0000001a001a7308 */ /* 0x000e660000000800 */
[----:B------:R-:W-:Y:S01]  /*0640*/  FMUL.FTZ R29, R20, 1.4426950216293334961 ;  /* 0x3fb8aa3b141d7820 */ /* 0x000fe20000410000 */
[----:B0-----:R-:W-:-:S04]  /*0650*/  FADD.FTZ R27, R24, 1 ;  /* 0x3f800000181b7421 */ /* 0x001fc80000010000 */
[----:B------:R-:W0:Y:S08]  /*0660*/  MUFU.EX2 R22, R28 ;  /* 0x0000001c00167308 */ /* 0x000e300000000800 */
        /* <DEDUP_REMOVED lines=16> */
[----:B------:R-:W-:Y:S01]  /*0770*/  F2FP.F16.F32.PACK_AB R10, R9, R8 ;  /* 0x00000008090a723e */ /* 0x000fe200000000ff */
[----:B------:R-:W-:Y:S01]  /*0780*/  IMAD.WIDE.U32 R8, R7, 0x8, R2 ;  /* 0x0000000807087825 */ /* 0x000fe200078e0002 */
[----:B------:R-:W-:-:S03]  /*0790*/  F2FP.F16.F32.PACK_AB R11, R20, R17 ;  /* 0x00000011140b723e */ /* 0x000fc600000000ff */
[----:B------:R-:W-:Y:S02]  /*07a0*/  IMAD.MOV.U32 R17, RZ, RZ, R25 ;  /* 0x000000ffff117224 */ /* 0x000fe400078e0019 */
[----:B------:R0:W-:Y:S05]  /*07b0*/  STG.E.64 desc[UR4][R8.64], R10 ;  /* 0x0000000a08007986 */ /* 0x0001ea000c101b04 */
.L_x_161:
[----:B------:R-:W-:Y:S05]  /*07c0*/  BSYNC.RECONVERGENT B1 ;  /* 0x0000000000017941 */ /* 0x000fea0003800200 */
.L_x_160:
[----:B------:R-:W-:Y:S05]  /*07d0*/  @!P1 BRA `(.L_x_159) ;  /* 0x00000008000c9947 */ /* 0x000fea0003800000 */
[----:B------:R-:W-:Y:S02]  /*07e0*/  IMAD.MOV.U32 R22, RZ, RZ, R6 ;  /* 0x000000ffff167224 */ /* 0x000fe400078e0006 */
[----:B------:R-:W-:-:S04]  /*07f0*/  IMAD.WIDE.U32 R12, R17, 0x10, R12 ;  /* 0x00000010110c7825 */ /* 0x000fc800078e000c */
[C---:B0-----:R-:W-:Y:S01]  /*0800*/  IMAD.WIDE.U32 R8, R17.reuse, 0x8, R22 ;  /* 0x0000000811087825 */ /* 0x041fe200078e0016 */
[----:B------:R-:W-:Y:S02]  /*0810*/  IADD3 R20, P1, PT, R12, R14, RZ ;  /* 0x0000000e0c147210 */ /* 0x000fe40007f3e0ff */
[----:B------:R-:W-:Y:S02]  /*0820*/  IADD3 R6, P0, PT, R8, R19, RZ ;  /* 0x0000001308067210 */ /* 0x000fe40007f1e0ff */
[----:B------:R-:W-:-:S03]  /*0830*/  IADD3 R19, PT, PT, R17, R18, RZ ;  /* 0x0000001211137210 */ /* 0x000fc60007ffe0ff */
[----:B------:R-:W-:Y:S02]  /*0840*/  IMAD.X R23, R9, 0x1, R21, P0 ;  /* 0x0000000109177824 */ /* 0x000fe400000e0615 */
[----:B------:R-:W-:-:S07]  /*0850*/  IMAD.X R21, R13, 0x1, R15, P1 ;  /* 0x000000010d157824 */ /* 0x000fce00008e060f */
.L_x_162:
[----:B--2---:R0:W2:Y:S01]  /*0860*/  LDG.E.128.CONSTANT R8, desc[UR4][R20.64] ;  /* 0x0000000414087981 */ /* 0x0040a2000c1e9d00 */
[----:B------:R-:W-:-:S06]  /*0870*/  IMAD.WIDE.U32 R12, R19, 0x10, R4 ;  /* 0x00000010130c7825 */ /* 0x000fcc00078e0004 */
[----:B------:R-:W3:Y:S01]  /*0880*/  LDG.E.128.CONSTANT R12, desc[UR4][R12.64] ;  /* 0x000000040c0c7981 */ /* 0x000ee2000c1e9d00 */
[C---:B------:R-:W-:Y:S01]  /*0890*/  IADD3 R17, PT, PT, R18.reuse, R17, R18 ;  /* 0x0000001112117210 */ /* 0x040fe20007ffe012 */
[----:B0-----:R-:W-:-:S03]  /*08a0*/  IMAD.WIDE.U32 R20, R18, 0x20, R20 ;  /* 0x0000002012147825 */ /* 0x001fc600078e0014 */
[----:B------:R-:W-:Y:S01]  /*08b0*/  ISETP.GE.U32.AND P0, PT, R17, R16, PT ;  /* 0x000000101100720c */ /* 0x000fe20003f06070 */
[--C-:B--2---:R-:W-:Y:S02]  /*08c0*/  HADD2.F32 R25, -RZ, R8.reuse.H1_H1 ;  /* 0x30000008ff197230 */ /* 0x104fe40000004100 */
[--C-:B------:R-:W-:Y:S02]  /*08d0*/  HADD2.F32 R26, -RZ, R9.reuse.H1_H1 ;  /* 0x30000009ff1a7230 */ /* 0x100fe40000004100 */
[----:B------:R-:W-:Y:S01]  /*08e0*/  HADD2.F32 R24, -RZ, R8.H0_H0 ;  /* 0x20000008ff187230 */ /* 0x000fe20000004100 */
[----:B------:R-:W-:Y:S01]  /*08f0*/  FMNMX.FTZ R25, R25, UR8, PT ;  /* 0x0000000819197c09 */ /* 0x000fe2000b810000 */
[----:B------:R-:W-:Y:S01]  /*0900*/  HADD2.F32 R22, -RZ, R9.H0_H0 ;  /* 0x20000009ff167230 */ /* 0x000fe20000004100 */
[----:B------:R-:W-:Y:S01]  /*0910*/  FMNMX.FTZ R26, R26, UR8, PT ;  /* 0x000000081a1a7c09 */ /* 0x000fe2000b810000 */
[--C-:B------:R-:W-:Y:S01]  /*0920*/  HADD2.F32 R9, -RZ, R10.reuse.H0_H0 ;  /* 0x2000000aff097230 */ /* 0x100fe20000004100 */
[----:B------:R-:W-:Y:S01]  /*0930*/  FMNMX.FTZ R25, R25, -UR8, !PT ;  /* 0x8000000819197c09 */ /* 0x000fe2000f810000 */
[----:B------:R-:W-:Y:S01]  /*0940*/  HADD2.F32 R10, -RZ, R10.H1_H1 ;  /* 0x3000000aff0a7230 */ /* 0x000fe20000004100 */
[----:B------:R-:W-:Y:S01]  /*0950*/  FMNMX.FTZ R24, R24, UR8, PT ;  /* 0x0000000818187c09 */ /* 0x000fe2000b810000 */
[--C-:B------:R-:W-:Y:S01]  /*0960*/  HADD2.F32 R8, -RZ, R11.reuse.H0_H0 ;  /* 0x2000000bff087230 */ /* 0x100fe20000004100 */
[----:B------:R-:W-:Y:S01]  /*0970*/  FMNMX.FTZ R22, R22, UR8, PT ;  /* 0x0000000816167c09 */ /* 0x000fe2000b810000 */
[----:B------:R-:W-:Y:S01]  /*0980*/  FADD.FTZ R27, R25, 1 ;  /* 0x3f800000191b7421 */ /* 0x000fe20000010000 */
[----:B------:R-:W-:Y:S01]  /*0990*/  HADD2.F32 R11, -RZ, R11.H1_H1 ;  /* 0x3000000bff0b7230 */ /* 0x000fe20000004100 */
[----:B------:R-:W-:-:S02]  /*09a0*/  FMNMX.FTZ R25, R26, -UR8, !PT ;  /* 0x800000081a197c09 */ /* 0x000fc4000f810000 */
[----:B------:R-:W-:Y:S01]  /*09b0*/  FMNMX.FTZ R26, R10, UR8, PT ;  /* 0x000000080a1a7c09 */ /* 0x000fe2000b810000 */
[C---:B------:R-:W-:Y:S01]  /*09c0*/  FMUL.FTZ R10, R24.reuse, R27 ;  /* 0x0000001b180a7220 */ /* 0x040fe20000410000 */
[----:B------:R-:W-:Y:S01]  /*09d0*/  FMUL.FTZ R27, R24, -UR9 ;  /* 0x80000009181b7c20 */ /* 0x000fe20008410000 */
[----:B------:R-:W-:Y:S01]  /*09e0*/  FMNMX.FTZ R24, R11, UR8, PT ;  /* 0x000000080b187c09 */ /* 0x000fe2000b810000 */
[----:B------:R-:W-:Y:S01]  /*09f0*/  FADD.FTZ R25, R25, 1 ;  /* 0x3f80000019197421 */ /* 0x000fe20000010000 */
[----:B------:R-:W-:Y:S01]  /*0a00*/  FMNMX.FTZ R26, R26, -UR8, !PT ;  /* 0x800000081a1a7c09 */ /* 0x000fe2000f810000 */
[----:B------:R-:W-:Y:S01]  /*0a10*/  FMUL.FTZ R27, R27, 1.4426950216293334961 ;  /* 0x3fb8aa3b1b1b7820 */ /* 0x000fe20000410000 */
[----:B------:R-:W-:Y:S01]  /*0a20*/  FMNMX.FTZ R24, R24, -UR8, !PT ;  /* 0x8000000818187c09 */ /* 0x000fe2000f810000 */
[C---:B------:R-:W-:Y:S01]  /*0a30*/  FMUL.FTZ R11, R22.reuse, R25 ;  /* 0x00000019160b7220 */ /* 0x040fe20000410000 */
[----:B------:R-:W-:Y:S01]  /*0a40*/  FMNMX.FTZ R9, R9, UR8, PT ;  /* 0x0000000809097c09 */ /* 0x000fe2000b810000 */
[----:B------:R-:W-:Y:S01]  /*0a50*/  FMUL.FTZ R25, R22, -UR9 ;  /* 0x8000000916197c20 */ /* 0x000fe20008410000 */
[----:B------:R-:W-:Y:S01]  /*0a60*/  FMNMX.FTZ R8, R8, UR8, PT ;  /* 0x0000000808087c09 */ /* 0x000fe2000b810000 */
[----:B------:R-:W-:Y:S01]  /*0a70*/  FADD.FTZ R26, R26, 1 ;  /* 0x3f8000001a1a7421 */ /* 0x000fe20000010000 */
[----:B------:R-:W-:Y:S01]  /*0a80*/  FADD.FTZ R29, R24, 1 ;  /* 0x3f800000181d7421 */ /* 0x000fe20000010000 */
[----:B------:R-:W-:Y:S01]  /*0a90*/  FMUL.FTZ R28, R25, 1.4426950216293334961 ;  /* 0x3fb8aa3b191c7820 */ /* 0x000fe20000410000 */
[----:B------:R-:W0:Y:S01]  /*0aa0*/  MUFU.EX2 R22, R27 ;  /* 0x0000001b00167308 */ /* 0x000e220000000800 */
[C---:B------:R-:W-:Y:S01]  /*0ab0*/  FMUL.FTZ R25, R9.reuse, R26 ;  /* 0x0000001a09197220 */ /* 0x040fe20000410000 */
[C---:B------:R-:W-:Y:S01]  /*0ac0*/  FMUL.FTZ R24, R8.reuse, R29 ;  /* 0x0000001d08187220 */ /* 0x040fe20000410000 */
[----:B------:R-:W-:Y:S01]  /*0ad0*/  FMUL.FTZ R9, R9, -UR9 ;  /* 0x8000000909097c20 */ /* 0x000fe20008410000 */
[----:B------:R-:W-:-:S03]  /*0ae0*/  FMUL.FTZ R8, R8, -UR9 ;  /* 0x8000000908087c20 */ /* 0x000fc60008410000 */
[----:B------:R-:W-:Y:S01]  /*0af0*/  FMUL.FTZ R9, R9, 1.4426950216293334961 ;  /* 0x3fb8aa3b09097820 */ /* 0x000fe20000410000 */
[----:B------:R-:W-:Y:S01]  /*0b00*/  FMUL.FTZ R8, R8, 1.4426950216293334961 ;  /* 0x3fb8aa3b08087820 */ /* 0x000fe20000410000 */
[----:B------:R3:W1:Y:S08]  /*0b10*/  MUFU.EX2 R26, R28 ;  /* 0x0000001c001a7308 */ /* 0x0006700000000800 */
[----:B------:R-:W2:Y:S01]  /*0b20*/  MUFU.EX2 R9, R9 ;  /* 0x0000000900097308 */ /* 0x000ea20000000800 */
[----:B0-----:R-:W-:Y:S01]  /*0b30*/  FADD.FTZ R27, R22, 1 ;  /* 0x3f800000161b7421 */ /* 0x001fe20000010000 */
[----:B---3--:R-:W-:-:S05]  /*0b40*/  HADD2.F32 R28, -RZ, R12.H1_H1 ;  /* 0x3000000cff1c7230 */ /* 0x008fca0000004100 */
[----:B------:R-:W-:Y:S01]  /*0b50*/  FMNMX.FTZ R28, R28, UR8, PT ;  /* 0x000000081c1c7c09 */ /* 0x000fe2000b810000 */
        /* <DEDUP_REMOVED lines=8> */
[----:B------:R-:W-:-:S05]  /*0be0*/  HADD2.F32 R27, -RZ, R13.H1_H1 ;  /* 0x3000000dff1b7230 */ /* 0x000fca0000004100 */
[----:B------:R-:W-:Y:S01]  /*0bf0*/  FMNMX.FTZ R27, R27, UR8, PT ;  /* 0x000000081b1b7c09 */ /* 0x000fe2000b810000 */
[----:B------:R-:W1:Y:S01]  /*0c00*/  MUFU.RCP R29, R29 ;  /* 0x0000001d001d7308 */ /* 0x000e620000001000 */
[----:B--2---:R-:W-:Y:S01]  /*0c10*/  FMUL.FTZ R9, R11, R22 ;  /* 0x000000160b097220 */ /* 0x004fe20000410000 */
[----:B------:R-:W-:-:S04]  /*0c20*/  HADD2.F32 R22, -RZ, R15.H1_H1 ;  /* 0x3000000fff167230 */ /* 0x000fc80000004100 */
[----:B------:R-:W-:Y:S01]  /*0c30*/  F2FP.F16.F32.PACK_AB R8, R9, R8 ;  /* 0x000000080908723e */ /* 0x000fe200000000ff */
[----:B0-----:R-:W-:Y:S01]  /*0c40*/  FMUL.FTZ R10, R25, R26 ;  /* 0x0000001a190a7220 */ /* 0x001fe20000410000 */
[----:B------:R-:W-:Y:S01]  /*0c50*/  HADD2.F32 R25, -RZ, R12.H0_H0 ;  /* 0x2000000cff197230 */ /* 0x000fe20000004100 */
[----:B------:R-:W-:Y:S01]  /*0c60*/  FMNMX.FTZ R26, R28, -UR8, !PT ;  /* 0x800000081c1a7c09 */ /* 0x000fe2000f810000 */
[----:B------:R-:W-:-:S03]  /*0c70*/  HADD2.F32 R12, -RZ, R15.H0_H0 ;  /* 0x2000000fff0c7230 */ /* 0x000fc60000004100 */
[----:B------:R-:W-:Y:S01]  /*0c80*/  FMNMX.FTZ R25, R25, UR8, PT ;  /* 0x0000000819197c09 */ /* 0x000fe2000b810000 */
[----:B------:R-:W-:Y:S01]  /*0c90*/  FADD.FTZ R26, R26, 1 ;  /* 0x3f8000001a1a7421 */ /* 0x000fe20000010000 */
[----:B-1----:R-:W-:Y:S01]  /*0ca0*/  FMUL.FTZ R11, R24, R29 ;  /* 0x0000001d180b7220 */ /* 0x002fe20000410000 */
[----:B------:R-:W-:Y:S02]  /*0cb0*/  HADD2.F32 R24, -RZ, R13.H0_H0 ;  /* 0x2000000dff187230 */ /* 0x000fe40000004100 */
[--C-:B------:R-:W-:Y:S02]  /*0cc0*/  HADD2.F32 R13, -RZ, R14.reuse.H0_H0 ;  /* 0x2000000eff0d7230 */ /* 0x100fe40000004100 */
[----:B------:R-:W-:Y:S01]  /*0cd0*/  HADD2.F32 R14, -RZ, R14.H1_H1 ;  /* 0x3000000eff0e7230 */ /* 0x000fe20000004100 */
[----:B------:R-:W-:Y:S02]  /*0ce0*/  FMNMX.FTZ R15, R24, UR8, PT ;  /* 0x00000008180f7c09 */ /* 0x000fe4000b810000 */
[----:B------:R-:W-:-:S02]  /*0cf0*/  FMNMX.FTZ R24, R27, -UR8, !PT ;  /* 0x800000081b187c09 */ /* 0x000fc4000f810000 */
[----:B------:R-:W-:Y:S01]  /*0d00*/  FMNMX.FTZ R28, R14, UR8, PT ;  /* 0x000000080e1c7c09 */ /* 0x000fe2000b810000 */
[----:B------:R-:W-:Y:S01]  /*0d10*/  FMUL.FTZ R14, R25, R26 ;  /* 0x0000001a190e7220 */ /* 0x000fe20000410000 */
[----:B------:R-:W-:Y:S01]  /*0d20*/  FMNMX.FTZ R13, R13, UR8, PT ;  /* 0x000000080d0d7c09 */ /* 0x000fe2000b810000 */
[----:B------:R-:W-:Y:S01]  /*0d30*/  FADD.FTZ R27, R24, 1 ;  /* 0x3f800000181b7421 */ /* 0x000fe20000010000 */
[----:B------:R-:W-:Y:S01]  /*0d40*/  FMNMX.FTZ R26, R28, -UR8, !PT ;  /* 0x800000081c1a7c09 */ /* 0x000fe2000f810000 */
[----:B------:R-:W-:Y:S01]  /*0d50*/  FMUL.FTZ R25, R25, -UR9 ;  /* 0x8000000919197c20 */ /* 0x000fe20008410000 */
[----:B------:R-:W-:Y:S01]  /*0d60*/  FMNMX.FTZ R24, R22, UR8, PT ;  /* 0x0000000816187c09 */ /* 0x000fe2000b810000 */
[----:B------:R-:W-:Y:S01]  /*0d70*/  FMUL.FTZ R22, R15, R27 ;  /* 0x0000001b0f167220 */ /* 0x000fe20000410000 */
[----:B------:R-:W-:Y:S01]  /*0d80*/  F2FP.F16.F32.PACK_AB R9, R11, R10 ;  /* 0x0000000a0b09723e */ /* 0x000fe200000000ff */
[----:B------:R-:W-:Y:S01]  /*0d90*/  FADD.FTZ R26, R26, 1 ;  /* 0x3f8000001a1a7421 */ /* 0x000fe20000010000 */
[----:B------:R-:W-:Y:S01]  /*0da0*/  FMNMX.FTZ R27, R24, -UR8, !PT ;  /* 0x80000008181b7c09 */ /* 0x000fe2000f810000 */
[----:B------:R-:W-:Y:S01]  /*0db0*/  FMUL.FTZ R28, R25, 1.4426950216293334961 ;  /* 0x3fb8aa3b191c7820 */ /* 0x000fe20000410000 */
[----:B------:R-:W-:Y:S01]  /*0dc0*/  FMNMX.FTZ R24, R12, UR8, PT ;  /* 0x000000080c187c09 */ /* 0x000fe2000b810000 */
[----:B------:R-:W-:Y:S01]  /*0dd0*/  FMUL.FTZ R25, R15, -UR9 ;  /* 0x800000090f197c20 */ /* 0x000fe20008410000 */
[C---:B------:R-:W-:Y:S01]  /*0de0*/  FMUL.FTZ R12, R13.reuse, R26 ;  /* 0x0000001a0d0c7220 */ /* 0x040fe20000410000 */
[----:B------:R-:W-:Y:S01]  /*0df0*/  FMUL.FTZ R13, R13, -UR9 ;  /* 0x800000090d0d7c20 */ /* 0x000fe20008410000 */
[----:B------:R-:W-:Y:S01]  /*0e00*/  FADD.FTZ R27, R27, 1 ;  /* 0x3f8000001b1b7421 */ /* 0x000fe20000010000 */
[----:B------:R-:W-:Y:S01]  /*0e10*/  FMUL.FTZ R29, R25, 1.4426950216293334961 ;  /* 0x3fb8aa3b191d7820 */ /* 0x000fe20000410000 */
[----:B------:R-:W0:Y:S01]  /*0e20*/  MUFU.EX2 R15, R28 ;  /* 0x0000001c000f7308 */ /* 0x000e220000000800 */
[----:B------:R-:W-:Y:S01]  /*0e30*/  FMUL.FTZ R25, R13, 1.4426950216293334961 ;  /* 0x3fb8aa3b0d197820 */ /* 0x000fe20000410000 */
[C---:B------:R-:W-:Y:S01]  /*0e40*/  FMUL.FTZ R13, R24.reuse, R27 ;  /* 0x0000001b180d7220 */ /* 0x040fe20000410000 */
[----:B------:R-:W-:-:S04]  /*0e50*/  FMUL.FTZ R24, R24, -UR9 ;  /* 0x8000000918187c20 */ /* 0x000fc80008410000 */
[----:B------:R-:W-:Y:S01]  /*0e60*/  FMUL.FTZ R24, R24, 1.4426950216293334961 ;  /* 0x3fb8aa3b18187820 */ /* 0x000fe20000410000 */
[----:B------:R-:W1:Y:S08]  /*0e70*/  MUFU.EX2 R26, R29 ;  /* 0x0000001d001a7308 */ /* 0x000e700000000800 */
        /* <DEDUP_REMOVED lines=10> */
[----:B------:R-:W-:-:S06]  /*0f20*/  IMAD.MOV.U32 R15, RZ, RZ, R23 ;  /* 0x000000ffff0f7224 */ /* 0x000fcc00078e0017 */
[----:B------:R-:W1:Y:S01]  /*0f30*/  MUFU.RCP R29, R29 ;  /* 0x0000001d001d7308 */ /* 0x000e620000001000 */
[----:B--2---:R-:W-:-:S05]  /*0f40*/  FMUL.FTZ R27, R22, R27 ;  /* 0x0000001b161b7220 */ /* 0x004fca0000410000 */
[----:B------:R-:W-:Y:S02]  /*0f50*/  F2FP.F16.F32.PACK_AB R10, R27, R14 ;  /* 0x0000000e1b0a723e */ /* 0x000fe400000000ff */
[----:B------:R-:W-:Y:S01]  /*0f60*/  MOV R14, R6 ;  /* 0x00000006000e7202 */ /* 0x000fe20000000f00 */
[----:B0-----:R-:W-:-:S04]  /*0f70*/  FMUL.FTZ R12, R12, R25 ;  /* 0x000000190c0c7220 */ /* 0x001fc80000410000 */
[----:B------:R2:W-:Y:S01]  /*0f80*/  STG.E.64 desc[UR4][R14.64], R8 ;  /* 0x000000080e007986 */ /* 0x0005e2000c101b04 */
[----:B------:R-:W-:-:S04]  /*0f90*/  IMAD.WIDE.U32 R22, R18, 0x10, R14 ;  /* 0x0000001012167825 */ /* 0x000fc800078e000e */
[----:B-1----:R-:W-:Y:S01]  /*0fa0*/  FMUL.FTZ R13, R13, R29 ;  /* 0x0000001d0d0d7220 */ /* 0x002fe20000410000 */
[----:B------:R-:W-:-:S04]  /*0fb0*/  IMAD.MOV.U32 R6, RZ, RZ, R22 ;  /* 0x000000ffff067224 */ /* 0x000fc800078e0016 */
[----:B------:R-:W-:Y:S01]  /*0fc0*/  F2FP.F16.F32.PACK_AB R11, R13, R12 ;  /* 0x0000000c0d0b723e */ /* 0x000fe200000000ff */
[----:B------:R-:W-:Y:S01]  /*0fd0*/  IMAD.WIDE.U32 R12, R19, 0x8, R2 ;  /* 0x00000008130c7825 */ /* 0x000fe200078e0002 */
[----:B------:R-:W-:-:S04]  /*0fe0*/  LEA R19, R18, R19, 0x1 ;  /* 0x0000001312137211 */ /* 0x000fc800078e08ff */
[----:B------:R2:W-:Y:S01]  /*0ff0*/  STG.E.64 desc[UR4][R12.64], R10 ;  /* 0x0000000a0c007986 */ /* 0x0005e2000c101b04 */
[----:B------:R-:W-:Y:S05]  /*1000*/  @!P0 BRA `(.L_x_162) ;  /* 0xfffffff800148947 */ /* 0x000fea000383ffff */
.L_x_159:
[----:B------:R-:W-:Y:S05]  /*1010*/  BSYNC.RECONVERGENT B0 ;  /* 0x0000000000007941 */ /* 0x000fea0003800200 */
.L_x_158:
[----:B------:R-:W-:-:S05]  /*1020*/  LOP3.LUT R6, R0, 0x7ffffffc, RZ, 0xc0, !PT ;  /* 0x7ffffffc00067812 */ /* 0x000fca00078ec0ff */
[----:B------:R-:W-:-:S05]  /*1030*/  IMAD.IADD R7, R6, 0x1, R7 ;  /* 0x0000000106077824 */ /* 0x000fca00078e0207 */
[----:B------:R-:W-:-:S13]  /*1040*/  ISETP.GE.AND P0, PT, R7, R0, PT ;  /* 0x000000000700720c */ /* 0x000fda0003f06270 */
[----:B------:R-:W-:Y:S05]  /*1050*/  @P0 EXIT ;  /* 0x000000000000094d */ /* 0x000fea0003800000 */
[----:B0-2---:R-:W-:Y:S01]  /*1060*/  IMAD.MOV.U32 R9, RZ, RZ, R7 ;  /* 0x000000ffff097224 */ /* 0x005fe200078e0007 */
[----:B------:R-:W0:Y:S01]  /*1070*/  LDCU UR6, c[0x0][0x360] ;  /* 0x00006c00ff0677ac */ /* 0x000e220008000800 */
[----:B------:R-:W1:Y:S01]  /*1080*/  LDCU UR7, c[0x0][0x398] ;  /* 0x00007300ff0777ac */ /* 0x000e620008000800 */
[----:B------:R-:W2:Y:S04]  /*1090*/  LDCU UR8, c[0x0][0x394] ;  /* 0x00007280ff0877ac */ /* 0x000ea80008000800 */
.L_x_163:
[----:B------:R-:W-:-:S05]  /*10a0*/  SHF.L.U32 R7, R9, 0x1, RZ ;  /* 0x0000000109077819 */ /* 0x000fca00000006ff */
[----:B------:R-:W-:-:S05]  /*10b0*/  IMAD.WIDE R6, R7, 0x2, R4 ;  /* 0x0000000207067825 */ /* 0x000fca00078e0204 */
[----:B------:R-:W3:Y:S04]  /*10c0*/  LDG.E.U16.CONSTANT R8, desc[UR4][R6.64] ;  /* 0x0000000406087981 */ /* 0x000ee8000c1e9500 */
[----:B------:R-:W4:Y:S01]  /*10d0*/  LDG.E.U16.CONSTANT R10, desc[UR4][R6.64+0x2] ;  /* 0x00000204060a7981 */ /* 0x000f22000c1e9500 */
[----:B---3--:R-:W-:Y:S02]  /*10e0*/  HADD2.F32 R8, -RZ, R8.H0_H0 ;  /* 0x20000008ff087230 */ /* 0x008fe40000004100 */
[----:B----4-:R-:W-:-:S03]  /*10f0*/  HADD2.F32 R10, -RZ, R10.H0_H0 ;  /* 0x2000000aff0a7230 */ /* 0x010fc60000004100 */
        /* <DEDUP_REMOVED lines=11> */
[----:B------:R-:W-:Y:S01]  /*11b0*/  F2FP.F16.F32.PACK_AB R8, RZ, R7 ;  /* 0x00000007ff08723e */ /* 0x000fe200000000ff */
[----:B------:R-:W-:-:S04]  /*11c0*/  IMAD.WIDE R6, R9, 0x2, R2 ;  /* 0x0000000209067825 */ /* 0x000fc800078e0202 */
[----:B0-----:R-:W-:Y:S01]  /*11d0*/  VIADD R9, R9, UR6 ;  /* 0x0000000609097c36 */ /* 0x001fe20008000000 */
[----:B------:R3:W-:Y:S04]  /*11e0*/  STG.E.U16 desc[UR4][R6.64], R8 ;  /* 0x0000000806007986 */ /* 0x0007e8000c101504 */
[----:B------:R-:W-:-:S13]  /*11f0*/  ISETP.GE.AND P0, PT, R9, R0, PT ;  /* 0x000000000900720c */ /* 0x000fda0003f06270 */
[----:B---3--:R-:W-:Y:S05]  /*1200*/  @!P0 BRA `(.L_x_163) ;  /* 0xfffffffc00a48947 */ /* 0x008fea000383ffff */
[----:B------:R-:W-:Y:S05]  /*1210*/  EXIT ;  /* 0x000000000000794d */ /* 0x000fea0003800000 */
.L_x_157:
[----:B------:R-:W0:Y:S02]  /*1220*/  S2R R22, SR_TID.X ;  /* 0x0000000000167919 */ /* 0x000e240000002100 */
[----:B0-----:R-:W-:-:S13]  /*1230*/  ISETP.GE.AND P0, PT, R22, R0, PT ;  /* 0x000000001600720c */ /* 0x001fda0003f06270 */
[----:B------:R-:W-:Y:S05]  /*1240*/  @P0 EXIT ;  /* 0x000000000000094d */ /* 0x000fea0003800000 */
[----:B------:R-:W0:Y:S01]  /*1250*/  LDC R4, c[0x0][0x360] ;  /* 0x0000d800ff047b82 */ /* 0x000e220000000800 */
[----:B------:R-:W-:Y:S01]  /*1260*/  BSSY.RECONVERGENT B0, `(.L_x_164) ;  /* 0x0000025000007945 */ /* 0x000fe20003800200 */
[----:B0-----:R-:W-:-:S04]  /*1270*/  IADD3 R5, P0, PT, R22, R4, RZ ;  /* 0x0000000416057210 */ /* 0x001fc80007f1e0ff */
[CC--:B------:R-:W-:Y:S01]  /*1280*/  ISETP.GT.U32.AND P1, PT, R5.reuse, R0.reuse, PT ;  /* 0x000000000500720c */ /* 0x0c0fe20003f24070 */
[----:B------:R-:W-:Y:S01]  /*1290*/  IMAD.X R11, RZ, RZ, RZ, P0 ;  /* 0x000000ffff0b7224 */ /* 0x000fe200000e06ff */
[----:B------:R-:W-:-:S04]  /*12a0*/  ISETP.GE.U32.AND P0, PT, R5, R0, PT ;  /* 0x000000000500720c */ /* 0x000fc80003f06070 */
[CC--:B------:R-:W-:Y:S02]  /*12b0*/  ISETP.GT.AND.EX P1, PT, R11.reuse, R2.reuse, PT, P1 ;  /* 0x000000020b00720c */ /* 0x0c0fe40003f24310 */
[----:B------:R-:W-:Y:S02]  /*12c0*/  ISETP.GE.AND.EX P0, PT, R11, R2, PT, P0 ;  /* 0x000000020b00720c */ /* 0x000fe40003f06300 */
[----:B------:R-:W-:Y:S02]  /*12d0*/  SEL R17, R5, R0, P1 ;  /* 0x0000000005117207 */ /* 0x000fe40000800000 */
[----:B------:R-:W-:Y:S02]  /*12e0*/  SEL R0, RZ, 0x1, P0 ;  /* 0x00000001ff007807 */ /* 0x000fe40000000000 */
[----:B------:R-:W-:Y:S02]  /*12f0*/  SEL R7, R11, R2, P1 ;  /* 0x000000020b077207 */ /* 0x000fe40000800000 */
[----:B------:R-:W-:Y:S01]  /*1300*/  IADD3 R17, P0, P1, R17, -R5, -R0 ;  /* 0x8000000511117210 */ /* 0x000fe2000791e800 */
[----:B------:R-:W-:-:S03]  /*1310*/  HFMA2 R5, -RZ, RZ, 0, 0 ;  /* 0x00000000ff057431 */ /* 0x000fc600000001ff */
        /* <DEDUP_REMOVED lines=8> */
[----:B0-----:R-:W-:Y:S01]  /*13a0*/  MOV R10, RZ ;  /* 0x000000ff000a7202 */ /* 0x001fe20000000f00 */
        /* <DEDUP_REMOVED lines=8> */
[----:B------:R-:W-:Y:S01]  /*1430*/  @P0 IADD3 R17, PT, PT, R17, -R4, RZ ;  /* 0x8000000411110210 */ /* 0x000fe20007ffe0ff */
[----:B------:R-:W-:-:S03]  /*1440*/  @P0 VIADD R10, R10, 0x1 ;  /* 0x000000010a0a0836 */ /* 0x000fc60000000000 */
[----:B------:R-:W-:-:S13]  /*1450*/  ISETP.GE.U32.AND P1, PT, R17, R4, PT ;  /* 0x000000041100720c */ /* 0x000fda0003f26070 */
[----:B------:R-:W-:Y:S02]  /*1460*/  @P1 IADD3 R10, PT, PT, R10, 0x1, RZ ;  /* 0x000000010a0a1810 */ /* 0x000fe40007ffe0ff */
[----:B------:R-:W-:Y:S01]  /*1470*/  @!P2 LOP3.LUT R10, RZ, R4, RZ, 0x33, !PT ;  /* 0x00000004ff0aa212 */ /* 0x000fe200078e33ff */
[----:B------:R-:W-:Y:S06]  /*1480*/  BRA `(.L_x_166) ;  /* 0x0000000000087947 */ /* 0x000fec0003800000 */
.L_x_165:
[----:B------:R-:W-:-:S07]  /*1490*/  MOV R16, 0x14b0 ;  /* 0x000014b000107802 */ /* 0x000fce0000000f00 */
[----:B------:R-:W-:Y:S05]  /*14a0*/  CALL.REL.NOINC `($__internal_10_$__cuda_sm20_div_u64) ;  /* 0x0000000800d07944 */ /* 0x000fea0003c00000 */
.L_x_166:
[----:B------:R-:W-:Y:S05]  /*14b0*/  BSYNC.RECONVERGENT B0 ;  /* 0x0000000000007941 */ /* 0x000fea0003800200 */
.L_x_164:
[----:B------:R-:W-:Y:S01]  /*14c0*/  IADD3 R14, P0, PT, R10, R0, RZ ;  /* 0x000000000a0e7210 */ /* 0x000fe20007f1e0ff */
[----:B------:R-:W0:Y:S01]  /*14d0*/  LDCU UR6, c[0x0][0x398] ;  /* 0x00007300ff0677ac */ /* 0x000e220008000800 */
[----:B------:R-:W-:Y:S02]  /*14e0*/  BSSY.RECONVERGENT B0, `(.L_x_167) ;  /* 0x0000034000007945 */ /* 0x000fe40003800200 */
[----:B------:R-:W-:Y:S01]  /*14f0*/  LOP3.LUT R0, R14, 0x3, RZ, 0xc0, !PT ;  /* 0x000000030e007812 */ /* 0x000fe200078ec0ff */
[----:B------:R-:W1:Y:S01]  /*1500*/  LDCU UR7, c[0x0][0x394] ;  /* 0x00007280ff0777ac */ /* 0x000e620008000800 */
[----:B------:R-:W-:Y:S02]  /*1510*/  IADD3.X R10, PT, PT, RZ, R11, RZ, P0, !PT ;  /* 0x0000000bff0a7210 */ /* 0x000fe400007fe4ff */
[----:B------:R-:W-:Y:S02]  /*1520*/  ISETP.NE.U32.AND P1, PT, R0, 0x3, PT ;  /* 0x000000030000780c */ /* 0x000fe40003f25070 */
[----:B------:R-:W-:-:S02]  /*1530*/  ISETP.GE.U32.AND P0, PT, R14, 0x3, PT ;  /* 0x000000030e00780c */ /* 0x000fc40003f06070 */
[----:B------:R-:W-:Y:S02]  /*1540*/  ISETP.NE.AND.EX P1, PT, RZ, RZ, PT, P1 ;  /* 0x000000ffff00720c */ /* 0x000fe40003f25310 */
[----:B------:R-:W-:-:S11]  /*1550*/  ISETP.GE.U32.AND.EX P0, PT, R10, RZ, PT, P0 ;  /* 0x000000ff0a00720c */ /* 0x000fd60003f06100 */
        /* <DEDUP_REMOVED lines=13> */
.L_x_169:
        /* <DEDUP_REMOVED lines=10> */
[----:B--2---:R-:W-:Y:S02]  /*16d0*/  HADD2.F32 R14, -RZ, R14.H0_H0 ;  /* 0x2000000eff0e7230 */ /* 0x004fe40000004100 */
[----:B---3--:R-:W-:-:S03]  /*16e0*/  HADD2.F32 R15, -RZ, R15.H0_H0 ;  /* 0x2000000fff0f7230 */ /* 0x008fc60000004100 */
        /* <DEDUP_REMOVED lines=13> */
[----:B------:R-:W-:-:S04]  /*17c0*/  F2FP.F16.F32.PACK_AB R15, RZ, R15 ;  /* 0x0000000fff0f723e */ /* 0x000fc800000000ff */
[----:B------:R-:W-:Y:S02]  /*17d0*/  PRMT R18, R15, 0x7610, R18 ;  /* 0x000076100f127816 */ /* 0x000fe40000000012 */
[-C--:B------:R-:W-:Y:S02]  /*17e0*/  MOV R15, R7.reuse ;  /* 0x00000007000f7202 */ /* 0x080fe40000000f00 */
[----:B------:R-:W-:-:S03]  /*17f0*/  LEA.HI.X R7, R4, R7, RZ, 0x1, P3 ;  /* 0x0000000704077211 */ /* 0x000fc600018f0cff */
[----:B------:R0:W-:Y:S01]  /*1800*/  STG.E.U16 desc[UR4][R14.64], R18 ;  /* 0x000000120e007986 */ /* 0x0001e2000c101504 */
[----:B------:R-:W-:Y:S05]  /*1810*/  @P1 BRA `(.L_x_169) ;  /* 0xfffffffc00841947 */ /* 0x000fea000383ffff */
.L_x_168:
[----:B------:R-:W-:Y:S05]  /*1820*/  BSYNC.RECONVERGENT B0 ;  /* 0x0000000000007941 */ /* 0x000fea0003800200 */
.L_x_167:
[----:B------:R-:W-:Y:S05]  /*1830*/  @!P0 EXIT ;  /* 0x000000000000894d */ /* 0x000fea0003800000 */
[----:B------:R-:W1:Y:S01]  /*1840*/  LDCU.128 UR8, c[0x0][0x380] ;  /* 0x00007000ff0877ac */ /* 0x000e620008000c00 */
[C-C-:B0-----:R-:W-:Y:S01]  /*1850*/  SHF.L.U64.HI R15, R22.reuse, 0x1, R5.reuse ;  /* 0x00000001160f7819 */ /* 0x141fe20000010205 */
[C---:B------:R-:W-:Y:S01]  /*1860*/  IMAD.SHL.U32 R7, R22.reuse, 0x4, RZ ;  /* 0x0000000416077824 */ /* 0x040fe200078e00ff */
[C---:B------:R-:W-:Y:S01]  /*1870*/  SHF.L.U32 R14, R22.reuse, 0x1, RZ ;  /* 0x00000001160e7819 */ /* 0x040fe200000006ff */
[----:B------:R-:W-:Y:S01]  /*1880*/  HFMA2 R13, -RZ, RZ, 0, 0 ;  /* 0x00000000ff0d7431 */ /* 0x000fe200000001ff */
[----:B------:R-:W-:Y:S01]  /*1890*/  SHF.L.U64.HI R9, R22, 0x2, R5 ;  /* 0x0000000216097819 */ /* 0x000fe20000010205 */
[----:B------:R-:W0:Y:S01]  /*18a0*/  LDCU UR6, c[0x0][0x398] ;  /* 0x00007300ff0677ac */ /* 0x000e220008000800 */
[----:B------:R-:W-:Y:S01]  /*18b0*/  LEA R0, P1, R8, R7, 0x2 ;  /* 0x0000000708007211 */ /* 0x000fe200078210ff */
[----:B------:R-:W-:Y:S01]  /*18c0*/  IMAD.WIDE.U32 R10, R4, 0x6, R14 ;  /* 0x00000006040a7825 */ /* 0x000fe200078e000e */
[----:B------:R-:W2:Y:S02]  /*18d0*/  LDCU.64 UR12, c[0x0][0x390] ;  /* 0x00007200ff0c77ac */ /* 0x000ea40008000a00 */
[----:B------:R-:W-:Y:S01]  /*18e0*/  LEA.HI.X R3, R8, R9, R3, 0x2, P1 ;  /* 0x0000000908037211 */ /* 0x000fe200008f1403 */
[----:B------:R-:W-:-:S05]  /*18f0*/  IMAD.SHL.U32 R9, R4, 0x4, RZ ;  /* 0x0000000404097824 */ /* 0x000fca00078e00ff */
[----:B------:R-:W-:Y:S02]  /*1900*/  IADD3 R19, P6, PT, R9, -0x2, RZ ;  /* 0xfffffffe09137810 */ /* 0x000fe40007fde0ff */
[----:B-1----:R-:W-:Y:S02]  /*1910*/  IADD3 R7, P0, PT, R10, UR8, RZ ;  /* 0x000000080a077c10 */ /* 0x002fe4000ff1e0ff */
[----:B------:R-:W-:Y:S02]  /*1920*/  SHF.R.U32.HI R10, RZ, 0x1e, R4 ;  /* 0x0000001eff0a7819 */ /* 0x000fe40000011604 */
[----:B------:R-:W-:Y:S02]  /*1930*/  IADD3.X R8, PT, PT, R11, UR9, R13, P0, !PT ;  /* 0x000000090b087c10 */ /* 0x000fe400087fe40d */
[----:B------:R-:W-:Y:S02]  /*1940*/  LEA R21, P0, R4, R14, 0x1 ;  /* 0x0000000e04157211 */ /* 0x000fe400078008ff */
[----:B------:R-:W-:-:S02]  /*1950*/  IADD3 R11, P2, P3, R9, UR8, R14 ;  /* 0x00000008090b7c10 */ /* 0x000fc4000fb5e00e */
[----:B------:R-:W-:Y:S02]  /*1960*/  IADD3 R13, P4, PT, R14, UR8, RZ ;  /* 0x000000080e0d7c10 */ /* 0x000fe4000ff9e0ff */
[----:B------:R-:W-:Y:S02]  /*1970*/  IADD3 R21, P1, PT, R21, UR8, RZ ;  /* 0x0000000815157c10 */ /* 0x000fe4000ff3e0ff */
[----:B------:R-:W-:Y:S02]  /*1980*/  IADD3 R0, P5, PT, R0, UR10, RZ ;  /* 0x0000000a00007c10 */ /* 0x000fe4000ffbe0ff */
[----:B------:R-:W-:Y:S02]  /*1990*/  LEA.HI.X R20, R4, R15, RZ, 0x1, P0 ;  /* 0x0000000f04147211 */ /* 0x000fe400000f0cff */
[----:B------:R-:W-:Y:S02]  /*19a0*/  IADD3.X R12, PT, PT, R10, UR9, R15, P2, P3 ;  /* 0x000000090a0c7c10 */ /* 0x000fe400097e640f */
[----:B------:R-:W-:-:S02]  /*19b0*/  IADD3.X R18, PT, PT, R15, UR9, RZ, P4, !PT ;  /* 0x000000090f127c10 */ /* 0x000fc4000a7fe4ff */
[----:B------:R-:W-:Y:S02]  /*19c0*/  IADD3.X R20, PT, PT, R20, UR9, RZ, P1, !PT ;  /* 0x0000000914147c10 */ /* 0x000fe40008ffe4ff */
[----:B------:R-:W-:Y:S02]  /*19d0*/  IADD3.X R3, PT, PT, R3, UR11, RZ, P5, !PT ;  /* 0x0000000b03037c10 */ /* 0x000fe4000affe4ff */
[----:B0-2---:R-:W-:-:S07]  /*19e0*/  IADD3.X R25, PT, PT, R10, -0x1, RZ, P6, !PT ;  /* 0xffffffff0a197810 */ /* 0x005fce00037fe4ff */
.L_x_170:
[----:B------:R-:W-:Y:S01]  /*19f0*/  MOV R14, R0 ;  /* 0x00000000000e7202 */ /* 0x000fe20000000f00 */
[----:B------:R-:W-:-:S05]  /*1a00*/  IMAD.MOV.U32 R15, RZ, RZ, R3 ;  /* 0x000000ffff0f7224 */ /* 0x000fca00078e0003 */
[----:B------:R-:W2:Y:S04]  /*1a10*/  LDG.E.U16.CONSTANT R16, desc[UR4][R14.64] ;  /* 0x000000040e107981 */ /* 0x000ea8000c1e9500 */
[----:B------:R0:W3:Y:S02]  /*1a20*/  LDG.E.U16.CONSTANT R17, desc[UR4][R14.64+0x2] ;  /* 0x000002040e117981 */ /* 0x0000e4000c1e9500 */
[----:B0-----:R-:W-:Y:S01]  /*1a30*/  IADD3 R14, P1, PT, R9, R0, RZ ;  /* 0x00000000090e7210 */ /* 0x001fe20007f3e0ff */
[----:B--2---:R-:W-:Y:S02]  /*1a40*/  HADD2.F32 R16, -RZ, R16.H0_H0 ;  /* 0x20000010ff107230 */ /* 0x004fe40000004100 */
[----:B---3--:R-:W-:-:S03]  /*1a50*/  HADD2.F32 R17, -RZ, R17.H0_H0 ;  /* 0x20000011ff117230 */ /* 0x008fc60000004100 */
[----:B------:R-:W-:Y:S02]  /*1a60*/  FMNMX.FTZ R16, R16, UR6, PT ;  /* 0x0000000610107c09 */ /* 0x000fe4000b810000 */
[----:B------:R-:W-:-:S03]  /*1a70*/  FMNMX.FTZ R17, R17, UR6, PT ;  /* 0x0000000611117c09 */ /* 0x000fc6000b810000 */
[----:B------:R-:W-:Y:S01]  /*1a80*/  FMUL.FTZ R24, R16, -UR13 ;  /* 0x8000000d10187c20 */ /* 0x000fe20008410000 */
[----:B------:R-:W-:-:S03]  /*1a90*/  FMNMX.FTZ R17, R17, -UR6, !PT ;  /* 0x8000000611117c09 */ /* 0x000fc6000f810000 */
[----:B------:R-:W-:Y:S02]  /*1aa0*/  FMUL.FTZ R24, R24, 1.4426950216293334961 ;  /* 0x3fb8aa3b18187820 */ /* 0x000fe40000410000 */
[----:B------:R-:W-:-:S04]  /*1ab0*/  FADD.FTZ R17, R17, 1 ;  /* 0x3f80000011117421 */ /* 0x000fc80000010000 */
[----:B------:R-:W0:Y:S01]  /*1ac0*/  MUFU.EX2 R24, R24 ;  /* 0x0000001800187308 */ /* 0x000e220000000800 */
[----:B------:R-:W-:Y:S01]  /*1ad0*/  FMUL.FTZ R17, R16, R17 ;  /* 0x0000001110117220 */ /* 0x000fe20000410000 */
[----:B------:R-:W-:Y:S01]  /*1ae0*/  IADD3 R16, P0, PT, R6, R13, RZ ;  /* 0x0000000d06107210 */ /* 0x000fe20007f1e0ff */
[----:B0-----:R-:W-:-:S06]  /*1af0*/  FADD.FTZ R26, R24, 1 ;  /* 0x3f800000181a7421 */ /* 0x001fcc0000010000 */
[----:B------:R-:W0:Y:S02]  /*1b00*/  MUFU.RCP R26, R26 ;  /* 0x0000001a001a7308 */ /* 0x000e240000001000 */
[----:B0-----:R-:W-:-:S05]  /*1b10*/  FMUL.FTZ R17, R17, R26 ;  /* 0x0000001a11117220 */ /* 0x001fca0000410000 */
[----:B------:R-:W-:Y:S02]  /*1b20*/  F2FP.F16.F32.PACK_AB R15, RZ, R17 ;  /* 0x00000011ff0f723e */ /* 0x000fe400000000ff */
[----:B------:R-:W-:Y:S02]  /*1b30*/  IADD3.X R17, PT, PT, R23, R18, RZ, P0, !PT ;  /* 0x0000001217117210 */ /* 0x000fe400007fe4ff */
        /* <DEDUP_REMOVED lines=19> */
[----:B0-----:R-:W-:-:S06]  /*1c70*/  FADD.FTZ R28, R27, 1 ;  /* 0x3f8000001b1c7421 */ /* 0x001fcc0000010000 */
[----:B------:R-:W0:Y:S02]  /*1c80*/  MUFU.RCP R28, R28 ;  /* 0x0000001c001c7308 */ /* 0x000e240000001000 */
[----:B0-----:R-:W-:-:S05]  /*1c90*/  FMUL.FTZ R17, R17, R28 ;  /* 0x0000001c11117220 */ /* 0x001fca0000410000 */
[----:B------:R-:W-:Y:S02]  /*1ca0*/  F2FP.F16.F32.PACK_AB R24, RZ, R17 ;  /* 0x00000011ff18723e */ /* 0x000fe400000000ff */
[----:B------:R-:W-:Y:S02]  /*1cb0*/  IADD3.X R17, PT, PT, R23, R20, RZ, P0, !PT ;  /* 0x0000001417117210 */ /* 0x000fe400007fe4ff */
[----:B------:R-:W-:-:S05]  /*1cc0*/  PRMT R27, R24, 0x7610, R27 ;  /* 0x00007610181b7816 */ /* 0x000fca000000001b */
[----:B------:R0:W-:Y:S01]  /*1cd0*/  STG.E.U16 desc[UR4][R16.64], R27 ;  /* 0x0000001b10007986 */ /* 0x0001e2000c101504 */
[----:B------:R-:W-:-:S03]  /*1ce0*/  IADD3 R26, P0, PT, R14, R19, RZ ;  /* 0x000000130e1a7210 */ /* 0x000fc60007f1e0ff */
[----:B0-----:R-:W2:Y:S01]  /*1cf0*/  LDG.E.U16.CONSTANT R16, desc[UR4][R14.64+0x2] ;  /* 0x000002040e107981 */ /* 0x001ea2000c1e9500 */
[----:B------:R-:W-:-:S05]  /*1d00*/  IADD3.X R27, PT, PT, R15, R25, RZ, P0, !PT ;  /* 0x000000190f1b7210 */ /* 0x000fca00007fe4ff */
[----:B------:R-:W3:Y:S04]  /*1d10*/  LDG.E.U16.CONSTANT R28, desc[UR4][R26.64+0x4] ;  /* 0x000004041a1c7981 */ /* 0x000ee8000c1e9500 */
[----:B------:R-:W5:Y:S01]  /*1d20*/  LDG.E.U16.CONSTANT R24, desc[UR4][R26.64+0x6] ;  /* 0x000006041a187981 */ /* 0x000f62000c1e9500 */
[----:B----4-:R-:W-:-:S05]  /*1d30*/  HADD2.F32 R29, -RZ, R29.H0_H0 ;  /* 0x2000001dff1d7230 */ /* 0x010fca0000004100 */
[----:B------:R-:W-:-:S04]  /*1d40*/  FMNMX.FTZ R29, R29, UR6, PT ;  /* 0x000000061d1d7c09 */ /* 0x000fc8000b810000 */
[----:B------:R-:W-:-:S05]  /*1d50*/  FMNMX.FTZ R29, R29, -UR6, !PT ;  /* 0x800000061d1d7c09 */ /* 0x000fca000f810000 */
[----:B------:R-:W-:Y:S01]  /*1d60*/  FADD.FTZ R29, R29, 1 ;  /* 0x3f8000001d1d7421 */ /* 0x000fe20000010000 */
[----:B------:R-:W-:-:S04]  /*1d70*/  LEA R0, P2, R4, R0, 0x4 ;  /* 0x0000000004007211 */ /* 0x000fc800078420ff */
[----:B------:R-:W-:Y:S01]  /*1d80*/  LEA.HI.X R3, R4, R3, RZ, 0x4, P2 ;  /* 0x0000000304037211 */ /* 0x000fe200010f24ff */
[----:B--2---:R-:W-:-:S05]  /*1d90*/  HADD2.F32 R16, -RZ, R16.H0_H0 ;  /* 0x20000010ff107230 */ /* 0x004fca0000004100 */
[----:B------:R-:W-:Y:S01]  /*1da0*/  FMNMX.FTZ R16, R16, UR6, PT ;  /* 0x0000000610107c09 */ /* 0x000fe2000b810000 */
[----:B---3--:R-:W-:-:S04]  /*1db0*/  HADD2.F32 R14, -RZ, R28.H0_H0 ;  /* 0x2000001cff0e7230 */ /* 0x008fc80000004100 */
[----:B------:R-:W-:-:S04]  /*1dc0*/  FMUL.FTZ R17, R16, -UR13 ;  /* 0x8000000d10117c20 */ /* 0x000fc80008410000 */
[----:B------:R-:W-:Y:S01]  /*1dd0*/  FMUL.FTZ R28, R17, 1.4426950216293334961 ;  /* 0x3fb8aa3b111c7820 */ /* 0x000fe20000410000 */
[----:B------:R-:W-:-:S05]  /*1de0*/  FMNMX.FTZ R17, R14, UR6, PT ;  /* 0x000000060e117c09 */ /* 0x000fca000b810000 */
[----:B------:R-:W0:Y:S01]  /*1df0*/  MUFU.EX2 R28, R28 ;  /* 0x0000001c001c7308 */ /* 0x000e220000000800 */
[----:B------:R-:W-:-:S04]  /*1e00*/  FMUL.FTZ R14, R17, -UR13 ;  /* 0x8000000d110e7c20 */ /* 0x000fc80008410000 */
[----:B------:R-:W-:-:S06]  /*1e10*/  FMUL.FTZ R14, R14, 1.4426950216293334961 ;  /* 0x3fb8aa3b0e0e7820 */ /* 0x000fcc0000410000 */
[----:B------:R-:W1:Y:S01]  /*1e20*/  MUFU.EX2 R14, R14 ;  /* 0x0000000e000e7308 */ /* 0x000e620000000800 */
[----:B0-----:R-:W-:-:S07]  /*1e30*/  FADD.FTZ R15, R28, 1 ;  /* 0x3f8000001c0f7421 */ /* 0x001fce0000010000 */
[----:B------:R-:W0:Y:S01]  /*1e40*/  MUFU.RCP R15, R15 ;  /* 0x0000000f000f7308 */ /* 0x000e220000001000 */
[----:B-----5:R-:W-:Y:S02]  /*1e50*/  HADD2.F32 R24, -RZ, R24.H0_H0 ;  /* 0x20000018ff187230 */ /* 0x020fe40000004100 */
[----:B-1----:R-:W-:-:S03]  /*1e60*/  FADD.FTZ R27, R14, 1 ;  /* 0x3f8000000e1b7421 */ /* 0x002fc60000010000 */
[----:B------:R-:W-:Y:S01]  /*1e70*/  FMNMX.FTZ R24, R24, UR6, PT ;  /* 0x0000000618187c09 */ /* 0x000fe2000b810000 */
[----:B------:R-:W-:Y:S01]  /*1e80*/  FMUL.FTZ R16, R16, R29 ;  /* 0x0000001d10107220 */ /* 0x000fe20000410000 */
[----:B------:R-:W1:Y:S02]  /*1e90*/  MUFU.RCP R14, R27 ;  /* 0x0000001b000e7308 */ /* 0x000e640000001000 */
[----:B------:R-:W-:Y:S01]  /*1ea0*/  FMNMX.FTZ R26, R24, -UR6, !PT ;  /* 0x80000006181a7c09 */ /* 0x000fe2000f810000 */
[----:B0-----:R-:W-:-:S04]  /*1eb0*/  FMUL.FTZ R16, R16, R15 ;  /* 0x0000000f10107220 */ /* 0x001fc80000410000 */
[----:B------:R-:W-:Y:S01]  /*1ec0*/  FADD.FTZ R26, R26, 1 ;  /* 0x3f8000001a1a7421 */ /* 0x000fe20000010000 */
[----:B------:R-:W-:Y:S02]  /*1ed0*/  F2FP.F16.F32.PACK_AB R24, RZ, R16 ;  /* 0x00000010ff18723e */ /* 0x000fe400000000ff */
[----:B------:R-:W-:Y:S01]  /*1ee0*/  IADD3 R16, P0, PT, R6, R11, RZ ;  /* 0x0000000b06107210 */ /* 0x000fe20007f1e0ff */
[----:B------:R-:W-:-:S04]  /*1ef0*/  FMUL.FTZ R15, R17, R26 ;  /* 0x0000001a110f7220 */ /* 0x000fc80000410000 */
[----:B------:R-:W-:Y:S02]  /*1f00*/  IMAD.X R17, R23, 0x1, R12, P0 ;  /* 0x0000000117117824 */ /* 0x000fe400000e060c */
[----:B-1----:R-:W-:Y:S01]  /*1f10*/  FMUL.FTZ R15, R15, R14 ;  /* 0x0000000e0f0f7220 */ /* 0x002fe20000410000 */
[----:B------:R-:W-:Y:S02]  /*1f20*/  IADD3 R14, P0, PT, R6, R7, RZ ;  /* 0x00000007060e7210 */ /* 0x000fe40007f1e0ff */
[----:B------:R0:W-:Y:S02]  /*1f30*/  STG.E.U16 desc[UR4][R16.64], R24 ;  /* 0x0000001810007986 */ /* 0x0001e4000c101504 */
[----:B0-----:R-:W-:Y:S02]  /*1f40*/  F2FP.F16.F32.PACK_AB R17, RZ, R15 ;  /* 0x0000000fff11723e */ /* 0x001fe400000000ff */
[----:B------:R-:W-:Y:S02]  /*1f50*/  IADD3.X R15, PT, PT, R23, R8, RZ, P0, !PT ;  /* 0x00000008170f7210 */ /* 0x000fe400007fe4ff */
[----:B------:R-:W-:-:S03]  /*1f60*/  IADD3 R22, P0, PT, R9, R22, RZ ;  /* 0x0000001609167210 */ /* 0x000fc60007f1e0ff */
[----:B------:R0:W-:Y:S02]  /*1f70*/  STG.E.U16 desc[UR4][R14.64], R17 ;  /* 0x000000110e007986 */ /* 0x0001e4000c101504 */
[----:B------:R-:W-:Y:S01]  /*1f80*/  IMAD.X R5, R10, 0x1, R5, P0 ;  /* 0x000000010a057824 */ /* 0x000fe200000e0605 */
[----:B------:R-:W-:-:S04]  /*1f90*/  ISETP.GE.U32.AND P0, PT, R22, UR12, PT ;  /* 0x0000000c16007c0c */ /* 0x000fc8000bf06070 */
[----:B------:R-:W-:Y:S02]  /*1fa0*/  ISETP.GE.AND.EX P0, PT, R5, R2, PT, P0 ;  /* 0x000000020500720c */ /* 0x000fe40003f06300 */
[----:B------:R-:W-:-:S04]  /*1fb0*/  LEA R6, P1, R4, R6, 0x3 ;  /* 0x0000000604067211 */ /* 0x000fc800078218ff */
[----:B------:R-:W-:-:S07]  /*1fc0*/  LEA.HI.X R23, R4, R23, RZ, 0x3, P1 ;  /* 0x0000001704177211 */ /* 0x000fce00008f1cff */
[----:B0-----:R-:W-:Y:S05]  /*1fd0*/  @!P0 BRA `(.L_x_170) ;  /* 0xfffffff800848947 */ /* 0x001fea000383ffff */
[----:B------:R-:W-:Y:S05]  /*1fe0*/  EXIT ;  /* 0x000000000000794d */ /* 0x000fea0003800000 */
        .weak           $__internal_10_$__cuda_sm20_div_u64
        .type           $__internal_10_$__cuda_sm20_div_u64,@function
        .size           $__internal_10_$__cuda_sm20_div_u64,(.L_x_429 - $__internal_10_$__cuda_sm20_div_u64)
$__internal_10_$__cuda_sm20_div_u64:
[----:B------:R-:W-:Y:S01]  /*1ff0*/  MOV R18, R4 ;  /* 0x0000000400127202 */ /* 0x000fe20000000f00 */
[----:B------:R-:W-:-:S05]  /*2000*/  IMAD.MOV.U32 R19, RZ, RZ, RZ ;  /* 0x000000ffff137224 */ /* 0x000fca00078e00ff */
[----:B------:R-:W0:Y:S08]  /*2010*/  I2F.U64.RP R18, R18 ;  /* 0x0000001200127312 */ /* 0x000e300000309000 */
[----:B0-----:R-:W0:Y:S02]  /*2020*/  MUFU.RCP R10, R18 ;  /* 0x00000012000a7308 */ /* 0x001e240000001000 */
[----:B0-----:R-:W-:-:S06]  /*2030*/  IADD3 R10, PT, PT, R10, 0x1ffffffe, RZ ;  /* 0x1ffffffe0a0a7810 */ /* 0x001fcc0007ffe0ff */
        /* <DEDUP_REMOVED lines=17> */
[----:B------:R-:W-:-:S03]  /*2150*/  IMAD.HI.U32 R14, R15, R21, RZ ;  /* 0x000000150f0e7227 */ /* 0x000fc600078e00ff */
[----:B------:R-:W-:-:S05]  /*2160*/  IADD3.X R10, PT, PT, RZ, ~R10, RZ, P0, !PT ;  /* 0x8000000aff0a7210 */ /* 0x000fca00007fe4ff */
        /* <DEDUP_REMOVED lines=14> */
[----:B------:R-:W-:-:S05]  /*2250*/  IMAD.X R10, RZ, RZ, R18, P0 ;  /* 0x000000ffff0a7224 */ /* 0x000fca00000e0612 */
[----:B------:R-:W-:Y:S01]  /*2260*/  IADD3.X R19, PT, PT, RZ, R10, RZ, P1, !PT ;  /* 0x0000000aff137210 */ /* 0x000fe20000ffe4ff */
        /* <DEDUP_REMOVED lines=10> */
[----:B------:R-:W-:-:S02]  /*2310*/  SEL R7, R7, R17, P0 ;  /* 0x0000001107077207 */ /* 0x000fc40000000000 */
[----:B------:R-:W-:Y:S02]  /*2320*/  SEL R15, R10, R15, P0 ;  /* 0x0000000f0a0f7207 */ /* 0x000fe40000000000 */
[----:B------:R-:W-:Y:S02]  /*2330*/  SEL R11, R11, R18, P0 ;  /* 0x000000120b0b7207 */ /* 0x000fe40000000000 */
[----:B------:R-:W-:Y:S02]  /*2340*/  SEL R14, R14, R19, P0 ;  /* 0x000000130e0e7207 */ /* 0x000fe40000000000 */
[----:B------:R-:W-:Y:S02]  /*2350*/  ISETP.GE.U32.AND P0, PT, R7, R4, PT ;  /* 0x000000040700720c */ /* 0x000fe40003f06070 */
[----:B------:R-:W-:Y:S02]  /*2360*/  IADD3 R10, P2, PT, R15, 0x1, RZ ;  /* 0x000000010f0a7810 */ /* 0x000fe40007f5e0ff */
[----:B------:R-:W-:-:S02]  /*2370*/  ISETP.GE.U32.AND.EX P0, PT, R11, RZ, PT, P0 ;  /* 0x000000ff0b00720c */ /* 0x000fc40003f06100 */
[----:B------:R-:W-:Y:S01]  /*2380*/  ISETP.NE.U32.AND P1, PT, R4, RZ, PT ;  /* 0x000000ff0400720c */ /* 0x000fe20003f25070 */
[----:B------:R-:W-:Y:S01]  /*2390*/  IMAD.X R11, RZ, RZ, R14, P2 ;  /* 0x000000ffff0b7224 */ /* 0x000fe200010e060e */
[----:B------:R-:W-:Y:S02]  /*23a0*/  MOV R17, 0x0 ;  /* 0x0000000000117802 */ /* 0x000fe40000000f00 */
[----:B------:R-:W-:Y:S02]  /*23b0*/  ISETP.NE.AND.EX P1, PT, RZ, RZ, PT, P1 ;  /* 0x000000ffff00720c */ /* 0x000fe40003f25310 */
[----:B------:R-:W-:Y:S02]  /*23c0*/  SEL R10, R10, R15, P0 ;  /* 0x0000000f0a0a7207 */ /* 0x000fe40000000000 */
[----:B------:R-:W-:Y:S02]  /*23d0*/  SEL R11, R11, R14, P0 ;  /* 0x0000000e0b0b7207 */ /* 0x000fe40000000000 */
[----:B------:R-:W-:-:S02]  /*23e0*/  SEL R10, R10, 0xffffffff, P1 ;  /* 0xffffffff0a0a7807 */ /* 0x000fc40000800000 */
[----:B------:R-:W-:Y:S01]  /*23f0*/  SEL R11, R11, 0xffffffff, P1 ;  /* 0xffffffff0b0b7807 */ /* 0x000fe20000800000 */
[----:B------:R-:W-:Y:S06]  /*2400*/  RET.REL.NODEC R16 `(_ZN4vllm24swigluoai_and_mul_kernelIN3c104HalfEXadL_ZNS_17swigluoai_and_mulIS2_EET_RKS4_S6_ffEEEEvPS4_PS5_iff) ;  /* 0xffffffd810fc7950 */ /* 0x000fec0003c3ffff */
.L_x_171:
        /* <DEDUP_REMOVED lines=15> */
.L_x_429:


//--------------------- .text._ZN4vllm24swigluoai_and_mul_kernelIfXadL_ZNS_17swigluoai_and_mulIfEET_RKS2_S4_ffEEEEvPS2_PS3_iff --------------------------
	.section	.text._ZN4vllm24swigluoai_and_mul_kernelIfXadL_ZNS_17swigluoai_and_mulIfEET_RKS2_S4_ffEEEEvPS2_PS3_iff,"ax",@progbits
	.align	128
        .global         _ZN4vllm24swigluoai_and_mul_kernelIfXadL_ZNS_17swigluoai_and_mulIfEET_RKS2_S4_ffEEEEvPS2_PS3_iff
        .type           _ZN4vllm24swigluoai_and_mul_kernelIfXadL_ZNS_17swigluoai_and_mulIfEET_RKS2_S4_ffEEEEvPS2_PS3_iff,@function
        .size           _ZN4vllm24swigluoai_and_mul_kernelIfXadL_ZNS_17swigluoai_and_mulIfEET_RKS2_S4_ffEEEEvPS2_PS3_iff,(.L_x_430 - _ZN4vllm24swigluoai_and_mul_kernelIfXadL_ZNS_17swigluoai_and_mulIfEET_RKS2_S4_ffEEEEvPS2_PS3_iff)
        .other          _ZN4vllm24swigluoai_and_mul_kernelIfXadL_ZNS_17swigluoai_and_mulIfEET_RKS2_S4_ffEEEEvPS2_PS3_iff,@"STO_CUDA_ENTRY STV_DEFAULT"
_ZN4vllm24swigluoai_and_mul_kernelIfXadL_ZNS_17swigluoai_and_mulIfEET_RKS2_S4_ffEEEEvPS2_PS3_iff:
.text._ZN4vllm24swigluoai_and_mul_kernelIfXadL_ZNS_17swigluoai_and_mulIfEET_RKS2_S4_ffEEEEvPS2_PS3_iff:
        /* <DEDUP_REMOVED lines=11> */
[----:B------:R-:W0:Y:S02]  /*00b0*/  LDCU.64 UR4, c[0x0][0x358] ;  /* 0x00006b00ff0477ac */ /* 0x000e240008000a00 */
[----:B------:R-:W-:Y:S01]  /*00c0*/  IMAD.IADD R13, R17, 0x1, R13 ;  /* 0x00000001110d7824 */ /* 0x000fe200078e020d */
[----:B------:R-:W-:Y:S02]  /*00d0*/  LOP3.LUT R3, R28, 0xf, RZ, 0xc0, !PT ;  /* 0x0000000f1c037812 */ /* 0x000fe400078ec0ff */
[----:B--2---:R-:W-:-:S02]  /*00e0*/  IADD3 R22, P2, PT, R6, R15, RZ ;  /* 0x0000000f06167210 */ /* 0x004fc40007f5e0ff */
[C-C-:B------:R-:W-:Y:S02]  /*00f0*/  SHF.L.U64.HI R5, R16.reuse, 0x3, R13.reuse ;  /* 0x0000000310057819 */ /* 0x140fe4000001020d */
[----:B------:R-:W-:Y:S02]  /*0100*/  LOP3.LUT P0, RZ, R3, 0x7, R22, 0xf8, !PT ;  /* 0x0000000703ff7812 */ /* 0x000fe4000780f816 */
[----:B------:R-:W-:Y:S02]  /*0110*/  IADD3.X R29, PT, PT, R5, R9, RZ, P1, !PT ;  /* 0x00000009051d7210 */ /* 0x000fe40000ffe4ff */
[----:B------:R-:W-:Y:S02]  /*0120*/  LOP3.LUT P0, RZ, RZ, RZ, RZ, 0xfc, P0 ;  /* 0x000000ffffff7212 */ /* 0x000fe4000000fcff */
[----:B------:R-:W-:Y:S02]  /*0130*/  SHF.L.U64.HI R7, R16, 0x2, R13 ;  /* 0x0000000210077819 */ /* 0x000fe4000001020d */
[----:B------:R-:W-:-:S13]  /*0140*/  ISETP.LT.OR P0, PT, R20, 0x2, P0 ;  /* 0x000000021400780c */ /* 0x000fda0000701670 */
[----:B0-----:R-:W-:Y:S05]  /*0150*/  @P0 BRA `(.L_x_172) ;  /* 0x0000000c00940947 */ /* 0x001fea0003800000 */
[----:B------:R-:W0:Y:S01]  /*0160*/  S2R R2, SR_TID.X ;  /* 0x0000000000027919 */ /* 0x000e220000002100 */
[----:B------:R-:W1:Y:S01]  /*0170*/  LDC R13, c[0x0][0x384] ;  /* 0x0000e100ff0d7b82 */ /* 0x000e620000000800 */
[----:B------:R-:W-:Y:S01]  /*0180*/  SHF.R.U32.HI R21, RZ, 0x1, R20 ;  /* 0x00000001ff157819 */ /* 0x000fe20000011614 */
[----:B------:R-:W2:Y:S01]  /*0190*/  LDCU UR6, c[0x0][0x398] ;  /* 0x00007300ff0677ac */ /* 0x000ea20008000800 */
[----:B------:R-:W-:Y:S01]  /*01a0*/  BSSY.RECONVERGENT B0, `(.L_x_173) ;  /* 0x00000c3000007945 */ /* 0x000fe20003800200 */
[----:B------:R-:W3:Y:S01]  /*01b0*/  LDCU UR8, c[0x0][0x398] ;  /* 0x00007300ff0877ac */ /* 0x000ee20008000800 */
[----:B------:R-:W4:Y:S01]  /*01c0*/  LDCU UR7, c[0x0][0x394] ;  /* 0x00007280ff0777ac */ /* 0x000f220008000800 */
[----:B------:R-:W0:Y:S01]  /*01d0*/  LDCU UR9, c[0x0][0x394] ;  /* 0x00007280ff0977ac */ /* 0x000e220008000800 */
[----:B-1----:R-:W-:Y:S01]  /*01e0*/  IMAD.X R23, R7, 0x1, R13, P2 ;  /* 0x0000000107177824 */ /* 0x002fe200010e060d */
[----:B0-----:R-:W-:-:S13]  /*01f0*/  ISETP.GE.U32.AND P0, PT, R2, R21, PT ;  /* 0x000000150200720c */ /* 0x001fda0003f06070 */
[----:B--234-:R-:W-:Y:S05]  /*0200*/  @P0 BRA `(.L_x_174) ;  /* 0x0000000800f00947 */ /* 0x01cfea0003800000 */
[----:B------:R-:W0:Y:S01]  /*0210*/  LDC R3, c[0x0][0x360] ;  /* 0x0000d800ff037b82 */ /* 0x000e220000000800 */
[----:B------:R-:W-:Y:S01]  /*0220*/  BSSY.RECONVERGENT B1, `(.L_x_175) ;  /* 0x0000047000017945 */ /* 0x000fe20003800200 */
[----:B0-----:R-:W0:Y:S01]  /*0230*/  I2F.U32.RP R14, R3 ;  /* 0x00000003000e7306 */ /* 0x001e220000209000 */
[----:B------:R-:W-:Y:S02]  /*0240*/  IADD3 R0, PT, PT, R2, R3, RZ ;  /* 0x0000000302007210 */ /* 0x000fe40007ffe0ff */
[----:B------:R-:W-:Y:S02]  /*0250*/  ISETP.NE.U32.AND P2, PT, R3, RZ, PT ;  /* 0x000000ff0300720c */ /* 0x000fe40003f45070 */
[----:B------:R-:W-:Y:S02]  /*0260*/  ISETP.GE.U32.AND P0, PT, R0, R21, PT ;  /* 0x000000150000720c */ /* 0x000fe40003f06070 */
[----:B------:R-:W-:Y:S01]  /*0270*/  VIMNMX.U32 R17, PT, PT, R21, R0, !PT ;  /* 0x0000000015117248 */ /* 0x000fe20007fe0000 */
[----:B0-----:R-:W0:Y:S02]  /*0280*/  MUFU.RCP R14, R14 ;  /* 0x0000000e000e7308 */ /* 0x001e240000001000 */
[----:B0-----:R-:W-:-:S06]  /*0290*/  VIADD R10, R14, 0xffffffe ;  /* 0x0ffffffe0e0a7836 */ /* 0x001fcc0000000000 */
[----:B------:R0:W1:Y:S02]  /*02a0*/  F2I.FTZ.U32.TRUNC.NTZ R11, R10 ;  /* 0x0000000a000b7305 */ /* 0x000064000021f000 */
[----:B0-----:R-:W-:Y:S02]  /*02b0*/  IMAD.MOV.U32 R10, RZ, RZ, RZ ;  /* 0x000000ffff0a7224 */ /* 0x001fe400078e00ff */
[----:B-1----:R-:W-:-:S04]  /*02c0*/  IMAD.MOV R12, RZ, RZ, -R11 ;  /* 0x000000ffff0c7224 */ /* 0x002fc800078e0a0b */
[----:B------:R-:W-:Y:S01]  /*02d0*/  IMAD R19, R12, R3, RZ ;  /* 0x000000030c137224 */ /* 0x000fe200078e02ff */
[----:B------:R-:W-:-:S03]  /*02e0*/  SEL R12, RZ, 0x1, P0 ;  /* 0x00000001ff0c7807 */ /* 0x000fc60000000000 */
        /* <DEDUP_REMOVED lines=13> */
[----:B------:R-:W-:Y:S02]  /*03c0*/  ISETP.GE.U32.AND P1, PT, R11, 0x3, PT ;  /* 0x000000030b00780c */ /* 0x000fe40003f26070 */
[----:B------:R-:W-:Y:S01]  /*03d0*/  ISETP.NE.AND P0, PT, R0, 0x3, PT ;  /* 0x000000030000780c */ /* 0x000fe20003f05270 */
[----:B------:R-:W-:-:S12]  /*03e0*/  IMAD.MOV.U32 R0, RZ, RZ, R2 ;  /* 0x000000ffff007224 */ /* 0x000fd800078e0002 */
[----:B------:R-:W-:Y:S05]  /*03f0*/  @!P0 BRA `(.L_x_176) ;  /* 0x0000000000a48947 */ /* 0x000fea0003800000 */
[----:B------:R-:W-:Y:S01]  /*0400*/  IADD3 R11, PT, PT, R11, 0x1, RZ ;  /* 0x000000010b0b7810 */ /* 0x000fe20007ffe0ff */
[----:B------:R-:W-:-:S03]  /*0410*/  IMAD.WIDE.U32 R6, R2, 0x8, R6 ;  /* 0x0000000802067825 */ /* 0x000fc600078e0006 */
[----:B------:R-:W-:Y:S01]  /*0420*/  LOP3.LUT R12, R11, 0x3, RZ, 0xc0, !PT ;  /* 0x000000030b0c7812 */ /* 0x000fe200078ec0ff */
[----:B------:R-:W-:Y:S01]  /*0430*/  IMAD.WIDE.U32 R4, R2, 0x10, R4 ;  /* 0x0000001002047825 */ /* 0x000fe200078e0004 */
[----:B------:R-:W-:-:S03]  /*0440*/  IADD3 R10, P0, PT, R6, R15, RZ ;  /* 0x0000000f060a7210 */ /* 0x000fc60007f1e0ff */
[----:B------:R-:W-:Y:S01]  /*0450*/  IMAD R0, R12, R3, R2 ;  /* 0x000000030c007224 */ /* 0x000fe200078e0202 */
[----:B------:R-:W-:Y:S01]  /*0460*/  IADD3 R8, P2, PT, R4, R8, RZ ;  /* 0x0000000804087210 */ /* 0x000fe20007f5e0ff */
[----:B------:R-:W-:Y:S02]  /*0470*/  IMAD.X R11, R7, 0x1, R13, P0 ;  /* 0x00000001070b7824 */ /* 0x000fe400000e060d */
[----:B------:R-:W-:Y:S02]  /*0480*/  IMAD.MOV R12, RZ, RZ, -R12 ;  /* 0x000000ffff0c7224 */ /* 0x000fe400078e0a0c */
[----:B------:R-:W-:-:S08]  /*0490*/  IMAD.X R9, R5, 0x1, R9, P2 ;  /* 0x0000000105097824 */ /* 0x000fd000010e0609 */
.L_x_177:
[----:B0-----:R0:W2:Y:S01]  /*04a0*/  LDG.E.128.CONSTANT R4, desc[UR4][R8.64] ;  /* 0x0000000408047981 */ /* 0x0010a2000c1e9d00 */
[----:B------:R-:W-:-:S05]  /*04b0*/  VIADD R12, R12, 0x1 ;  /* 0x000000010c0c7836 */ /* 0x000fca0000000000 */
[----:B------:R-:W-:Y:S01]  /*04c0*/  ISETP.NE.AND P0, PT, R12, RZ, PT ;  /* 0x000000ff0c00720c */ /* 0x000fe20003f05270 */
[----:B0-----:R-:W-:Y:S01]  /*04d0*/  IMAD.WIDE.U32 R8, R3, 0x10, R8 ;  /* 0x0000001003087825 */ /* 0x001fe200078e0008 */
[----:B--2---:R-:W-:Y:S02]  /*04e0*/  FMNMX.FTZ R4, R4, UR6, PT ;  /* 0x0000000604047c09 */ /* 0x004fe4000b810000 */
[----:B------:R-:W-:Y:S02]  /*04f0*/  FMNMX.FTZ R6, R6, UR6, PT ;  /* 0x0000000606067c09 */ /* 0x000fe4000b810000 */
[----:B------:R-:W-:Y:S01]  /*0500*/  FMNMX.FTZ R5, R5, UR6, PT ;  /* 0x0000000605057c09 */ /* 0x000fe2000b810000 */
[----:B------:R-:W-:Y:S01]  /*0510*/  FMUL.FTZ R13, R4, -UR7 ;  /* 0x80000007040d7c20 */ /* 0x000fe20008410000 */
[----:B------:R-:W-:Y:S02]  /*0520*/  FMNMX.FTZ R7, R7, UR6, PT ;  /* 0x0000000607077c09 */ /* 0x000fe4000b810000 */
[----:B------:R-:W-:Y:S01]  /*0530*/  FMNMX.FTZ R5, R5, -UR6, !PT ;  /* 0x8000000605057c09 */ /* 0x000fe2000f810000 */
[----:B------:R-:W-:Y:S01]  /*0540*/  FMUL.FTZ R14, R13, 1.4426950216293334961 ;  /* 0x3fb8aa3b0d0e7820 */ /* 0x000fe20000410000 */
[----:B------:R-:W-:Y:S01]  /*0550*/  FMUL.FTZ R13, R6, -UR7 ;  /* 0x80000007060d7c20 */ /* 0x000fe20008410000 */
[----:B------:R-:W-:-:S02]  /*0560*/  FMNMX.FTZ R7, R7, -UR6, !PT ;  /* 0x8000000607077c09 */ /* 0x000fc4000f810000 */
[----:B------:R-:W-:Y:S01]  /*0570*/  FADD.FTZ R5, R5, 1 ;  /* 0x3f80000005057421 */ /* 0x000fe20000010000 */
[----:B------:R-:W-:Y:S01]  /*0580*/  FMUL.FTZ R15, R13, 1.4426950216293334961 ;  /* 0x3fb8aa3b0d0f7820 */ /* 0x000fe20000410000 */
[----:B------:R-:W0:Y:S01]  /*0590*/  MUFU.EX2 R14, R14 ;  /* 0x0000000e000e7308 */ /* 0x000e220000000800 */
[----:B------:R-:W-:Y:S01]  /*05a0*/  FADD.FTZ R7, R7, 1 ;  /* 0x3f80000007077421 */ /* 0x000fe20000010000 */
[----:B------:R-:W-:-:S03]  /*05b0*/  FMUL.FTZ R4, R4, R5 ;  /* 0x0000000504047220 */ /* 0x000fc60000410000 */
[----:B------:R-:W-:Y:S01]  /*05c0*/  FMUL.FTZ R5, R6, R7 ;  /* 0x0000000706057220 */ /* 0x000fe20000410000 */
[----:B------:R-:W-:Y:S01]  /*05d0*/  MOV R6, R10 ;  /* 0x0000000a00067202 */ /* 0x000fe20000000f00 */
[----:B------:R-:W-:Y:S01]  /*05e0*/  IMAD.MOV.U32 R7, RZ, RZ, R11 ;  /* 0x000000ffff077224 */ /* 0x000fe200078e000b */
[----:B------:R-:W1:Y:S03]  /*05f0*/  MUFU.EX2 R15, R15 ;  /* 0x0000000f000f7308 */ /* 0x000e660000000800 */
[----:B------:R-:W-:-:S04]  /*0600*/  IMAD.WIDE.U32 R10, R3, 0x8, R6 ;  /* 0x00000008030a7825 */ /* 0x000fc800078e0006 */
[----:B0-----:R-:W-:-:S06]  /*0610*/  FADD.FTZ R13, R14, 1 ;  /* 0x3f8000000e0d7421 */ /* 0x001fcc0000010000 */
[----:B------:R-:W0:Y:S01]  /*0620*/  MUFU.RCP R13, R13 ;  /* 0x0000000d000d7308 */ /* 0x000e220000001000 */
[----:B-1----:R-:W-:-:S07]  /*0630*/  FADD.FTZ R16, R15, 1 ;  /* 0x3f8000000f107421 */ /* 0x002fce0000010000 */
[----:B------:R-:W1:Y:S01]  /*0640*/  MUFU.RCP R16, R16 ;  /* 0x0000001000107308 */ /* 0x000e620000001000 */
[----:B0-----:R-:W-:Y:S01]  /*0650*/  FMUL.FTZ R4, R4, R13 ;  /* 0x0000000d04047220 */ /* 0x001fe20000410000 */
[----:B-1----:R-:W-:-:S05]  /*0660*/  FMUL.FTZ R5, R5, R16 ;  /* 0x0000001005057220 */ /* 0x002fca0000410000 */
[----:B------:R0:W-:Y:S01]  /*0670*/  STG.E.64 desc[UR4][R6.64], R4 ;  /* 0x0000000406007986 */ /* 0x0001e2000c101b04 */
[----:B------:R-:W-:Y:S05]  /*0680*/  @P0 BRA `(.L_x_177) ;  /* 0xfffffffc00840947 */ /* 0x000fea000383ffff */
.L_x_176:
[----:B------:R-:W-:Y:S05]  /*0690*/  BSYNC.RECONVERGENT B1 ;  /* 0x0000000000017941 */ /* 0x000fea0003800200 */
.L_x_175:
[----:B------:R-:W-:Y:S05]  /*06a0*/  @!P1 BRA `(.L_x_174) ;  /* 0x0000000400c89947 */ /* 0x000fea0003800000 */
[C-C-:B------:R-:W-:Y:S01]  /*06b0*/  IMAD R24, R3.reuse, 0x2, R0.reuse ;  /* 0x0000000203187824 */ /* 0x140fe200078e0200 */
[----:B------:R-:W-:Y:S01]  /*06c0*/  IADD3 R26, PT, PT, R0, R3, RZ ;  /* 0x00000003001a7210 */ /* 0x000fe20007ffe0ff */
[----:B------:R-:W-:-:S07]  /*06d0*/  IMAD R25, R3, 0x3, R0 ;  /* 0x0000000303197824 */ /* 0x000fce00078e0200 */
.L_x_178:
[----:B0--3--:R-:W-:-:S06]  /*06e0*/  IMAD.WIDE.U32 R6, R0, 0x10, R28 ;  /* 0x0000001000067825 */ /* 0x009fcc00078e001c */
[----:B------:R-:W2:Y:S01]  /*06f0*/  LDG.E.128.CONSTANT R4, desc[UR4][R6.64] ;  /* 0x0000000406047981 */ /* 0x000ea2000c1e9d00 */
[----:B------:R-:W-:-:S06]  /*0700*/  IMAD.WIDE.U32 R8, R26, 0x10, R28 ;  /* 0x000000101a087825 */ /* 0x000fcc00078e001c */
[----:B------:R-:W3:Y:S01]  /*0710*/  LDG.E.128.CONSTANT R8, desc[UR4][R8.64] ;  /* 0x0000000408087981 */ /* 0x000ee2000c1e9d00 */
[----:B------:R-:W-:-:S04]  /*0720*/  IMAD.WIDE.U32 R12, R24, 0x10, R28 ;  /* 0x00000010180c7825 */ /* 0x000fc800078e001c */
[----:B------:R-:W-:Y:S02]  /*0730*/  IMAD.WIDE.U32 R16, R25, 0x10, R28 ;  /* 0x0000001019107825 */ /* 0x000fe400078e001c */
[----:B------:R-:W4:Y:S04]  /*0740*/  LDG.E.128.CONSTANT R12, desc[UR4][R12.64] ;  /* 0x000000040c0c7981 */ /* 0x000f28000c1e9d00 */
[----:B------:R-:W5:Y:S01]  /*0750*/  LDG.E.128.CONSTANT R16, desc[UR4][R16.64] ;  /* 0x0000000410107981 */ /* 0x000f62000c1e9d00 */
[----:B--2---:R-:W-:Y:S02]  /*0760*/  FMNMX.FTZ R5, R5, UR8, PT ;  /* 0x0000000805057c09 */ /* 0x004fe4000b810000 */
[----:B------:R-:W-:Y:S02]  /*0770*/  FMNMX.FTZ R4, R4, UR8, PT ;  /* 0x0000000804047c09 */ /* 0x000fe4000b810000 */
[----:B------:R-:W-:-:S02]  /*0780*/  FMNMX.FTZ R5, R5, -UR8, !PT ;  /* 0x8000000805057c09 */ /* 0x000fc4000f810000 */
[----:B------:R-:W-:Y:S02]  /*0790*/  FMNMX.FTZ R7, R7, UR8, PT ;  /* 0x0000000807077c09 */ /* 0x000fe4000b810000 */
[----:B------:R-:W-:Y:S01]  /*07a0*/  FMNMX.FTZ R6, R6, UR8, PT ;  /* 0x0000000806067c09 */ /* 0x000fe2000b810000 */
[----:B------:R-:W-:Y:S01]  /*07b0*/  FADD.FTZ R5, R5, 1 ;  /* 0x3f80000005057421 */ /* 0x000fe20000010000 */
[----:B------:R-:W-:Y:S02]  /*07c0*/  FMNMX.FTZ R7, R7, -UR8, !PT ;  /* 0x8000000807077c09 */ /* 0x000fe4000f810000 */
[----:B---3--:R-:W-:Y:S01]  /*07d0*/  FMNMX.FTZ R9, R9, UR8, PT ;  /* 0x0000000809097c09 */ /* 0x008fe2000b810000 */
[C---:B------:R-:W-:Y:S01]  /*07e0*/  FMUL.FTZ R5, R4.reuse, R5 ;  /* 0x0000000504057220 */ /* 0x040fe20000410000 */
[----:B------:R-:W-:Y:S01]  /*07f0*/  FMUL.FTZ R4, R4, -UR9 ;  /* 0x8000000904047c20 */ /* 0x000fe20008410000 */
[----:B------:R-:W-:Y:S02]  /*0800*/  FMNMX.FTZ R11, R11, UR8, PT ;  /* 0x000000080b0b7c09 */ /* 0x000fe4000b810000 */
[----:B------:R-:W-:Y:S01]  /*0810*/  FMNMX.FTZ R9, R9, -UR8, !PT ;  /* 0x8000000809097c09 */ /* 0x000fe2000f810000 */
[----:B------:R-:W-:Y:S01]  /*0820*/  FMUL.FTZ R27, R4, 1.4426950216293334961 ;  /* 0x3fb8aa3b041b7820 */ /* 0x000fe20000410000 */
[----:B------:R-:W-:-:S02]  /*0830*/  FMNMX.FTZ R11, R11, -UR8, !PT ;  /* 0x800000080b0b7c09 */ /* 0x000fc4000f810000 */
[----:B------:R-:W-:Y:S01]  /*0840*/  FMNMX.FTZ R8, R8, UR8, PT ;  /* 0x0000000808087c09 */ /* 0x000fe2000b810000 */
[----:B------:R-:W-:Y:S01]  /*0850*/  FADD.FTZ R9, R9, 1 ;  /* 0x3f80000009097421 */ /* 0x000fe20000010000 */
[----:B------:R-:W-:Y:S01]  /*0860*/  FMNMX.FTZ R10, R10, UR8, PT ;  /* 0x000000080a0a7c09 */ /* 0x000fe2000b810000 */
[----:B------:R-:W0:Y:S01]  /*0870*/  MUFU.EX2 R27, R27 ;  /* 0x0000001b001b7308 */ /* 0x000e220000000800 */
[----:B----4-:R-:W-:Y:S02]  /*0880*/  FMNMX.FTZ R13, R13, UR8, PT ;  /* 0x000000080d0d7c09 */ /* 0x010fe4000b810000 */
[----:B------:R-:W-:Y:S02]  /*0890*/  FMNMX.FTZ R14, R14, UR8, PT ;  /* 0x000000080e0e7c09 */ /* 0x000fe4000b810000 */
[----:B------:R-:W-:Y:S02]  /*08a0*/  FMNMX.FTZ R12, R12, UR8, PT ;  /* 0x000000080c0c7c09 */ /* 0x000fe4000b810000 */
[----:B------:R-:W-:-:S02]  /*08b0*/  FMNMX.FTZ R13, R13, -UR8, !PT ;  /* 0x800000080d0d7c09 */ /* 0x000fc4000f810000 */
[----:B-----5:R-:W-:Y:S02]  /*08c0*/  FMNMX.FTZ R16, R16, UR8, PT ;  /* 0x0000000810107c09 */ /* 0x020fe4000b810000 */
[----:B------:R-:W-:Y:S01]  /*08d0*/  FMNMX.FTZ R18, R18, UR8, PT ;  /* 0x0000000812127c09 */ /* 0x000fe2000b810000 */
[----:B------:R-:W-:Y:S01]  /*08e0*/  FADD.FTZ R13, R13, 1 ;  /* 0x3f8000000d0d7421 */ /* 0x000fe20000010000 */
[----:B------:R-:W-:Y:S02]  /*08f0*/  FMNMX.FTZ R15, R15, UR8, PT ;  /* 0x000000080f0f7c09 */ /* 0x000fe4000b810000 */
[----:B------:R-:W-:Y:S01]  /*0900*/  FMNMX.FTZ R17, R17, UR8, PT ;  /* 0x0000000811117c09 */ /* 0x000fe2000b810000 */
[----:B0-----:R-:W-:Y:S01]  /*0910*/  FADD.FTZ R27, R27, 1 ;  /* 0x3f8000001b1b7421 */ /* 0x001fe20000010000 */
[----:B------:R-:W-:Y:S02]  /*0920*/  FMNMX.FTZ R15, R15, -UR8, !PT ;  /* 0x800000080f0f7c09 */ /* 0x000fe4000f810000 */
[----:B------:R-:W-:Y:S01]  /*0930*/  FMNMX.FTZ R19, R19, UR8, PT ;  /* 0x0000000813137c09 */ /* 0x000fe2000b810000 */
[----:B------:R-:W0:Y:S01]  /*0940*/  MUFU.RCP R4, R27 ;  /* 0x0000001b00047308 */ /* 0x000e220000001000 */
[----:B------:R-:W-:Y:S01]  /*0950*/  FMNMX.FTZ R17, R17, -UR8, !PT ;  /* 0x8000000811117c09 */ /* 0x000fe2000f810000 */
[----:B------:R-:W-:Y:S01]  /*0960*/  FADD.FTZ R15, R15, 1 ;  /* 0x3f8000000f0f7421 */ /* 0x000fe20000010000 */
[----:B------:R-:W-:-:S03]  /*0970*/  FMNMX.FTZ R19, R19, -UR8, !PT ;  /* 0x8000000813137c09 */ /* 0x000fc6000f810000 */
[----:B------:R-:W-:Y:S02]  /*0980*/  FADD.FTZ R17, R17, 1 ;  /* 0x3f80000011117421 */ /* 0x000fe40000010000 */
[----:B------:R-:W-:Y:S01]  /*0990*/  FADD.FTZ R19, R19, 1 ;  /* 0x3f80000013137421 */ /* 0x000fe20000010000 */
[----:B0-----:R-:W-:Y:S01]  /*09a0*/  FMUL.FTZ R4, R5, R4 ;  /* 0x0000000405047220 */ /* 0x001fe20000410000 */
[----:B------:R-:W-:-:S04]  /*09b0*/  FADD.FTZ R5, R7, 1 ;  /* 0x3f80000007057421 */ /* 0x000fc80000010000 */
[C---:B------:R-:W-:Y:S01]  /*09c0*/  FMUL.FTZ R5, R6.reuse, R5 ;  /* 0x0000000506057220 */ /* 0x040fe20000410000 */
[----:B------:R-:W-:-:S04]  /*09d0*/  FMUL.FTZ R6, R6, -UR9 ;  /* 0x8000000906067c20 */ /* 0x000fc80008410000 */
[----:B------:R-:W-:-:S06]  /*09e0*/  FMUL.FTZ R7, R6, 1.4426950216293334961 ;  /* 0x3fb8aa3b06077820 */ /* 0x000fcc0000410000 */
[----:B------:R-:W0:Y:S02]  /*09f0*/  MUFU.EX2 R7, R7 ;  /* 0x0000000700077308 */ /* 0x000e240000000800 */
[----:B0-----:R-:W-:-:S06]  /*0a00*/  FADD.FTZ R27, R7, 1 ;  /* 0x3f800000071b7421 */ /* 0x001fcc0000010000 */
[----:B------:R-:W0:Y:S02]  /*0a10*/  MUFU.RCP R6, R27 ;  /* 0x0000001b00067308 */ /* 0x000e240000001000 */
[----:B0-----:R-:W-:Y:S01]  /*0a20*/  FMUL.FTZ R5, R5, R6 ;  /* 0x0000000605057220 */ /* 0x001fe20000410000 */
[----:B------:R-:W-:Y:S01]  /*0a30*/  IMAD.WIDE.U32 R6, R0, 0x8, R22 ;  /* 0x0000000800067825 */ /* 0x000fe200078e0016 */
[----:B------:R-:W-:-:S04]  /*0a40*/  IADD3 R0, PT, PT, R3, R0, R3 ;  /* 0x0000000003007210 */ /* 0x000fc80007ffe003 */
[----:B------:R0:W-:Y:S01]  /*0a50*/  STG.E.64 desc[UR4][R6.64], R4 ;  /* 0x0000000406007986 */ /* 0x0001e2000c101b04 */
[----:B------:R-:W-:-:S04]  /*0a60*/  IADD3 R0, PT, PT, R3, R0, R3 ;  /* 0x0000000003007210 */ /* 0x000fc80007ffe003 */
[----:B------:R-:W-:Y:S01]  /*0a70*/  ISETP.GE.U32.AND P0, PT, R0, R21, PT ;  /* 0x000000150000720c */ /* 0x000fe20003f06070 */
[----:B0-----:R-:W-:Y:S01]  /*0a80*/  FADD.FTZ R5, R11, 1 ;  /* 0x3f8000000b057421 */ /* 0x001fe20000010000 */
[C---:B------:R-:W-:Y:S01]  /*0a90*/  FMUL.FTZ R6, R8.reuse, R9 ;  /* 0x0000000908067220 */ /* 0x040fe20000410000 */
[----:B------:R-:W-:Y:S01]  /*0aa0*/  FMUL.FTZ R8, R8, -UR9 ;  /* 0x8000000908087c20 */ /* 0x000fe20008410000 */
[C---:B------:R-:W-:Y:S01]  /*0ab0*/  FMUL.FTZ R7, R10.reuse, -UR9 ;  /* 0x800000090a077c20 */ /* 0x040fe20008410000 */
[----:B------:R-:W-:Y:S01]  /*0ac0*/  FMUL.FTZ R5, R10, R5 ;  /* 0x000000050a057220 */ /* 0x000fe20000410000 */
[----:B------:R-:W-:Y:S01]  /*0ad0*/  FMUL.FTZ R10, R14, -UR9 ;  /* 0x800000090e0a7c20 */ /* 0x000fe20008410000 */
[----:B------:R-:W-:Y:S01]  /*0ae0*/  FMUL.FTZ R8, R8, 1.4426950216293334961 ;  /* 0x3fb8aa3b08087820 */ /* 0x000fe20000410000 */
[----:B------:R-:W-:Y:S01]  /*0af0*/  FMUL.FTZ R9, R12, -UR9 ;  /* 0x800000090c097c20 */ /* 0x000fe20008410000 */
[----:B------:R-:W-:Y:S01]  /*0b00*/  FMUL.FTZ R11, R18, -UR9 ;  /* 0x80000009120b7c20 */ /* 0x000fe20008410000 */
[----:B------:R-:W-:Y:S01]  /*0b10*/  FMUL.FTZ R27, R10, 1.4426950216293334961 ;  /* 0x3fb8aa3b0a1b7820 */ /* 0x000fe20000410000 */
[C---:B------:R-:W-:Y:S01]  /*0b20*/  FMUL.FTZ R10, R16.reuse, -UR9 ;  /* 0x80000009100a7c20 */ /* 0x040fe20008410000 */
[----:B------:R0:W1:Y:S01]  /*0b30*/  MUFU.EX2 R4, R8 ;  /* 0x0000000800047308 */ /* 0x0000620000000800 */
[----:B------:R-:W-:Y:S01]  /*0b40*/  FMUL.FTZ R7, R7, 1.4426950216293334961 ;  /* 0x3fb8aa3b07077820 */ /* 0x000fe20000410000 */
[----:B------:R-:W-:Y:S01]  /*0b50*/  FMUL.FTZ R9, R9, 1.4426950216293334961 ;  /* 0x3fb8aa3b09097820 */ /* 0x000fe20000410000 */
[----:B------:R-:W-:Y:S01]  /*0b60*/  FMUL.FTZ R11, R11, 1.4426950216293334961 ;  /* 0x3fb8aa3b0b0b7820 */ /* 0x000fe20000410000 */
[----:B------:R-:W-:Y:S01]  /*0b70*/  FMUL.FTZ R16, R16, R17 ;  /* 0x0000001110107220 */ /* 0x000fe20000410000 */
[----:B------:R-:W-:-:S03]  /*0b80*/  FMUL.FTZ R18, R18, R19 ;  /* 0x0000001312127220 */ /* 0x000fc60000410000 */
[----:B------:R-:W2:Y:S01]  /*0b90*/  MUFU.EX2 R7, R7 ;  /* 0x0000000700077308 */ /* 0x000ea20000000800 */
[----:B0-----:R-:W-:Y:S01]  /*0ba0*/  FMUL.FTZ R8, R12, R13 ;  /* 0x0000000d0c087220 */ /* 0x001fe20000410000 */
[----:B------:R-:W-:Y:S01]  /*0bb0*/  FMUL.FTZ R12, R10, 1.4426950216293334961 ;  /* 0x3fb8aa3b0a0c7820 */ /* 0x000fe20000410000 */
[----:B------:R-:W-:-:S05]  /*0bc0*/  FMUL.FTZ R10, R14, R15 ;  /* 0x0000000f0e0a7220 */ /* 0x000fca0000410000 */
[----:B------:R-:W0:Y:S01]  /*0bd0*/  MUFU.EX2 R9, R9 ;  /* 0x0000000900097308 */ /* 0x000e220000000800 */
[----:B-1----:R-:W-:-:S07]  /*0be0*/  FADD.FTZ R4, R4, 1 ;  /* 0x3f80000004047421 */ /* 0x002fce0000010000 */
        /* <DEDUP_REMOVED lines=12> */
[----:B------:R-:W-:-:S04]  /*0cb0*/  IMAD.WIDE.U32 R12, R24, 0x8, R22 ;  /* 0x00000008180c7825 */ /* 0x000fc800078e0016 */
[----:B------:R-:W-:Y:S02]  /*0cc0*/  IMAD R24, R3, 0x4, R24 ;  /* 0x0000000403187824 */ /* 0x000fe400078e0218 */
[----:B------:R-:W1:Y:S01]  /*0cd0*/  MUFU.RCP R7, R7 ;  /* 0x0000000700077308 */ /* 0x000e620000001000 */
[----:B--2---:R-:W-:-:S07]  /*0ce0*/  FMUL.FTZ R5, R5, R14 ;  /* 0x0000000e05057220 */ /* 0x004fce0000410000 */
[----:B------:R-:W2:Y:S01]  /*0cf0*/  MUFU.RCP R9, R9 ;  /* 0x0000000900097308 */ /* 0x000ea20000001000 */
[----:B0-----:R-:W-:Y:S01]  /*0d00*/  FMUL.FTZ R8, R8, R15 ;  /* 0x0000000f08087220 */ /* 0x001fe20000410000 */
[----:B------:R-:W-:-:S04]  /*0d10*/  IMAD.WIDE.U32 R14, R26, 0x8, R22 ;  /* 0x000000081a0e7825 */ /* 0x000fc800078e0016 */
[----:B------:R-:W-:Y:S01]  /*0d20*/  IMAD R26, R3, 0x4, R26 ;  /* 0x00000004031a7824 */ /* 0x000fe200078e021a */
[----:B------:R3:W-:Y:S01]  /*0d30*/  STG.E.64 desc[UR4][R14.64], R4 ;  /* 0x000000040e007986 */ /* 0x0007e2000c101b04 */
[----:B------:R-:W0:Y:S01]  /*0d40*/  MUFU.RCP R11, R11 ;  /* 0x0000000b000b7308 */ /* 0x000e220000001000 */
[----:B-1----:R-:W-:Y:S01]  /*0d50*/  FMUL.FTZ R6, R16, R7 ;  /* 0x0000000710067220 */ /* 0x002fe20000410000 */
[----:B--2---:R-:W-:-:S05]  /*0d60*/  FMUL.FTZ R9, R10, R9 ;  /* 0x000000090a097220 */ /* 0x004fca0000410000 */
[----:B------:R3:W-:Y:S01]  /*0d70*/  STG.E.64 desc[UR4][R12.64], R8 ;  /* 0x000000080c007986 */ /* 0x0007e2000c101b04 */
[----:B0-----:R-:W-:Y:S01]  /*0d80*/  FMUL.FTZ R7, R18, R11 ;  /* 0x0000000b12077220 */ /* 0x001fe20000410000 */
[----:B------:R-:W-:-:S04]  /*0d90*/  IMAD.WIDE.U32 R10, R25, 0x8, R22 ;  /* 0x00000008190a7825 */ /* 0x000fc800078e0016 */
[----:B------:R-:W-:Y:S01]  /*0da0*/  IMAD R25, R3, 0x4, R25 ;  /* 0x0000000403197824 */ /* 0x000fe200078e0219 */
[----:B------:R3:W-:Y:S01]  /*0db0*/  STG.E.64 desc[UR4][R10.64], R6 ;  /* 0x000000060a007986 */ /* 0x0007e2000c101b04 */
[----:B------:R-:W-:Y:S05]  /*0dc0*/  @!P0 BRA `(.L_x_178) ;  /* 0xfffffff800448947 */ /* 0x000fea000383ffff */
.L_x_174:
[----:B------:R-:W-:Y:S05]  /*0dd0*/  BSYNC.RECONVERGENT B0 ;  /* 0x0000000000007941 */ /* 0x000fea0003800200 */
.L_x_173:
[----:B------:R-:W-:-:S04]  /*0de0*/  LOP3.LUT R3, R20, 0x7ffffffe, RZ, 0xc0, !PT ;  /* 0x7ffffffe14037812 */ /* 0x000fc800078ec0ff */
[----:B------:R-:W-:-:S04]  /*0df0*/  IADD3 R3, PT, PT, R3, R2, RZ ;  /* 0x0000000203037210 */ /* 0x000fc80007ffe0ff */
[----:B------:R-:W-:-:S13]  /*0e00*/  ISETP.GE.AND P0, PT, R3, R20, PT ;  /* 0x000000140300720c */ /* 0x000fda0003f06270 */
[----:B------:R-:W-:Y:S05]  /*0e10*/  @P0 EXIT ;  /* 0x000000000000094d */ /* 0x000fea0003800000 */
[----:B0--3--:R-:W-:Y:S01]  /*0e20*/  IMAD.MOV.U32 R5, RZ, RZ, R3 ;  /* 0x000000ffff057224 */ /* 0x009fe200078e0003 */
[----:B------:R-:W0:Y:S01]  /*0e30*/  LDCU UR6, c[0x0][0x360] ;  /* 0x00006c00ff0677ac */ /* 0x000e220008000800 */
[----:B------:R-:W1:Y:S01]  /*0e40*/  LDCU UR7, c[0x0][0x398] ;  /* 0x00007300ff0777ac */ /* 0x000e620008000800 */
[----:B------:R-:W2:Y:S04]  /*0e50*/  LDCU UR8, c[0x0][0x394] ;  /* 0x00007280ff0877ac */ /* 0x000ea80008000800 */
.L_x_179:
[----:B---3--:R-:W-:-:S04]  /*0e60*/  IMAD.SHL.U32 R3, R5, 0x2, RZ ;  /* 0x0000000205037824 */ /* 0x008fc800078e00ff */
[----:B------:R-:W-:-:S05]  /*0e70*/  IMAD.WIDE R2, R3, 0x4, R28 ;  /* 0x0000000403027825 */ /* 0x000fca00078e021c */
[----:B------:R-:W1:Y:S04]  /*0e80*/  LDG.E.CONSTANT R0, desc[UR4][R2.64] ;  /* 0x0000000402007981 */ /* 0x000e68000c1e9900 */
[----:B------:R3:W4:Y:S02]  /*0e90*/  LDG.E.CONSTANT R4, desc[UR4][R2.64+0x4] ;  /* 0x0000040402047981 */ /* 0x000724000c1e9900 */
[----:B---3--:R-:W-:-:S04]  /*0ea0*/  IMAD.WIDE R2, R5, 0x4, R22 ;  /* 0x0000000405027825 */ /* 0x008fc800078e0216 */
[----:B0-----:R-:W-:-:S05]  /*0eb0*/  VIADD R5, R5, UR6 ;  /* 0x0000000605057c36 */ /* 0x001fca0008000000 */
[----:B------:R-:W-:Y:S02]  /*0ec0*/  ISETP.GE.AND P0, PT, R5, R20, PT ;  /* 0x000000140500720c */ /* 0x000fe40003f06270 */
[----:B-1----:R-:W-:Y:S02]  /*0ed0*/  FMNMX.FTZ R0, R0, UR7, PT ;  /* 0x0000000700007c09 */ /* 0x002fe4000b810000 */
[----:B----4-:R-:W-:-:S03]  /*0ee0*/  FMNMX.FTZ R4, R4, UR7, PT ;  /* 0x0000000704047c09 */ /* 0x010fc6000b810000 */
[----:B--2---:R-:W-:Y:S01]  /*0ef0*/  FMUL.FTZ R6, R0, UR8 ;  /* 0x0000000800067c20 */ /* 0x004fe20008410000 */
[----:B------:R-:W-:-:S03]  /*0f00*/  FMNMX.FTZ R4, R4, -UR7, !PT ;  /* 0x8000000704047c09 */ /* 0x000fc6000f810000 */
[----:B------:R-:W-:Y:S02]  /*0f10*/  FMUL.FTZ R6, R6, -1.4426950216293334961 ;  /* 0xbfb8aa3b06067820 */ /* 0x000fe40000410000 */
[----:B------:R-:W-:-:S04]  /*0f20*/  FADD.FTZ R7, R4, 1 ;  /* 0x3f80000004077421 */ /* 0x000fc80000010000 */
[----:B------:R-:W0:Y:S01]  /*0f30*/  MUFU.EX2 R6, R6 ;  /* 0x0000000600067308 */ /* 0x000e220000000800 */
[----:B------:R-:W-:Y:S01]  /*0f40*/  FMUL.FTZ R7, R0, R7 ;  /* 0x0000000700077220 */ /* 0x000fe20000410000 */
[----:B0-----:R-:W-:-:S06]  /*0f50*/  FADD.FTZ R8, R6, 1 ;  /* 0x3f80000006087421 */ /* 0x001fcc0000010000 */
[----:B------:R-:W0:Y:S02]  /*0f60*/  MUFU.RCP R8, R8 ;  /* 0x0000000800087308 */ /* 0x000e240000001000 */
[----:B0-----:R-:W-:-:S05]  /*0f70*/  FMUL.FTZ R7, R7, R8 ;  /* 0x0000000807077220 */ /* 0x001fca0000410000 */
[----:B------:R3:W-:Y:S01]  /*0f80*/  STG.E desc[UR4][R2.64], R7 ;  /* 0x0000000702007986 */ /* 0x0007e2000c101904 */
[----:B------:R-:W-:Y:S05]  /*0f90*/  @!P0 BRA `(.L_x_179) ;  /* 0xfffffffc00b08947 */ /* 0x000fea000383ffff */
[----:B------:R-:W-:Y:S05]  /*0fa0*/  EXIT ;  /* 0x000000000000794d */ /* 0x000fea0003800000 */
.L_x_172:
[----:B------:R-:W0:Y:S02]  /*0fb0*/  S2R R21, SR_TID.X ;  /* 0x0000000000157919 */ /* 0x000e240000002100 */
[----:B0-----:R-:W-:-:S13]  /*0fc0*/  ISETP.GE.AND P0, PT, R21, R20, PT ;  /* 0x000000141500720c */ /* 0x001fda0003f06270 */
[----:B------:R-:W-:Y:S05]  /*0fd0*/  @P0 EXIT ;  /* 0x000000000000094d */ /* 0x000fea0003800000 */
[----:B------:R-:W0:Y:S01]  /*0fe0*/  LDC R2, c[0x0][0x360] ;  /* 0x0000d800ff027b82 */ /* 0x000e220000000800 */
[----:B------:R-:W-:Y:S01]  /*0ff0*/  BSSY.RECONVERGENT B0, `(.L_x_180) ;  /* 0x0000025000007945 */ /* 0x000fe20003800200 */
[----:B0-----:R-:W-:-:S04]  /*1000*/  IADD3 R3, P0, PT, R21, R2, RZ ;  /* 0x0000000215037210 */ /* 0x001fc80007f1e0ff */
[----:B------:R-:W-:Y:S02]  /*1010*/  IADD3.X R9, PT, PT, RZ, RZ, RZ, P0, !PT ;  /* 0x000000ffff097210 */ /* 0x000fe400007fe4ff */
[CC--:B------:R-:W-:Y:S02]  /*1020*/  ISETP.GT.U32.AND P1, PT, R3.reuse, R20.reuse, PT ;  /* 0x000000140300720c */ /* 0x0c0fe40003f24070 */
        /* <DEDUP_REMOVED lines=31> */
.L_x_181:
[----:B------:R-:W-:-:S07]  /*1220*/  MOV R14, 0x1240 ;  /* 0x00001240000e7802 */ /* 0x000fce0000000f00 */
[----:B------:R-:W-:Y:S05]  /*1230*/  CALL.REL.NOINC `($__internal_11_$__cuda_sm20_div_u64) ;  /* 0x0000000800907944 */ /* 0x000fea0003c00000 */
.L_x_182:
[----:B------:R-:W-:Y:S05]  /*1240*/  BSYNC.RECONVERGENT B0 ;  /* 0x0000000000007941 */ /* 0x000fea0003800200 */
.L_x_180:
        /* <DEDUP_REMOVED lines=12> */
[C---:B------:R-:W-:Y:S01]  /*1310*/  LEA R6, P1, R21.reuse, R6, 0x2 ;  /* 0x0000000615067211 */ /* 0x040fe200078210ff */
[----:B------:R-:W-:Y:S01]  /*1320*/  VIADD R9, R12, 0x1 ;  /* 0x000000010c097836 */ /* 0x000fe20000000000 */
[C---:B------:R-:W-:Y:S02]  /*1330*/  LEA R4, P3, R21.reuse, R4, 0x3 ;  /* 0x0000000415047211 */ /* 0x040fe400078618ff */
[C-C-:B------:R-:W-:Y:S02]  /*1340*/  LEA.HI.X R7, R21.reuse, R7, R3.reuse, 0x2, P1 ;  /* 0x0000000715077211 */ /* 0x140fe400008f1403 */
[----:B------:R-:W-:Y:S02]  /*1350*/  LEA.HI.X R5, R21, R5, R3, 0x3, P3 ;  /* 0x0000000515057211 */ /* 0x000fe400018f1c03 */
[----:B------:R-:W-:Y:S02]  /*1360*/  MOV R8, RZ ;  /* 0x000000ff00087202 */ /* 0x000fe40000000f00 */
[----:B------:R-:W-:-:S02]  /*1370*/  LOP3.LUT R9, R9, 0x3, RZ, 0xc0, !PT ;  /* 0x0000000309097812 */ /* 0x000fc400078ec0ff */
[----:B0-----:R-:W-:Y:S02]  /*1380*/  IADD3 R6, P2, PT, R6, UR8, RZ ;  /* 0x0000000806067c10 */ /* 0x001fe4000ff5e0ff */
[----:B------:R-:W-:Y:S02]  /*1390*/  IADD3 R4, P4, PT, R4, UR10, RZ ;  /* 0x0000000a04047c10 */ /* 0x000fe4000ff9e0ff */
[----:B------:R-:W-:Y:S02]  /*13a0*/  IADD3.X R7, PT, PT, R7, UR9, RZ, P2, !PT ;  /* 0x0000000907077c10 */ /* 0x000fe400097fe4ff */
[----:B------:R-:W-:-:S09]  /*13b0*/  IADD3.X R5, PT, PT, R5, UR11, RZ, P4, !PT ;  /* 0x0000000b05057c10 */ /* 0x000fd2000a7fe4ff */
.L_x_185:
[----:B0-----:R-:W2:Y:S04]  /*13c0*/  LDG.E.CONSTANT R10, desc[UR4][R4.64] ;  /* 0x00000004040a7981 */ /* 0x001ea8000c1e9900 */
[----:B------:R0:W3:Y:S01]  /*13d0*/  LDG.E.CONSTANT R11, desc[UR4][R4.64+0x4] ;  /* 0x00000404040b7981 */ /* 0x0000e2000c1e9900 */
[----:B------:R-:W-:Y:S02]  /*13e0*/  IADD3 R9, P1, PT, R9, -0x1, RZ ;  /* 0xffffffff09097810 */ /* 0x000fe40007f3e0ff */
[----:B------:R-:W-:Y:S02]  /*13f0*/  IADD3 R21, P2, PT, R2, R21, RZ ;  /* 0x0000001502157210 */ /* 0x000fe40007f5e0ff */
[----:B------:R-:W-:Y:S02]  /*1400*/  IADD3.X R8, PT, PT, R8, -0x1, RZ, P1, !PT ;  /* 0xffffffff08087810 */ /* 0x000fe40000ffe4ff */
[----:B------:R-:W-:-:S02]  /*1410*/  ISETP.NE.U32.AND P1, PT, R9, RZ, PT ;  /* 0x000000ff0900720c */ /* 0x000fc40003f25070 */
[----:B------:R-:W-:Y:S02]  /*1420*/  IADD3.X R3, PT, PT, RZ, R3, RZ, P2, !PT ;  /* 0x00000003ff037210 */ /* 0x000fe400017fe4ff */
[----:B------:R-:W-:Y:S02]  /*1430*/  ISETP.NE.AND.EX P1, PT, R8, RZ, PT, P1 ;  /* 0x000000ff0800720c */ /* 0x000fe40003f25310 */
[----:B0-----:R-:W-:-:S04]  /*1440*/  LEA R4, P4, R2, R4, 0x3 ;  /* 0x0000000402047211 */ /* 0x001fc800078818ff */
[----:B------:R-:W-:Y:S02]  /*1450*/  LEA.HI.X R5, R2, R5, RZ, 0x3, P4 ;  /* 0x0000000502057211 */ /* 0x000fe400020f1cff */
[----:B--2---:R-:W-:Y:S02]  /*1460*/  FMNMX.FTZ R10, R10, UR6, PT ;  /* 0x000000060a0a7c09 */ /* 0x004fe4000b810000 */
[----:B---3--:R-:W-:-:S03]  /*1470*/  FMNMX.FTZ R11, R11, UR6, PT ;  /* 0x000000060b0b7c09 */ /* 0x008fc6000b810000 */
        /* <DEDUP_REMOVED lines=8> */
[----:B0-----:R-:W-:-:S06]  /*1500*/  FADD.FTZ R14, R12, 1 ;  /* 0x3f8000000c0e7421 */ /* 0x001fcc0000010000 */
[----:B------:R-:W0:Y:S02]  /*1510*/  MUFU.RCP R14, R14 ;  /* 0x0000000e000e7308 */ /* 0x000e240000001000 */
[----:B0-----:R-:W-:Y:S01]  /*1520*/  FMUL.FTZ R15, R11, R14 ;  /* 0x0000000e0b0f7220 */ /* 0x001fe20000410000 */
[----:B------:R-:W-:Y:S01]  /*1530*/  IMAD.MOV.U32 R11, RZ, RZ, R7 ;  /* 0x000000ffff0b7224 */ /* 0x000fe200078e0007 */
[----:B------:R-:W-:-:S04]  /*1540*/  LEA.HI.X R7, R2, R7, RZ, 0x2, P3 ;  /* 0x0000000702077211 */ /* 0x000fc800018f14ff */
[----:B------:R0:W-:Y:S01]  /*1550*/  STG.E desc[UR4][R10.64], R15 ;  /* 0x0000000f0a007986 */ /* 0x0001e2000c101904 */
[----:B------:R-:W-:Y:S05]  /*1560*/  @P1 BRA `(.L_x_185) ;  /* 0xfffffffc00941947 */ /* 0x000fea000383ffff */
.L_x_184:
[----:B------:R-:W-:Y:S05]  /*1570*/  BSYNC.RECONVERGENT B0 ;  /* 0x0000000000007941 */ /* 0x000fea0003800200 */
.L_x_183:
[----:B------:R-:W-:Y:S05]  /*1580*/  @!P0 EXIT ;  /* 0x000000000000894d */ /* 0x000fea0003800000 */
[----:B------:R-:W1:Y:S01]  /*1590*/  LDCU.128 UR8, c[0x0][0x380] ;  /* 0x00007000ff0877ac */ /* 0x000e620008000c00 */
[C---:B------:R-:W-:Y:S01]  /*15a0*/  IMAD.SHL.U32 R5, R21.reuse, 0x8, RZ ;  /* 0x0000000815057824 */ /* 0x040fe200078e00ff */
[C-C-:B------:R-:W-:Y:S01]  /*15b0*/  SHF.L.U64.HI R29, R21.reuse, 0x2, R3.reuse ;  /* 0x00000002151d7819 */ /* 0x140fe20000010203 */
[C---:B------:R-:W-:Y:S01]  /*15c0*/  IMAD.SHL.U32 R28, R21.reuse, 0x4, RZ ;  /* 0x00000004151c7824 */ /* 0x040fe200078e00ff */
[----:B0-----:R-:W-:Y:S01]  /*15d0*/  SHF.L.U64.HI R15, R21, 0x3, R3 ;  /* 0x00000003150f7819 */ /* 0x001fe20000010203 */
[----:B------:R-:W-:Y:S01]  /*15e0*/  IMAD.SHL.U32 R9, R2, 0x8, RZ ;  /* 0x0000000802097824 */ /* 0x000fe200078e00ff */
[----:B------:R-:W-:Y:S01]  /*15f0*/  LEA R22, P1, R16, R5, 0x3 ;  /* 0x0000000510167211 */ /* 0x000fe200078218ff */
[----:B------:R-:W-:Y:S02]  /*1600*/  HFMA2 R5, -RZ, RZ, 0, 0 ;  /* 0x00000000ff057431 */ /* 0x000fe400000001ff */
[----:B------:R-:W-:Y:S01]  /*1610*/  IMAD.WIDE.U32 R6, R2, 0xc, R28 ;  /* 0x0000000c02067825 */ /* 0x000fe200078e001c */
[----:B------:R-:W-:Y:S01]  /*1620*/  SHF.R.U32.HI R8, RZ, 0x1e, R2 ;  /* 0x0000001eff087819 */ /* 0x000fe20000011602 */
[----:B------:R-:W0:Y:S01]  /*1630*/  LDCU UR6, c[0x0][0x398] ;  /* 0x00007300ff0677ac */ /* 0x000e220008000800 */
[----:B------:R-:W-:-:S02]  /*1640*/  LEA.HI.X R15, R16, R15, R13, 0x3, P1 ;  /* 0x0000000f100f7211 */ /* 0x000fc400008f1c0d */
[----:B------:R-:W-:Y:S01]  /*1650*/  SHF.R.U32.HI R10, RZ, 0x1d, R2 ;  /* 0x0000001dff0a7819 */ /* 0x000fe20000011602 */
[----:B------:R-:W2:Y:S01]  /*1660*/  LDCU.64 UR12, c[0x0][0x390] ;  /* 0x00007200ff0c77ac */ /* 0x000ea20008000a00 */
[----:B------:R-:W-:Y:S02]  /*1670*/  IADD3 R11, P6, PT, R9, -0x4, RZ ;  /* 0xfffffffc090b7810 */ /* 0x000fe40007fde0ff */
[----:B------:R-:W-:Y:S02]  /*1680*/  SHF.L.U64.HI R13, R16, 0x2, R13 ;  /* 0x00000002100d7819 */ /* 0x000fe4000001020d */
[----:B-1----:R-:W-:Y:S02]  /*1690*/  IADD3 R4, P0, PT, R6, UR8, RZ ;  /* 0x0000000806047c10 */ /* 0x002fe4000ff1e0ff */
[----:B------:R-:W-:Y:S02]  /*16a0*/  IADD3 R22, P5, PT, R22, UR10, RZ ;  /* 0x0000000a16167c10 */ /* 0x000fe4000ffbe0ff */
[----:B------:R-:W-:Y:S01]  /*16b0*/  IADD3.X R6, PT, PT, R7, UR9, R5, P0, !PT ;  /* 0x0000000907067c10 */ /* 0x000fe200087fe405 */
[----:B------:R-:W-:Y:S01]  /*16c0*/  IMAD.SHL.U32 R5, R2, 0x4, RZ ;  /* 0x0000000402057824 */ /* 0x000fe200078e00ff */
[----:B------:R-:W-:-:S02]  /*16d0*/  IADD3 R14, P2, P3, R9, UR8, R28 ;  /* 0x00000008090e7c10 */ /* 0x000fc4000fb5e01c */
[C---:B------:R-:W-:Y:S02]  /*16e0*/  IADD3 R20, P4, PT, R28.reuse, UR8, RZ ;  /* 0x000000081c147c10 */ /* 0x040fe4000ff9e0ff */
[----:B------:R-:W-:Y:S02]  /*16f0*/  IADD3 R12, P0, P1, R28, UR8, R5 ;  /* 0x000000081c0c7c10 */ /* 0x000fe4000f91e005 */
[----:B------:R-:W-:Y:S02]  /*1700*/  IADD3.X R7, PT, PT, R15, UR11, RZ, P5, !PT ;  /* 0x0000000b0f077c10 */ /* 0x000fe4000affe4ff */
[----:B------:R-:W-:Y:S02]  /*1710*/  SHF.L.U32 R5, R16, 0x2, RZ ;  /* 0x0000000210057819 */ /* 0x000fe400000006ff */
[----:B------:R-:W-:Y:S02]  /*1720*/  IADD3.X R24, PT, PT, R29, UR9, R8, P0, P1 ;  /* 0x000000091d187c10 */ /* 0x000fe400087e2408 */
[----:B------:R-:W-:-:S02]  /*1730*/  IADD3.X R26, PT, PT, R10, UR9, R29, P2, P3 ;  /* 0x000000090a1a7c10 */ /* 0x000fc400097e641d */
[----:B------:R-:W-:Y:S02]  /*1740*/  IADD3.X R28, PT, PT, R29, UR9, RZ, P4, !PT ;  /* 0x000000091d1c7c10 */ /* 0x000fe4000a7fe4ff */
[----:B0-2---:R-:W-:-:S07]  /*1750*/  IADD3.X R15, PT, PT, R10, -0x1, RZ, P6, !PT ;  /* 0xffffffff0a0f7810 */ /* 0x005fce00037fe4ff */
.L_x_186:
[----:B------:R-:W-:-:S05]  /*1760*/  IMAD.MOV.U32 R23, RZ, RZ, R7 ;  /* 0x000000ffff177224 */ /* 0x000fca00078e0007 */
[----:B------:R-:W2:Y:S04]  /*1770*/  LDG.E.CONSTANT R16, desc[UR4][R22.64] ;  /* 0x0000000416107981 */ /* 0x000ea8000c1e9900 */
[----:B------:R-:W3:Y:S01]  /*1780*/  LDG.E.CONSTANT R17, desc[UR4][R22.64+0x4] ;  /* 0x0000040416117981 */ /* 0x000ee2000c1e9900 */
[----:B--2---:R-:W-:Y:S02]  /*1790*/  FMNMX.FTZ R16, R16, UR6, PT ;  /* 0x0000000610107c09 */ /* 0x004fe4000b810000 */
[----:B---3--:R-:W-:-:S03]  /*17a0*/  FMNMX.FTZ R17, R17, UR6, PT ;  /* 0x0000000611117c09 */ /* 0x008fc6000b810000 */
[----:B------:R-:W-:Y:S01]  /*17b0*/  FMUL.FTZ R18, R16, -UR13 ;  /* 0x8000000d10127c20 */ /* 0x000fe20008410000 */
[----:B------:R-:W-:-:S03]  /*17c0*/  FMNMX.FTZ R17, R17, -UR6, !PT ;  /* 0x8000000611117c09 */ /* 0x000fc6000f810000 */
[----:B------:R-:W-:Y:S02]  /*17d0*/  FMUL.FTZ R25, R18, 1.4426950216293334961 ;  /* 0x3fb8aa3b12197820 */ /* 0x000fe40000410000 */
[----:B------:R-:W-:-:S04]  /*17e0*/  FADD.FTZ R17, R17, 1 ;  /* 0x3f80000011117421 */ /* 0x000fc80000010000 */
[----:B------:R-:W0:Y:S01]  /*17f0*/  MUFU.EX2 R25, R25 ;  /* 0x0000001900197308 */ /* 0x000e220000000800 */
[----:B------:R-:W-:Y:S01]  /*1800*/  FMUL.FTZ R17, R16, R17 ;  /* 0x0000001110117220 */ /* 0x000fe20000410000 */
[----:B------:R-:W-:Y:S01]  /*1810*/  IADD3 R16, P0, PT, R5, R20, RZ ;  /* 0x0000001405107210 */ /* 0x000fe20007f1e0ff */
[----:B0-----:R-:W-:-:S05]  /*1820*/  FADD.FTZ R27, R25, 1 ;  /* 0x3f800000191b7421 */ /* 0x001fca0000010000 */
[----:B------:R-:W0:Y:S02]  /*1830*/  MUFU.RCP R18, R27 ;  /* 0x0000001b00127308 */ /* 0x000e240000001000 */
[----:B0-----:R-:W-:Y:S01]  /*1840*/  FMUL.FTZ R29, R17, R18 ;  /* 0x00000012111d7220 */ /* 0x001fe20000410000 */
[----:B------:R-:W-:Y:S01]  /*1850*/  IADD3 R18, P1, PT, R9, R22, RZ ;  /* 0x0000001609127210 */ /* 0x000fe20007f3e0ff */
[----:B------:R-:W-:-:S03]  /*1860*/  IMAD.X R17, R13, 0x1, R28, P0 ;  /* 0x000000010d117824 */ /* 0x000fc600000e061c */
[----:B------:R-:W-:Y:S02]  /*1870*/  IADD3.X R19, PT, PT, R10, R7, RZ, P1, !PT ;  /* 0x000000070a137210 */ /* 0x000fe40000ffe4ff */
[----:B------:R0:W-:Y:S04]  /*1880*/  STG.E desc[UR4][R16.64], R29 ;  /* 0x0000001d10007986 */ /* 0x0001e8000c101904 */
[----:B------:R-:W2:Y:S04]  /*1890*/  LDG.E.CONSTANT R25, desc[UR4][R18.64+0x4] ;  /* 0x0000040412197981 */ /* 0x000ea8000c1e9900 */
[----:B------:R1:W3:Y:S02]  /*18a0*/  LDG.E.CONSTANT R23, desc[UR4][R18.64] ;  /* 0x0000000412177981 */ /* 0x0002e4000c1e9900 */
[----:B-1----:R-:W-:-:S05]  /*18b0*/  IADD3 R18, P1, PT, R18, R11, RZ ;  /* 0x0000000b12127210 */ /* 0x002fca0007f3e0ff */
[----:B------:R-:W-:Y:S01]  /*18c0*/  IMAD.X R19, R19, 0x1, R15, P1 ;  /* 0x0000000113137824 */ /* 0x000fe200008e060f */
[----:B--2---:R-:W-:-:S04]  /*18d0*/  FMNMX.FTZ R25, R25, UR6, PT ;  /* 0x0000000619197c09 */ /* 0x004fc8000b810000 */
[----:B------:R-:W-:Y:S02]  /*18e0*/  FMNMX.FTZ R25, R25, -UR6, !PT ;  /* 0x8000000619197c09 */ /* 0x000fe4000f810000 */
[----:B---3--:R-:W-:-:S03]  /*18f0*/  FMNMX.FTZ R23, R23, UR6, PT ;  /* 0x0000000617177c09 */ /* 0x008fc6000b810000 */
[----:B0-----:R-:W-:Y:S02]  /*1900*/  FADD.FTZ R16, R25, 1 ;  /* 0x3f80000019107421 */ /* 0x001fe40000010000 */
[C---:B------:R-:W-:Y:S01]  /*1910*/  FMUL.FTZ R27, R23.reuse, -UR13 ;  /* 0x8000000d171b7c20 */ /* 0x040fe20008410000 */
[----:B------:R-:W2:Y:S01]  /*1920*/  LDG.E.CONSTANT R25, desc[UR4][R18.64+0x8] ;  /* 0x0000080412197981 */ /* 0x000ea2000c1e9900 */
[----:B------:R-:W-:-:S03]  /*1930*/  FMUL.FTZ R16, R23, R16 ;  /* 0x0000001017107220 */ /* 0x000fc60000410000 */
[----:B------:R0:W3:Y:S01]  /*1940*/  LDG.E.CONSTANT R23, desc[UR4][R18.64+0x4] ;  /* 0x0000040412177981 */ /* 0x0000e2000c1e9900 */
[----:B------:R-:W-:-:S06]  /*1950*/  FMUL.FTZ R27, R27, 1.4426950216293334961 ;  /* 0x3fb8aa3b1b1b7820 */ /* 0x000fcc0000410000 */
[----:B------:R-:W1:Y:S02]  /*1960*/  MUFU.EX2 R27, R27 ;  /* 0x0000001b001b7308 */ /* 0x000e640000000800 */
[----:B-1----:R-:W-:-:S06]  /*1970*/  FADD.FTZ R27, R27, 1 ;  /* 0x3f8000001b1b7421 */ /* 0x002fcc0000010000 */
[----:B------:R-:W1:Y:S01]  /*1980*/  MUFU.RCP R27, R27 ;  /* 0x0000001b001b7308 */ /* 0x000e620000001000 */
[----:B0-----:R-:W-:Y:S01]  /*1990*/  IADD3 R18, P1, PT, R18, R11, RZ ;  /* 0x0000000b12127210 */ /* 0x001fe20007f3e0ff */
[----:B-1----:R-:W-:Y:S01]  /*19a0*/  FMUL.FTZ R29, R16, R27 ;  /* 0x0000001b101d7220 */ /* 0x002fe20000410000 */
[----:B------:R-:W-:-:S05]  /*19b0*/  IADD3 R16, P0, PT, R5, R12, RZ ;  /* 0x0000000c05107210 */ /* 0x000fca0007f1e0ff */
[----:B------:R-:W-:Y:S02]  /*19c0*/  IMAD.X R17, R13, 0x1, R24, P0 ;  /* 0x000000010d117824 */ /* 0x000fe400000e0618 */
[----:B------:R-:W-:-:S03]  /*19d0*/  IMAD.X R19, R19, 0x1, R15, P1 ;  /* 0x0000000113137824 */ /* 0x000fc600008e060f */
[----:B------:R0:W-:Y:S01]  /*19e0*/  STG.E desc[UR4][R16.64], R29 ;  /* 0x0000001d10007986 */ /* 0x0001e2000c101904 */
[----:B---3--:R-:W-:Y:S02]  /*19f0*/  FMNMX.FTZ R23, R23, UR6, PT ;  /* 0x0000000617177c09 */ /* 0x008fe4000b810000 */
[----:B--2---:R-:W-:-:S03]  /*1a00*/  FMNMX.FTZ R25, R25, UR6, PT ;  /* 0x0000000619197c09 */ /* 0x004fc6000b810000 */
[----:B------:R-:W-:Y:S01]  /*1a10*/  FMUL.FTZ R27, R23, -UR13 ;  /* 0x8000000d171b7c20 */ /* 0x000fe20008410000 */
[----:B------:R-:W-:-:S03]  /*1a20*/  FMNMX.FTZ R25, R25, -UR6, !PT ;  /* 0x8000000619197c09 */ /* 0x000fc6000f810000 */
[----:B------:R-:W-:Y:S02]  /*1a30*/  FMUL.FTZ R27, R27, 1.4426950216293334961 ;  /* 0x3fb8aa3b1b1b7820 */ /* 0x000fe40000410000 */
[----:B0-----:R-:W-:-:S04]  /*1a40*/  FADD.FTZ R16, R25, 1 ;  /* 0x3f80000019107421 */ /* 0x001fc80000010000 */
[----:B------:R-:W0:Y:S01]  /*1a50*/  MUFU.EX2 R27, R27 ;  /* 0x0000001b001b7308 */ /* 0x000e220000000800 */
[----:B------:R-:W-:Y:S02]  /*1a60*/  FMUL.FTZ R16, R23, R16 ;  /* 0x0000001017107220 */ /* 0x000fe40000410000 */
[----:B------:R-:W2:Y:S01]  /*1a70*/  LDG.E.CONSTANT R23, desc[UR4][R18.64+0x8] ;  /* 0x0000080412177981 */ /* 0x000ea2000c1e9900 */
[----:B0-----:R-:W-:-:S06]  /*1a80*/  FADD.FTZ R27, R27, 1 ;  /* 0x3f8000001b1b7421 */ /* 0x001fcc0000010000 */
[----:B------:R-:W0:Y:S02]  /*1a90*/  MUFU.RCP R27, R27 ;  /* 0x0000001b001b7308 */ /* 0x000e240000001000 */
[----:B0-----:R-:W-:Y:S02]  /*1aa0*/  FMUL.FTZ R25, R16, R27 ;  /* 0x0000001b10197220 */ /* 0x001fe40000410000 */
[----:B------:R0:W3:Y:S01]  /*1ab0*/  LDG.E.CONSTANT R27, desc[UR4][R18.64+0xc] ;  /* 0x00000c04121b7981 */ /* 0x0000e2000c1e9900 */
[----:B------:R-:W-:-:S04]  /*1ac0*/  IADD3 R16, P0, PT, R5, R14, RZ ;  /* 0x0000000e05107210 */ /* 0x000fc80007f1e0ff */
[----:B------:R-:W-:-:S05]  /*1ad0*/  IADD3.X R17, PT, PT, R13, R26, RZ, P0, !PT ;  /* 0x0000001a0d117210 */ /* 0x000fca00007fe4ff */
[----:B------:R1:W-:Y:S01]  /*1ae0*/  STG.E desc[UR4][R16.64], R25 ;  /* 0x0000001910007986 */ /* 0x0003e2000c101904 */
[C---:B0-----:R-:W-:Y:S02]  /*1af0*/  SHF.L.U32 R18, R2.reuse, 0x2, RZ ;  /* 0x0000000202127819 */ /* 0x041fe400000006ff */
[----:B------:R-:W-:-:S04]  /*1b00*/  LEA R22, P2, R2, R22, 0x5 ;  /* 0x0000001602167211 */ /* 0x000fc800078428ff */
[----:B------:R-:W-:Y:S02]  /*1b10*/  LEA.HI.X R7, R2, R7, RZ, 0x5, P2 ;  /* 0x0000000702077211 */ /* 0x000fe400010f2cff */
[----:B--2---:R-:W-:-:S05]  /*1b20*/  FMNMX.FTZ R23, R23, UR6, PT ;  /* 0x0000000617177c09 */ /* 0x004fca000b810000 */
[----:B------:R-:W-:-:S04]  /*1b30*/  FMUL.FTZ R29, R23, -UR13 ;  /* 0x8000000d171d7c20 */ /* 0x000fc80008410000 */
[----:B------:R-:W-:-:S06]  /*1b40*/  FMUL.FTZ R29, R29, 1.4426950216293334961 ;  /* 0x3fb8aa3b1d1d7820 */ /* 0x000fcc0000410000 */
[----:B------:R-:W0:Y:S02]  /*1b50*/  MUFU.EX2 R29, R29 ;  /* 0x0000001d001d7308 */ /* 0x000e240000000800 */
[----:B0-----:R-:W-:Y:S01]  /*1b60*/  FADD.FTZ R29, R29, 1 ;  /* 0x3f8000001d1d7421 */ /* 0x001fe20000010000 */
[----:B---3--:R-:W-:-:S05]  /*1b70*/  FMNMX.FTZ R27, R27, UR6, PT ;  /* 0x000000061b1b7c09 */ /* 0x008fca000b810000 */
[----:B------:R-:W0:Y:S01]  /*1b80*/  MUFU.RCP R29, R29 ;  /* 0x0000001d001d7308 */ /* 0x000e220000001000 */
[----:B------:R-:W-:-:S05]  /*1b90*/  FMNMX.FTZ R27, R27, -UR6, !PT ;  /* 0x800000061b1b7c09 */ /* 0x000fca000f810000 */
[----:B-1----:R-:W-:-:S04]  /*1ba0*/  FADD.FTZ R16, R27, 1 ;  /* 0x3f8000001b107421 */ /* 0x002fc80000010000 */
[----:B------:R-:W-:Y:S01]  /*1bb0*/  FMUL.FTZ R23, R23, R16 ;  /* 0x0000001017177220 */ /* 0x000fe20000410000 */
[----:B------:R-:W-:-:S03]  /*1bc0*/  IADD3 R16, P0, PT, R5, R4, RZ ;  /* 0x0000000405107210 */ /* 0x000fc60007f1e0ff */
[----:B0-----:R-:W-:Y:S02]  /*1bd0*/  FMUL.FTZ R23, R23, R29 ;  /* 0x0000001d17177220 */ /* 0x001fe40000410000 */
[----:B------:R-:W-:Y:S01]  /*1be0*/  IMAD.X R17, R13, 0x1, R6, P0 ;  /* 0x000000010d117824 */ /* 0x000fe200000e0606 */
[----:B------:R-:W-:-:S04]  /*1bf0*/  IADD3 R21, P0, PT, R18, R21, RZ ;  /* 0x0000001512157210 */ /* 0x000fc80007f1e0ff */
[----:B------:R0:W-:Y:S01]  /*1c00*/  STG.E desc[UR4][R16.64], R23 ;  /* 0x0000001710007986 */ /* 0x0001e2000c101904 */
[----:B------:R-:W-:Y:S01]  /*1c10*/  IMAD.X R3, R8, 0x1, R3, P0 ;  /* 0x0000000108037824 */ /* 0x000fe200000e0603 */
[----:B------:R-:W-:-:S04]  /*1c20*/  ISETP.GE.U32.AND P0, PT, R21, UR12, PT ;  /* 0x0000000c15007c0c */ /* 0x000fc8000bf06070 */
[----:B------:R-:W-:Y:S02]  /*1c30*/  ISETP.GE.AND.EX P0, PT, R3, R0, PT, P0 ;  /* 0x000000000300720c */ /* 0x000fe40003f06300 */
[----:B------:R-:W-:-:S04]  /*1c40*/  LEA R5, P1, R2, R5, 0x4 ;  /* 0x0000000502057211 */ /* 0x000fc800078220ff */
[----:B------:R-:W-:-:S07]  /*1c50*/  LEA.HI.X R13, R2, R13, RZ, 0x4, P1 ;  /* 0x0000000d020d7211 */ /* 0x000fce00008f24ff */
[----:B0-----:R-:W-:Y:S05]  /*1c60*/  @!P0 BRA `(.L_x_186) ;  /* 0xfffffff800bc8947 */ /* 0x001fea000383ffff */
[----:B------:R-:W-:Y:S05]  /*1c70*/  EXIT ;  /* 0x000000000000794d */ /* 0x000fea0003800000 */
        .weak           $__internal_11_$__cuda_sm20_div_u64
        .type           $__internal_11_$__cuda_sm20_div_u64,@function
        .size           $__internal_11_$__cuda_sm20_div_u64,(.L_x_430 - $__internal_11_$__cuda_sm20_div_u64)
$__internal_11_$__cuda_sm20_div_u64:
[----:B------:R-:W-:Y:S01]  /*1c80*/  IMAD.MOV.U32 R22, RZ, RZ, R2 ;  /* 0x000000ffff167224 */ /* 0x000fe200078e0002 */
[----:B------:R-:W-:-:S04]  /*1c90*/  MOV R23, RZ ;  /* 0x000000ff00177202 */ /* 0x000fc80000000f00 */
        /* <DEDUP_REMOVED lines=27> */
[----:B------:R-:W-:Y:S01]  /*1e50*/  IMAD.MOV.U32 R9, RZ, RZ, RZ ;  /* 0x000000ffff097224 */ /* 0x000fe200078e00ff */
        /* <DEDUP_REMOVED lines=11> */
[-C--:B------:R-:W-:Y:S01]  /*1f10*/  IMAD R10, R23, R2.reuse, R9 ;  /* 0x00000002170a7224 */ /* 0x080fe200078e0209 */
[----:B------:R-:W-:Y:S02]  /*1f20*/  IADD3 R19, P0, PT, -R8, R19, RZ ;  /* 0x0000001308137210 */ /* 0x000fe40007f1e1ff */
[----:B------:R-:W-:Y:S02]  /*1f30*/  IADD3 R8, P2, PT, R11, 0x1, RZ ;  /* 0x000000010b087810 */ /* 0x000fe40007f5e0ff */
[----:B------:R-:W-:Y:S01]  /*1f40*/  IADD3 R9, P1, PT, -R2, R19, RZ ;  /* 0x0000001302097210 */ /* 0x000fe20007f3e1ff */
[----:B------:R-:W-:Y:S01]  /*1f50*/  IMAD.X R18, R15, 0x1, ~R10, P0 ;  /* 0x000000010f127824 */ /* 0x000fe200000e0e0a */
[----:B------:R-:W-:Y:S01]  /*1f60*/  ISETP.GE.U32.AND P0, PT, R19, R2, PT ;  /* 0x000000021300720c */ /* 0x000fe20003f06070 */
[----:B------:R-:W-:-:S03]  /*1f70*/  IMAD.X R10, RZ, RZ, R23, P2 ;  /* 0x000000ffff0a7224 */ /* 0x000fc600010e0617 */
[C---:B------:R-:W-:Y:S02]  /*1f80*/  ISETP.GE.U32.AND.EX P0, PT, R18.reuse, RZ, PT, P0 ;  /* 0x000000ff1200720c */ /* 0x040fe40003f06100 */
[----:B------:R-:W-:Y:S02]  /*1f90*/  IADD3.X R15, PT, PT, R18, -0x1, RZ, P1, !PT ;  /* 0xffffffff120f7810 */ /* 0x000fe40000ffe4ff */
[----:B------:R-:W-:Y:S02]  /*1fa0*/  SEL R9, R9, R19, P0 ;  /* 0x0000001309097207 */ /* 0x000fe40000000000 */
[----:B------:R-:W-:Y:S02]  /*1fb0*/  SEL R11, R8, R11, P0 ;  /* 0x0000000b080b7207 */ /* 0x000fe40000000000 */
[----:B------:R-:W-:Y:S02]  /*1fc0*/  SEL R15, R15, R18, P0 ;  /* 0x000000120f0f7207 */ /* 0x000fe40000000000 */
[----:B------:R-:W-:-:S02]  /*1fd0*/  SEL R10, R10, R23, P0 ;  /* 0x000000170a0a7207 */ /* 0x000fc40000000000 */
[----:B------:R-:W-:Y:S02]  /*1fe0*/  ISETP.GE.U32.AND P0, PT, R9, R2, PT ;  /* 0x000000020900720c */ /* 0x000fe40003f06070 */
[----:B------:R-:W-:Y:S02]  /*1ff0*/  IADD3 R8, P2, PT, R11, 0x1, RZ ;  /* 0x000000010b087810 */ /* 0x000fe40007f5e0ff */
[----:B------:R-:W-:Y:S02]  /*2000*/  ISETP.NE.U32.AND P1, PT, R2, RZ, PT ;  /* 0x000000ff0200720c */ /* 0x000fe40003f25070 */
[----:B------:R-:W-:Y:S01]  /*2010*/  ISETP.GE.U32.AND.EX P0, PT, R15, RZ, PT, P0 ;  /* 0x000000ff0f00720c */ /* 0x000fe20003f06100 */
[----:B------:R-:W-:Y:S01]  /*2020*/  IMAD.MOV.U32 R15, RZ, RZ, 0x0 ;  /* 0x00000000ff0f7424 */ /* 0x000fe200078e00ff */
[----:B------:R-:W-:Y:S02]  /*2030*/  IADD3.X R9, PT, PT, RZ, R10, RZ, P2, !PT ;  /* 0x0000000aff097210 */ /* 0x000fe400017fe4ff */
[----:B------:R-:W-:-:S02]  /*2040*/  ISETP.NE.AND.EX P1, PT, RZ, RZ, PT, P1 ;  /* 0x000000ffff00720c */ /* 0x000fc40003f25310 */
[----:B------:R-:W-:Y:S02]  /*2050*/  SEL R8, R8, R11, P0 ;  /* 0x0000000b08087207 */ /* 0x000fe40000000000 */
[----:B------:R-:W-:Y:S02]  /*2060*/  SEL R9, R9, R10, P0 ;  /* 0x0000000a09097207 */ /* 0x000fe40000000000 */
[----:B------:R-:W-:Y:S02]  /*2070*/  SEL R8, R8, 0xffffffff, P1 ;  /* 0xffffffff08087807 */ /* 0x000fe40000800000 */
[----:B------:R-:W-:Y:S01]  /*2080*/  SEL R9, R9, 0xffffffff, P1 ;  /* 0xffffffff09097807 */ /* 0x000fe20000800000 */
[----:B------:R-:W-:Y:S06]  /*2090*/  RET.REL.NODEC R14 `(_ZN4vllm24swigluoai_and_mul_kernelIfXadL_ZNS_17swigluoai_and_mulIfEET_RKS2_S4_ffEEEEvPS2_PS3_iff) ;  /* 0xffffffdc0ed87950 */ /* 0x000fec0003c3ffff */
.L_x_187:
        /* <DEDUP_REMOVED lines=14> */
.L_x_430:


//--------------------- .text._ZN4vllm29act_and_mul_kernel_with_paramIN3c108BFloat16E14__nv_bfloat162XadL_ZNS_14fatrelu_kernelIS2_EET_RKS5_fEEXadL_ZNS_21packed_fatrelu_kernelIS3_EES5_S7_fEELb0ELb0EEEvPS5_PS6_if --------------------------
	.section	.text._ZN4vllm29act_and_mul_kernel_with_paramIN3c108BFloat16E14__nv_bfloat162XadL_ZNS_14fatrelu_kernelIS2_EET_RKS5_fEEXadL_ZNS_21packed_fatrelu_kernelIS3_EES5_S7_fEELb0ELb0EEEvPS5_PS6_if,"ax",@progbits
	.align	128
        .global         _ZN4vllm29act_and_mul_kernel_with_paramIN3c108BFloat16E14__nv_bfloat162XadL_ZNS_14fatrelu_kernelIS2_EET_RKS5_fEEXadL_ZNS_21packed_fatrelu_kernelIS3_EES5_S7_fEELb0ELb0EEEvPS5_PS6_if
        .type           _ZN4vllm29act_and_mul_kernel_with_paramIN3c108BFloat16E14__nv_bfloat162XadL_ZNS_14fatrelu_kernelIS2_EET_RKS5_fEEXadL_ZNS_21packed_fatrelu_kernelIS3_EES5_S7_fEELb0ELb0EEEvPS5_PS6_if,@function
        .size           _ZN4vllm29act_and_mul_kernel_with_paramIN3c108BFloat16E14__nv_bfloat162XadL_ZNS_14fatrelu_kernelIS2_EET_RKS5_fEEXadL_ZNS_21packed_fatrelu_kernelIS3_EES5_S7_fEELb0ELb0EEEvPS5_PS6_if,(.L_x_431 - _ZN4vllm29act_and_mul_kernel_with_paramIN3c108BFloat16E14__nv_bfloat162XadL_ZNS_14fatrelu_kernelIS2_EET_RKS5_fEEXadL_ZNS_21packed_fatrelu_kernelIS3_EES5_S7_fEELb0ELb0EEEvPS5_PS6_if)
        .other          _ZN4vllm29act_and_mul_kernel_with_paramIN3c108BFloat16E14__nv_bfloat162XadL_ZNS_14fatrelu_kernelIS2_EET_RKS5_fEEXadL_ZNS_21packed_fatrelu_kernelIS3_EES5_S7_fEELb0ELb0EEEvPS5_PS6_if,@"STO_CUDA_ENTRY STV_DEFAULT"
_ZN4vllm29act_and_mul_kernel_with_paramIN3c108BFloat16E14__nv_bfloat162XadL_ZNS_14fatrelu_kernelIS2_EET_RKS5_fEEXadL_ZNS_21packed_fatrelu_kernelIS3_EES5_S7_fEELb0ELb0EEEvPS5_PS6_if:
.text._ZN4vllm29act_and_mul_kernel_with_paramIN3c108BFloat16E14__nv_bfloat162XadL_ZNS_14fatrelu_kernelIS2_EET_RKS5_fEEXadL_ZNS_21packed_fatrelu_kernelIS3_EES5_S7_fEELb0ELb0EEEvPS5_PS6_if:
[----:B------:R-:W-:Y:S01]  /*0000*/  LDC R1, c[0x0][0x37c] ;  /* 0x0000df00ff017b82 */ /* 0x000fe20000000800 */
[----:B------:R-:W0:Y:S01]  /*0010*/  S2R R11, SR_TID.X ;  /* 0x00000000000b7919 */ /* 0x000e220000002100 */
[----:B------:R-:W0:Y:S02]  /*0020*/  LDCU UR4, c[0x0][0x390] ;  /* 0x00007200ff0477ac */ /* 0x000e240008000800 */
[----:B0-----:R-:W-:-:S13]  /*0030*/  ISETP.GE.AND P0, PT, R11, UR4, PT ;  /* 0x000000040b007c0c */ /* 0x001fda000bf06270 */
[----:B------:R-:W-:Y:S05]  /*0040*/  @P0 EXIT ;  /* 0x000000000000094d */ /* 0x000fea0003800000 */
[----:B------:R-:W0:Y:S01]  /*0050*/  LDC R0, c[0x0][0x360] ;  /* 0x0000d800ff007b82 */ /* 0x000e220000000800 */
[----:B------:R-:W-:Y:S01]  /*0060*/  USHF.R.S32.HI UR5, URZ, 0x1f, UR4 ;  /* 0x0000001fff057899 */ /* 0x000fe20008011404 */
[----:B------:R-:W1:Y:S01]  /*0070*/  S2R R8, SR_CTAID.X ;  /* 0x0000000000087919 */ /* 0x000e620000002500 */
[----:B------:R-:W-:Y:S01]  /*0080*/  BSSY.RECONVERGENT B0, `(.L_x_188) ;  /* 0x0000029000007945 */ /* 0x000fe20003800200 */
[----:B------:R-:W-:Y:S01]  /*0090*/  IMAD.MOV.U32 R9, RZ, RZ, RZ ;  /* 0x000000ffff097224 */ /* 0x000fe200078e00ff */
[----:B0-----:R-:W-:-:S04]  /*00a0*/  IADD3 R4, P0, PT, R11, R0, RZ ;  /* 0x000000000b047210 */ /* 0x001fc80007f1e0ff */
[C---:B------:R-:W-:Y:S01]  /*00b0*/  ISETP.GT.U32.AND P1, PT, R4.reuse, UR4, PT ;  /* 0x0000000404007c0c */ /* 0x040fe2000bf24070 */
[----:B------:R-:W-:Y:S01]  /*00c0*/  IMAD.X R6, RZ, RZ, RZ, P0 ;  /* 0x000000ffff067224 */ /* 0x000fe200000e06ff */
[----:B------:R-:W-:-:S04]  /*00d0*/  ISETP.GE.U32.AND P0, PT, R4, UR4, PT ;  /* 0x0000000404007c0c */ /* 0x000fc8000bf06070 */
[----:B------:R-:W-:Y:S01]  /*00e0*/  ISETP.GT.AND.EX P1, PT, R6, UR5, PT, P1 ;  /* 0x0000000506007c0c */ /* 0x000fe2000bf24310 */
[----:B-1----:R-:W-:Y:S01]  /*00f0*/  IMAD R8, R8, UR4, RZ ;  /* 0x0000000408087c24 */ /* 0x002fe2000f8e02ff */
[----:B------:R-:W-:Y:S02]  /*0100*/  ISETP.GE.AND.EX P0, PT, R6, UR5, PT, P0 ;  /* 0x0000000506007c0c */ /* 0x000fe4000bf06300 */
[----:B------:R-:W-:Y:S02]  /*0110*/  SEL R3, R4, UR4, P1 ;  /* 0x0000000404037c07 */ /* 0x000fe40008800000 */
[----:B------:R-:W-:Y:S02]  /*0120*/  SEL R2, RZ, 0x1, P0 ;  /* 0x00000001ff027807 */ /* 0x000fe40000000000 */
[----:B------:R-:W-:Y:S02]  /*0130*/  SEL R5, R6, UR5, P1 ;  /* 0x0000000506057c07 */ /* 0x000fe40008800000 */
[----:B------:R-:W-:Y:S01]  /*0140*/  IADD3 R3, P0, P1, R3, -R4, -R2 ;  /* 0x8000000403037210 */ /* 0x000fe2000791e802 */
[----:B------:R-:W-:-:S03]  /*0150*/  IMAD.SHL.U32 R4, R8, 0x2, RZ ;  /* 0x0000000208047824 */ /* 0x000fc600078e00ff */
        /* <DEDUP_REMOVED lines=20> */
[----:B------:R-:W-:Y:S01]  /*02a0*/  @P1 VIADD R6, R6, 0x1 ;  /* 0x0000000106061836 */ /* 0x000fe20000000000 */
[----:B------:R-:W-:Y:S01]  /*02b0*/  @!P2 LOP3.LUT R6, RZ, R0, RZ, 0x33, !PT ;  /* 0x00000000ff06a212 */ /* 0x000fe200078e33ff */
[----:B------:R-:W-:Y:S06]  /*02c0*/  BRA `(.L_x_190) ;  /* 0x0000000000107947 */ /* 0x000fec0003800000 */
.L_x_189:
[----:B------:R-:W-:-:S07]  /*02d0*/  MOV R6, 0x2f0 ;  /* 0x000002f000067802 */ /* 0x000fce0000000f00 */
[----:B------:R-:W-:Y:S05]  /*02e0*/  CALL.REL.NOINC `($__internal_12_$__cuda_sm20_div_u64) ;  /* 0x0000000800407944 */ /* 0x000fea0003c00000 */
[----:B------:R-:W-:Y:S02]  /*02f0*/  IMAD.MOV.U32 R6, RZ, RZ, R3 ;  /* 0x000000ffff067224 */ /* 0x000fe400078e0003 */
[----:B------:R-:W-:-:S07]  /*0300*/  IMAD.MOV.U32 R7, RZ, RZ, R10 ;  /* 0x000000ffff077224 */ /* 0x000fce00078e000a */
.L_x_190:
[----:B------:R-:W-:Y:S05]  /*0310*/  BSYNC.RECONVERGENT B0 ;  /* 0x0000000000007941 */ /* 0x000fea0003800200 */
.L_x_188:
[----:B------:R-:W-:Y:S01]  /*0320*/  IADD3 R18, P0, PT, R6, R2, RZ ;  /* 0x0000000206127210 */ /* 0x000fe20007f1e0ff */
[----:B------:R-:W0:Y:S01]  /*0330*/  LDC.64 R12, c[0x0][0x388] ;  /* 0x0000e200ff0c7b82 */ /* 0x000e220000000a00 */
[----:B------:R-:W1:Y:S01]  /*0340*/  LDCU.64 UR6, c[0x0][0x358] ;  /* 0x00006b00ff0677ac */ /* 0x000e620008000a00 */
[----:B------:R-:W-:Y:S01]  /*0350*/  BSSY.RECONVERGENT B0, `(.L_x_191) ;  /* 0x0000034000007945 */ /* 0x000fe20003800200 */
[C---:B------:R-:W-:Y:S01]  /*0360*/  LOP3.LUT R2, R18.reuse, 0x3, RZ, 0xc0, !PT ;  /* 0x0000000312027812 */ /* 0x040fe200078ec0ff */
[----:B------:R-:W-:Y:S01]  /*0370*/  IMAD.X R6, RZ, RZ, R7, P0 ;  /* 0x000000ffff067224 */ /* 0x000fe200000e0607 */
[----:B------:R-:W-:Y:S01]  /*0380*/  ISETP.GE.U32.AND P0, PT, R18, 0x3, PT ;  /* 0x000000031200780c */ /* 0x000fe20003f06070 */
[----:B------:R-:W2:Y:S01]  /*0390*/  LDCU UR9, c[0x0][0x394] ;  /* 0x00007280ff0977ac */ /* 0x000ea20008000800 */
[----:B------:R-:W-:Y:S02]  /*03a0*/  ISETP.NE.U32.AND P1, PT, R2, 0x3, PT ;  /* 0x000000030200780c */ /* 0x000fe40003f25070 */
[----:B------:R-:W-:-:S02]  /*03b0*/  ISETP.GE.U32.AND.EX P0, PT, R6, RZ, PT, P0 ;  /* 0x000000ff0600720c */ /* 0x000fc40003f06100 */
[----:B------:R-:W-:Y:S01]  /*03c0*/  ISETP.NE.AND.EX P1, PT, RZ, RZ, PT, P1 ;  /* 0x000000ffff00720c */ /* 0x000fe20003f25310 */
[----:B0-----:R-:W-:-:S12]  /*03d0*/  IMAD.WIDE.U32 R2, R4, 0x2, R12 ;  /* 0x0000000204027825 */ /* 0x001fd800078e000c */
[----:B-12---:R-:W-:Y:S05]  /*03e0*/  @!P1 BRA `(.L_x_192) ;  /* 0x0000000000a89947 */ /* 0x006fea0003800000 */
[----:B------:R-:W0:Y:S01]  /*03f0*/  LDCU UR4, c[0x0][0x390] ;  /* 0x00007200ff0477ac */ /* 0x000e220008000800 */
[----:B------:R-:W-:Y:S01]  /*0400*/  VIADD R18, R18, 0x1 ;  /* 0x0000000112127836 */ /* 0x000fe20000000000 */
[C---:B------:R-:W-:Y:S01]  /*0410*/  SHF.L.U64.HI R17, R11.reuse, 0x1, R9 ;  /* 0x000000010b117819 */ /* 0x040fe20000010209 */
[----:B------:R-:W-:Y:S01]  /*0420*/  IMAD.SHL.U32 R15, R11, 0x2, RZ ;  /* 0x000000020b0f7824 */ /* 0x000fe200078e00ff */
[----:B------:R-:W1:Y:S01]  /*0430*/  LDCU.128 UR12, c[0x0][0x380] ;  /* 0x00007000ff0c77ac */ /* 0x000e620008000c00 */
[----:B------:R-:W-:Y:S01]  /*0440*/  IMAD.MOV.U32 R14, RZ, RZ, RZ ;  /* 0x000000ffff0e7224 */ /* 0x000fe200078e00ff */
[----:B------:R-:W-:Y:S01]  /*0450*/  LOP3.LUT R18, R18, 0x3, RZ, 0xc0, !PT ;  /* 0x0000000312127812 */ /* 0x000fe200078ec0ff */
[----:B0-----:R-:W-:Y:S02]  /*0460*/  USHF.L.U32 UR8, UR4, 0x1, URZ ;  /* 0x0000000104087899 */ /* 0x001fe400080006ff */
[----:B------:R-:W-:-:S04]  /*0470*/  USHF.L.U64.HI UR4, UR4, 0x1, UR5 ;  /* 0x0000000104047899 */ /* 0x000fc80008010205 */
[----:B------:R-:W-:Y:S02]  /*0480*/  IMAD.U32 R6, RZ, RZ, UR8 ;  /* 0x00000008ff067e24 */ /* 0x000fe4000f8e00ff */
[----:B------:R-:W-:Y:S02]  /*0490*/  IMAD.U32 R7, RZ, RZ, UR4 ;  /* 0x00000004ff077e24 */ /* 0x000fe4000f8e00ff */
[----:B------:R-:W-:Y:S01]  /*04a0*/  IMAD.WIDE.U32 R4, R4, 0x2, R6 ;  /* 0x0000000204047825 */ /* 0x000fe200078e0006 */
[----:B-1----:R-:W-:Y:S02]  /*04b0*/  LEA R6, P1, R8, UR12, 0x1 ;  /* 0x0000000c08067c11 */ /* 0x002fe4000f8208ff */
[----:B------:R-:W-:Y:S02]  /*04c0*/  IADD3 R7, P2, PT, R4, UR14, RZ ;  /* 0x0000000e04077c10 */ /* 0x000fe4000ff5e0ff */
[----:B------:R-:W-:Y:S02]  /*04d0*/  LEA.HI.X R10, R8, UR13, RZ, 0x1, P1 ;  /* 0x0000000d080a7c11 */ /* 0x000fe400088f0cff */
[----:B------:R-:W-:-:S09]  /*04e0*/  IADD3.X R16, PT, PT, R5, UR15, RZ, P2, !PT ;  /* 0x0000000f05107c10 */ /* 0x000fd200097fe4ff */
.L_x_193:
[----:B0-----:R-:W-:-:S05]  /*04f0*/  IADD3 R12, P1, PT, R2, R15, RZ ;  /* 0x0000000f020c7210 */ /* 0x001fca0007f3e0ff */
[----:B------:R-:W-:-:S05]  /*0500*/  IMAD.X R13, R3, 0x1, R17, P1 ;  /* 0x00000001030d7824 */ /* 0x000fca00008e0611 */
[----:B------:R-:W2:Y:S01]  /*0510*/  LDG.E.U16.CONSTANT R12, desc[UR6][R12.64] ;  /* 0x000000060c0c7981 */ /* 0x000ea2000c1e9500 */
[----:B------:R-:W-:-:S05]  /*0520*/  IADD3 R4, P1, PT, R15, R7, RZ ;  /* 0x000000070f047210 */ /* 0x000fca0007f3e0ff */
[----:B------:R-:W-:-:S05]  /*0530*/  IMAD.X R5, R17, 0x1, R16, P1 ;  /* 0x0000000111057824 */ /* 0x000fca00008e0610 */
[----:B------:R-:W3:Y:S01]  /*0540*/  LDG.E.U16.CONSTANT R4, desc[UR6][R4.64] ;  /* 0x0000000604047981 */ /* 0x000ee2000c1e9500 */
[----:B------:R-:W-:-:S05]  /*0550*/  IADD3 R11, P2, PT, R0, R11, RZ ;  /* 0x0000000b000b7210 */ /* 0x000fca0007f5e0ff */
[----:B------:R-:W-:Y:S02]  /*0560*/  IMAD.X R9, RZ, RZ, R9, P2 ;  /* 0x000000ffff097224 */ /* 0x000fe400010e0609 */
[----:B--2---:R-:W-:-:S05]  /*0570*/  IMAD.U32 R19, R12, 0x10000, RZ ;  /* 0x000100000c137824 */ /* 0x004fca00078e00ff */
[----:B------:R-:W-:-:S04]  /*0580*/  FSETP.GT.FTZ.AND P1, PT, R19, UR9, PT ;  /* 0x0000000913007c0b */ /* 0x000fc8000bf34000 */
[----:B------:R-:W-:Y:S01]  /*0590*/  FSEL R19, R19, RZ, P1 ;  /* 0x000000ff13137208 */ /* 0x000fe20000800000 */
[----:B---3--:R-:W-:Y:S01]  /*05a0*/  IMAD.U32 R21, R4, 0x10000, RZ ;  /* 0x0001000004157824 */ /* 0x008fe200078e00ff */
[----:B------:R-:W-:Y:S02]  /*05b0*/  IADD3 R12, P1, PT, R15, R6, RZ ;  /* 0x000000060f0c7210 */ /* 0x000fe40007f3e0ff */
[----:B------:R-:W-:Y:S02]  /*05c0*/  LEA R15, P3, R0, R15, 0x1 ;  /* 0x0000000f000f7211 */ /* 0x000fe400078608ff */
[----:B------:R-:W0:Y:S01]  /*05d0*/  F2F.BF16.F32 R19, R19 ;  /* 0x0000001300137304 */ /* 0x000e220000202000 */
[----:B------:R-:W-:Y:S01]  /*05e0*/  IMAD.X R13, R17, 0x1, R10, P1 ;  /* 0x00000001110d7824 */ /* 0x000fe200008e060a */
[----:B------:R-:W-:Y:S02]  /*05f0*/  IADD3 R18, P1, PT, R18, -0x1, RZ ;  /* 0xffffffff12127810 */ /* 0x000fe40007f3e0ff */
[----:B------:R-:W-:-:S02]  /*0600*/  LEA.HI.X R17, R0, R17, RZ, 0x1, P3 ;  /* 0x0000001100117211 */ /* 0x000fc400018f0cff */
[----:B------:R-:W-:Y:S02]  /*0610*/  IADD3.X R14, PT, PT, R14, -0x1, RZ, P1, !PT ;  /* 0xffffffff0e0e7810 */ /* 0x000fe40000ffe4ff */
[----:B------:R-:W-:-:S04]  /*0620*/  ISETP.NE.U32.AND P1, PT, R18, RZ, PT ;  /* 0x000000ff1200720c */ /* 0x000fc80003f25070 */
[----:B------:R-:W-:Y:S01]  /*0630*/  ISETP.NE.AND.EX P1, PT, R14, RZ, PT, P1 ;  /* 0x000000ff0e00720c */ /* 0x000fe20003f25310 */
[----:B0-----:R-:W-:-:S04]  /*0640*/  IMAD.U32 R20, R19, 0x10000, RZ ;  /* 0x0001000013147824 */ /* 0x001fc800078e00ff */
[----:B------:R-:W-:-:S05]  /*0650*/  FMUL.FTZ R20, R20, R21 ;  /* 0x0000001514147220 */ /* 0x000fca0000410000 */
[----:B------:R-:W-:-:S05]  /*0660*/  F2FP.BF16.F32.PACK_AB R20, RZ, R20 ;  /* 0x00000014ff14723e */ /* 0x000fca00000010ff */
[----:B------:R0:W-:Y:S01]  /*0670*/  STG.E.U16 desc[UR6][R12.64], R20 ;  /* 0x000000140c007986 */ /* 0x0001e2000c101506 */
[----:B------:R-:W-:Y:S05]  /*0680*/  @P1 BRA `(.L_x_193) ;  /* 0xfffffffc00981947 */ /* 0x000fea000383ffff */
.L_x_192:
[----:B------:R-:W-:Y:S05]  /*0690*/  BSYNC.RECONVERGENT B0 ;  /* 0x0000000000007941 */ /* 0x000fea0003800200 */
.L_x_191:
[----:B------:R-:W-:Y:S05]  /*06a0*/  @!P0 EXIT ;  /* 0x000000000000894d */ /* 0x000fea0003800000 */
[----:B------:R-:W1:Y:S01]  /*06b0*/  LDCU UR4, c[0x0][0x390] ;  /* 0x00007200ff0477ac */ /* 0x000e620008000800 */
[----:B------:R-:W-:Y:S01]  /*06c0*/  IMAD.SHL.U32 R21, R0, 0x2, RZ ;  /* 0x0000000200157824 */ /* 0x000fe200078e00ff */
[----:B------:R-:W-:Y:S01]  /*06d0*/  SHF.R.U32.HI R19, RZ, 0x1f, R0 ;  /* 0x0000001fff137819 */ /* 0x000fe20000011600 */
[----:B------:R-:W2:Y:S01]  /*06e0*/  LDCU UR10, c[0x0][0x394] ;  /* 0x00007280ff0a77ac */ /* 0x000ea20008000800 */
[----:B------:R-:W3:Y:S01]  /*06f0*/  LDCU.64 UR12, c[0x0][0x380] ;  /* 0x00007000ff0c77ac */ /* 0x000ee20008000a00 */
[----:B-1----:R-:W-:Y:S02]  /*0700*/  USHF.L.U64.HI UR8, UR4, 0x1, UR5 ;  /* 0x0000000104087899 */ /* 0x002fe40008010205 */
[----:B------:R-:W-:-:S12]  /*0710*/  USHF.L.U32 UR9, UR4, 0x1, URZ ;  /* 0x0000000104097899 */ /* 0x000fd800080006ff */
.L_x_194:
[----:B------:R-:W-:-:S04]  /*0720*/  LEA R6, P0, R11, R2, 0x1 ;  /* 0x000000020b067211 */ /* 0x000fc800078008ff */
[----:B------:R-:W-:Y:S02]  /*0730*/  LEA.HI.X R7, R11, R3, R9, 0x1, P0 ;  /* 0x000000030b077211 */ /* 0x000fe400000f0c09 */
[----:B------:R-:W-:-:S03]  /*0740*/  IADD3 R16, P0, PT, R21, R6, RZ ;  /* 0x0000000615107210 */ /* 0x000fc60007f1e0ff */
[----:B------:R1:W4:Y:S01]  /*0750*/  LDG.E.U16.CONSTANT R10, desc[UR6][R6.64] ;  /* 0x00000006060a7981 */ /* 0x000322000c1e9500 */
[----:B0-----:R-:W-:Y:S01]  /*0760*/  IADD3 R12, P1, PT, R21, R16, RZ ;  /* 0x00000010150c7210 */ /* 0x001fe20007f3e0ff */
[----:B------:R-:W-:-:S04]  /*0770*/  IMAD.X R17, R19, 0x1, R7, P0 ;  /* 0x0000000113117824 */ /* 0x000fc800000e0607 */
[----:B------:R-:W-:Y:S01]  /*0780*/  IMAD.X R13, R19, 0x1, R17, P1 ;  /* 0x00000001130d7824 */ /* 0x000fe200008e0611 */
[----:B------:R0:W5:Y:S01]  /*0790*/  LDG.E.U16.CONSTANT R18, desc[UR6][R16.64] ;  /* 0x0000000610127981 */ /* 0x000162000c1e9500 */
[----:B------:R-:W-:Y:S02]  /*07a0*/  IADD3 R4, P1, PT, R21, R12, RZ ;  /* 0x0000000c15047210 */ /* 0x000fe40007f3e0ff */
[----:B------:R-:W-:Y:S01]  /*07b0*/  IADD3 R24, P0, PT, R6, UR9, RZ ;  /* 0x0000000906187c10 */ /* 0x000fe2000ff1e0ff */
[----:B------:R2:W3:Y:S02]  /*07c0*/  LDG.E.U16.CONSTANT R20, desc[UR6][R12.64] ;  /* 0x000000060c147981 */ /* 0x0004e4000c1e9500 */
[----:B------:R-:W-:Y:S01]  /*07d0*/  IMAD.X R5, R19, 0x1, R13, P1 ;  /* 0x0000000113057824 */ /* 0x000fe200008e060d */
[----:B------:R-:W-:-:S04]  /*07e0*/  IADD3.X R25, PT, PT, R7, UR8, RZ, P0, !PT ;  /* 0x0000000807197c10 */ /* 0x000fc800087fe4ff */
[----:B------:R-:W3:Y:S04]  /*07f0*/  LDG.E.U16.CONSTANT R23, desc[UR6][R4.64] ;  /* 0x0000000604177981 */ /* 0x000ee8000c1e9500 */
[----:B------:R-:W3:Y:S01]  /*0800*/  LDG.E.U16.CONSTANT R22, desc[UR6][R24.64] ;  /* 0x0000000618167981 */ /* 0x000ee2000c1e9500 */
[----:B-1----:R-:W-:-:S04]  /*0810*/  IADD3 R6, P0, PT, R16, UR9, RZ ;  /* 0x0000000910067c10 */ /* 0x002fc8000ff1e0ff */
[----:B------:R-:W-:Y:S02]  /*0820*/  IADD3.X R7, PT, PT, R17, UR8, RZ, P0, !PT ;  /* 0x0000000811077c10 */ /* 0x000fe400087fe4ff */
[----:B------:R-:W-:Y:S02]  /*0830*/  IADD3 R14, P1, PT, R12, UR9, RZ ;  /* 0x000000090c0e7c10 */ /* 0x000fe4000ff3e0ff */
[----:B0-----:R-:W-:Y:S01]  /*0840*/  IADD3 R16, P0, PT, R4, UR9, RZ ;  /* 0x0000000904107c10 */ /* 0x001fe2000ff1e0ff */
[----:B------:R0:W3:Y:S01]  /*0850*/  LDG.E.U16.CONSTANT R6, desc[UR6][R6.64] ;  /* 0x0000000606067981 */ /* 0x0000e2000c1e9500 */
[----:B------:R-:W-:Y:S02]  /*0860*/  IADD3.X R15, PT, PT, R13, UR8, RZ, P1, !PT ;  /* 0x000000080d0f7c10 */ /* 0x000fe40008ffe4ff */
[----:B------:R-:W-:-:S03]  /*0870*/  IADD3.X R17, PT, PT, R5, UR8, RZ, P0, !PT ;  /* 0x0000000805117c10 */ /* 0x000fc600087fe4ff */
[----:B------:R-:W3:Y:S04]  /*0880*/  LDG.E.U16.CONSTANT R14, desc[UR6][R14.64] ;  /* 0x000000060e0e7981 */ /* 0x000ee8000c1e9500 */
[----:B------:R1:W3:Y:S01]  /*0890*/  LDG.E.U16.CONSTANT R16, desc[UR6][R16.64] ;  /* 0x0000000610107981 */ /* 0x0002e2000c1e9500 */
[----:B--2---:R-:W-:-:S05]  /*08a0*/  IADD3 R12, P1, PT, R8, R11, RZ ;  /* 0x0000000b080c7210 */ /* 0x004fca0007f3e0ff */
[----:B------:R-:W-:Y:S02]  /*08b0*/  IMAD.X R13, RZ, RZ, R9, P1 ;  /* 0x000000ffff0d7224 */ /* 0x000fe400008e0609 */
[----:B----4-:R-:W-:-:S05]  /*08c0*/  IMAD.U32 R10, R10, 0x10000, RZ ;  /* 0x000100000a0a7824 */ /* 0x010fca00078e00ff */
[----:B------:R-:W-:-:S04]  /*08d0*/  FSETP.GT.FTZ.AND P0, PT, R10, UR10, PT ;  /* 0x0000000a0a007c0b */ /* 0x000fc8000bf14000 */
[----:B------:R-:W-:Y:S01]  /*08e0*/  FSEL R10, R10, RZ, P0 ;  /* 0x000000ff0a0a7208 */ /* 0x000fe20000000000 */
[----:B-----5:R-:W-:Y:S02]  /*08f0*/  IMAD.U32 R18, R18, 0x10000, RZ ;  /* 0x0001000012127824 */ /* 0x020fe400078e00ff */
[----:B---3--:R-:W-:-:S03]  /*0900*/  IMAD.U32 R20, R20, 0x10000, RZ ;  /* 0x0001000014147824 */ /* 0x008fc600078e00ff */
[----:B------:R-:W2:Y:S01]  /*0910*/  F2F.BF16.F32 R10, R10 ;  /* 0x0000000a000a7304 */ /* 0x000ea20000202000 */
[----:B------:R-:W-:Y:S01]  /*0920*/  FSETP.GT.FTZ.AND P0, PT, R18, UR10, PT ;  /* 0x0000000a12007c0b */ /* 0x000fe2000bf14000 */
[----:B------:R-:W-:-:S03]  /*0930*/  IMAD.U32 R23, R23, 0x10000, RZ ;  /* 0x0001000017177824 */ /* 0x000fc600078e00ff */
[----:B0-----:R-:W-:Y:S02]  /*0940*/  FSEL R7, R18, RZ, P0 ;  /* 0x000000ff12077208 */ /* 0x001fe40000000000 */
[----:B------:R-:W-:-:S04]  /*0950*/  FSETP.GT.FTZ.AND P0, PT, R20, UR10, PT ;  /* 0x0000000a14007c0b */ /* 0x000fc8000bf14000 */
[----:B------:R-:W-:Y:S02]  /*0960*/  FSEL R20, R20, RZ, P0 ;  /* 0x000000ff14147208 */ /* 0x000fe40000000000 */
[C---:B------:R-:W-:Y:S01]  /*0970*/  FSETP.GT.FTZ.AND P0, PT, R23.reuse, UR10, PT ;  /* 0x0000000a17007c0b */ /* 0x040fe2000bf14000 */
[----:B------:R-:W0:Y:S01]  /*0980*/  F2F.BF16.F32 R7, R7 ;  /* 0x0000000700077304 */ /* 0x000e220000202000 */
[----:B------:R-:W-:Y:S02]  /*0990*/  IMAD.U32 R5, R22, 0x10000, RZ ;  /* 0x0001000016057824 */ /* 0x000fe400078e00ff */
[----:B--2---:R-:W-:Y:S01]  /*09a0*/  IMAD.U32 R4, R10, 0x10000, RZ ;  /* 0x000100000a047824 */ /* 0x004fe200078e00ff */
[----:B------:R-:W-:-:S03]  /*09b0*/  FSEL R23, R23, RZ, P0 ;  /* 0x000000ff17177208 */ /* 0x000fc60000000000 */
[----:B------:R-:W-:Y:S01]  /*09c0*/  FMUL.FTZ R5, R4, R5 ;  /* 0x0000000504057220 */ /* 0x000fe20000410000 */
[----:B------:R-:W2:Y:S01]  /*09d0*/  F2F.BF16.F32 R20, R20 ;  /* 0x0000001400147304 */ /* 0x000ea20000202000 */
[----:B------:R-:W-:-:S03]  /*09e0*/  LEA R4, P0, R12, UR12, 0x1 ;  /* 0x0000000c0c047c11 */ /* 0x000fc6000f8008ff */
[----:B------:R-:W-:-:S04]  /*09f0*/  F2FP.BF16.F32.PACK_AB R10, RZ, R5 ;  /* 0x00000005ff0a723e */ /* 0x000fc800000010ff */
[----:B------:R-:W3:Y:S01]  /*0a00*/  F2F.BF16.F32 R23, R23 ;  /* 0x0000001700177304 */ /* 0x000ee20000202000 */
[----:B-1----:R-:W-:Y:S01]  /*0a10*/  PRMT R17, R10, 0x7610, R17 ;  /* 0x000076100a117816 */ /* 0x002fe20000000011 */
[----:B------:R-:W-:Y:S01]  /*0a20*/  IMAD.U32 R10, R6, 0x10000, RZ ;  /* 0x00010000060a7824 */ /* 0x000fe200078e00ff */
[----:B------:R-:W-:Y:S01]  /*0a30*/  LEA.HI.X R5, R12, UR13, R13, 0x1, P0 ;  /* 0x0000000d0c057c11 */ /* 0x000fe200080f0c0d */
[----:B0-----:R-:W-:Y:S01]  /*0a40*/  IMAD.U32 R7, R7, 0x10000, RZ ;  /* 0x0001000007077824 */ /* 0x001fe200078e00ff */
[----:B------:R-:W-:-:S03]  /*0a50*/  IADD3 R6, P0, PT, R21, R4, RZ ;  /* 0x0000000415067210 */ /* 0x000fc60007f1e0ff */
[----:B------:R-:W-:Y:S01]  /*0a60*/  FMUL.FTZ R10, R7, R10 ;  /* 0x0000000a070a7220 */ /* 0x000fe20000410000 */
[----:B------:R0:W-:Y:S01]  /*0a70*/  STG.E.U16 desc[UR6][R4.64], R17 ;  /* 0x0000001104007986 */ /* 0x0001e2000c101506 */
[----:B------:R-:W-:Y:S02]  /*0a80*/  IMAD.X R7, R19, 0x1, R5, P0 ;  /* 0x0000000113077824 */ /* 0x000fe400000e0605 */
[----:B------:R-:W-:Y:S02]  /*0a90*/  IMAD.U32 R13, R14, 0x10000, RZ ;  /* 0x000100000e0d7824 */ /* 0x000fe400078e00ff */
[----:B--2---:R-:W-:Y:S02]  /*0aa0*/  IMAD.U32 R20, R20, 0x10000, RZ ;  /* 0x0001000014147824 */ /* 0x004fe400078e00ff */
[----:B------:R-:W-:Y:S02]  /*0ab0*/  IMAD.U32 R15, R16, 0x10000, RZ ;  /* 0x00010000100f7824 */ /* 0x000fe400078e00ff */
[----:B---3--:R-:W-:Y:S01]  /*0ac0*/  IMAD.U32 R12, R23, 0x10000, RZ ;  /* 0x00010000170c7824 */ /* 0x008fe200078e00ff */
[----:B0-----:R-:W-:Y:S01]  /*0ad0*/  IADD3 R4, P0, PT, R21, R6, RZ ;  /* 0x0000000615047210 */ /* 0x001fe20007f1e0ff */
[----:B------:R-:W-:-:S02]  /*0ae0*/  FMUL.FTZ R13, R20, R13 ;  /* 0x0000000d140d7220 */ /* 0x000fc40000410000 */
[----:B------:R-:W-:Y:S02]  /*0af0*/  FMUL.FTZ R15, R12, R15 ;  /* 0x0000000f0c0f7220 */ /* 0x000fe40000410000 */
[----:B------:R-:W-:Y:S01]  /*0b00*/  IMAD.X R5, R19, 0x1, R7, P0 ;  /* 0x0000000113057824 */ /* 0x000fe200000e0607 */
[----:B------:R-:W-:Y:S02]  /*0b10*/  IADD3 R12, P0, PT, R21, R4, RZ ;  /* 0x00000004150c7210 */ /* 0x000fe40007f1e0ff */
[----:B------:R-:W-:Y:S02]  /*0b20*/  F2FP.BF16.F32.PACK_AB R10, RZ, R10 ;  /* 0x0000000aff0a723e */ /* 0x000fe400000010ff */
[----:B------:R-:W-:Y:S01]  /*0b30*/  F2FP.BF16.F32.PACK_AB R14, RZ, R13 ;  /* 0x0000000dff0e723e */ /* 0x000fe200000010ff */
[----:B------:R-:W-:Y:S01]  /*0b40*/  IMAD.X R13, R19, 0x1, R5, P0 ;  /* 0x00000001130d7824 */ /* 0x000fe200000e0605 */
[----:B------:R-:W-:Y:S02]  /*0b50*/  F2FP.BF16.F32.PACK_AB R15, RZ, R15 ;  /* 0x0000000fff0f723e */ /* 0x000fe400000010ff */
[C---:B------:R-:W-:Y:S01]  /*0b60*/  LEA R11, P0, R0.reuse, R11, 0x2 ;  /* 0x0000000b000b7211 */ /* 0x040fe200078010ff */
[----:B------:R1:W-:Y:S03]  /*0b70*/  STG.E.U16 desc[UR6][R6.64], R10 ;  /* 0x0000000a06007986 */ /* 0x0003e6000c101506 */
[----:B------:R-:W-:Y:S01]  /*0b80*/  LEA.HI.X R9, R0, R9, RZ, 0x2, P0 ;  /* 0x0000000900097211 */ /* 0x000fe200000f14ff */
[----:B------:R1:W-:Y:S01]  /*0b90*/  STG.E.U16 desc[UR6][R4.64], R14 ;  /* 0x0000000e04007986 */ /* 0x0003e2000c101506 */
[----:B------:R-:W-:-:S03]  /*0ba0*/  ISETP.GE.U32.AND P0, PT, R11, UR4, PT ;  /* 0x000000040b007c0c */ /* 0x000fc6000bf06070 */
[----:B------:R1:W-:Y:S01]  /*0bb0*/  STG.E.U16 desc[UR6][R12.64], R15 ;  /* 0x0000000f0c007986 */ /* 0x0003e2000c101506 */
[----:B------:R-:W-:-:S13]  /*0bc0*/  ISETP.GE.AND.EX P0, PT, R9, UR5, PT, P0 ;  /* 0x0000000509007c0c */ /* 0x000fda000bf06300 */
[----:B-1----:R-:W-:Y:S05]  /*0bd0*/  @!P0 BRA `(.L_x_194) ;  /* 0xfffffff800d08947 */ /* 0x002fea000383ffff */
[----:B------:R-:W-:Y:S05]  /*0be0*/  EXIT ;  /* 0x000000000000794d */ /* 0x000fea0003800000 */
        .weak           $__internal_12_$__cuda_sm20_div_u64
        .type           $__internal_12_$__cuda_sm20_div_u64,@function
        .size           $__internal_12_$__cuda_sm20_div_u64,(.L_x_431 - $__internal_12_$__cuda_sm20_div_u64)
$__internal_12_$__cuda_sm20_div_u64:
        /* <DEDUP_REMOVED lines=21> */
[----:B------:R-:W-:-:S04]  /*0d40*/  IMAD R12, R7, R0, R13 ;  /* 0x00000000070c7224 */ /* 0x000fc800078e020d */
        /* <DEDUP_REMOVED lines=10> */
[----:B------:R-:W-:Y:S02]  /*0df0*/  IMAD.MOV.U32 R13, RZ, RZ, RZ ;  /* 0x000000ffff0d7224 */ /* 0x000fe400078e00ff */
[----:B------:R-:W-:-:S04]  /*0e00*/  IMAD.WIDE.U32 R12, R10, R5, R12 ;  /* 0x000000050a0c7225 */ /* 0x000fc800078e000c */
[C---:B------:R-:W-:Y:S02]  /*0e10*/  IMAD R15, R14.reuse, R5, RZ ;  /* 0x000000050e0f7224 */ /* 0x040fe400078e02ff */
[----:B------:R-:W-:-:S04]  /*0e20*/  IMAD.HI.U32 R12, P0, R14, R3, R12 ;  /* 0x000000030e0c7227 */ /* 0x000fc8000780000c */
[----:B------:R-:W-:Y:S01]  /*0e30*/  IMAD.HI.U32 R7, R14, R5, RZ ;  /* 0x000000050e077227 */ /* 0x000fe200078e00ff */
[----:B------:R-:W-:-:S03]  /*0e40*/  IADD3 R15, P1, PT, R15, R12, RZ ;  /* 0x0000000c0f0f7210 */ /* 0x000fc60007f3e0ff */
[----:B------:R-:W-:Y:S02]  /*0e50*/  IMAD.X R7, RZ, RZ, R7, P0 ;  /* 0x000000ffff077224 */ /* 0x000fe400000e0607 */
[----:B------:R-:W-:-:S04]  /*0e60*/  IMAD.WIDE.U32 R12, R15, R0, RZ ;  /* 0x000000000f0c7225 */ /* 0x000fc800078e00ff */
[----:B------:R-:W-:-:S04]  /*0e70*/  IMAD.X R7, RZ, RZ, R7, P1 ;  /* 0x000000ffff077224 */ /* 0x000fc800008e0607 */
        /* <DEDUP_REMOVED lines=15> */
[----:B------:R-:W-:Y:S02]  /*0f70*/  ISETP.GE.U32.AND.EX P0, PT, R5, RZ, PT, P0 ;  /* 0x000000ff0500720c */ /* 0x000fe40003f06100 */
[----:B------:R-:W-:Y:S01]  /*0f80*/  ISETP.NE.U32.AND P1, PT, R0, RZ, PT ;  /* 0x000000ff0000720c */ /* 0x000fe20003f25070 */
[----:B------:R-:W-:Y:S01]  /*0f90*/  IMAD.X R10, RZ, RZ, R7, P2 ;  /* 0x000000ffff0a7224 */ /* 0x000fe200010e0607 */
[----:B------:R-:W-:Y:S02]  /*0fa0*/  SEL R3, R3, R12, P0 ;  /* 0x0000000c03037207 */ /* 0x000fe40000000000 */
[----:B------:R-:W-:-:S02]  /*0fb0*/  ISETP.NE.AND.EX P1, PT, RZ, RZ, PT, P1 ;  /* 0x000000ffff00720c */ /* 0x000fc40003f25310 */
[----:B------:R-:W-:Y:S01]  /*0fc0*/  SEL R10, R10, R7, P0 ;  /* 0x000000070a0a7207 */ /* 0x000fe20000000000 */
[----:B------:R-:W-:Y:S01]  /*0fd0*/  IMAD.MOV.U32 R7, RZ, RZ, 0x0 ;  /* 0x00000000ff077424 */ /* 0x000fe200078e00ff */
[----:B------:R-:W-:Y:S02]  /*0fe0*/  SEL R3, R3, 0xffffffff, P1 ;  /* 0xffffffff03037807 */ /* 0x000fe40000800000 */
[----:B------:R-:W-:Y:S01]  /*0ff0*/  SEL R10, R10, 0xffffffff, P1 ;  /* 0xffffffff0a0a7807 */ /* 0x000fe20000800000 */
[----:B------:R-:W-:Y:S06]  /*1000*/  RET.REL.NODEC R6 `(_ZN4vllm29act_and_mul_kernel_with_paramIN3c108BFloat16E14__nv_bfloat162XadL_ZNS_14fatrelu_kernelIS2_EET_RKS5_fEEXadL_ZNS_21packed_fatrelu_kernelIS3_EES5_S7_fEELb0ELb0EEEvPS5_PS6_if) ;  /* 0xffffffec06fc7950 */ /* 0x000fec0003c3ffff */
.L_x_195:
        /* <DEDUP_REMOVED lines=15> */
.L_x_431:


//--------------------- .text._ZN4vllm29act_and_mul_kernel_with_paramIN3c104HalfE7__half2XadL_ZNS_14fatrelu_kernelIS2_EET_RKS5_fEEXadL_ZNS_21packed_fatrelu_kernelIS3_EES5_S7_fEELb0ELb0EEEvPS5_PS6_if --------------------------
	.section	.text._ZN4vllm29act_and_mul_kernel_with_paramIN3c104HalfE7__half2XadL_ZNS_14fatrelu_kernelIS2_EET_RKS5_fEEXadL_ZNS_21packed_fatrelu_kernelIS3_EES5_S7_fEELb0ELb0EEEvPS5_PS6_if,"ax",@progbits
	.align	128
        .global         _ZN4vllm29act_and_mul_kernel_with_paramIN3c104HalfE7__half2XadL_ZNS_14fatrelu_kernelIS2_EET_RKS5_fEEXadL_ZNS_21packed_fatrelu_kernelIS3_EES5_S7_fEELb0ELb0EEEvPS5_PS6_if
        .type           _ZN4vllm29act_and_mul_kernel_with_paramIN3c104HalfE7__half2XadL_ZNS_14fatrelu_kernelIS2_EET_RKS5_fEEXadL_ZNS_21packed_fatrelu_kernelIS3_EES5_S7_fEELb0ELb0EEEvPS5_PS6_if,@function
        .size           _ZN4vllm29act_and_mul_kernel_with_paramIN3c104HalfE7__half2XadL_ZNS_14fatrelu_kernelIS2_EET_RKS5_fEEXadL_ZNS_21packed_fatrelu_kernelIS3_EES5_S7_fEELb0ELb0EEEvPS5_PS6_if,(.L_x_432 - _ZN4vllm29act_and_mul_kernel_with_paramIN3c104HalfE7__half2XadL_ZNS_14fatrelu_kernelIS2_EET_RKS5_fEEXadL_ZNS_21packed_fatrelu_kernelIS3_EES5_S7_fEELb0ELb0EEEvPS5_PS6_if)
        .other          _ZN4vllm29act_and_mul_kernel_with_paramIN3c104HalfE7__half2XadL_ZNS_14fatrelu_kernelIS2_EET_RKS5_fEEXadL_ZNS_21packed_fatrelu_kernelIS3_EES5_S7_fEELb0ELb0EEEvPS5_PS6_if,@"STO_CUDA_ENTRY STV_DEFAULT"
_ZN4vllm29act_and_mul_kernel_with_paramIN3c104HalfE7__half2XadL_ZNS_14fatrelu_kernelIS2_EET_RKS5_fEEXadL_ZNS_21packed_fatrelu_kernelIS3_EES5_S7_fEELb0ELb0EEEvPS5_PS6_if:
.text._ZN4vllm29act_and_mul_kernel_with_paramIN3c104HalfE7__half2XadL_ZNS_14fatrelu_kernelIS2_EET_RKS5_fEEXadL_ZNS_21packed_fatrelu_kernelIS3_EES5_S7_fEELb0ELb0EEEvPS5_PS6_if:
        /* <DEDUP_REMOVED lines=45> */
.L_x_197:
[----:B------:R-:W-:-:S07]  /*02d0*/  MOV R6, 0x2f0 ;  /* 0x000002f000067802 */ /* 0x000fce0000000f00 */
[----:B------:R-:W-:Y:S05]  /*02e0*/  CALL.REL.NOINC `($__internal_13_$__cuda_sm20_div_u64) ;  /* 0x00000008003c7944 */ /* 0x000fea0003c00000 */
[----:B------:R-:W-:Y:S02]  /*02f0*/  IMAD.MOV.U32 R6, RZ, RZ, R3 ;  /* 0x000000ffff067224 */ /* 0x000fe400078e0003 */
[----:B------:R-:W-:-:S07]  /*0300*/  IMAD.MOV.U32 R7, RZ, RZ, R10 ;  /* 0x000000ffff077224 */ /* 0x000fce00078e000a */
.L_x_198:
[----:B------:R-:W-:Y:S05]  /*0310*/  BSYNC.RECONVERGENT B0 ;  /* 0x0000000000007941 */ /* 0x000fea0003800200 */
.L_x_196:
        /* <DEDUP_REMOVED lines=29> */
.L_x_201:
        /* <DEDUP_REMOVED lines=8> */
[----:B--2---:R-:W-:-:S05]  /*0570*/  HADD2.F32 R19, -RZ, R12.H0_H0 ;  /* 0x2000000cff137230 */ /* 0x004fca0000004100 */
[----:B------:R-:W-:-:S04]  /*0580*/  FSETP.GT.FTZ.AND P1, PT, R19, UR9, PT ;  /* 0x0000000913007c0b */ /* 0x000fc8000bf34000 */
[----:B------:R-:W-:Y:S01]  /*0590*/  FSEL R19, R19, RZ, P1 ;  /* 0x000000ff13137208 */ /* 0x000fe20000800000 */
[----:B---3--:R-:W-:Y:S01]  /*05a0*/  HADD2.F32 R20, -RZ, R4.H0_H0 ;  /* 0x20000004ff147230 */ /* 0x008fe20000004100 */
[----:B------:R-:W-:Y:S02]  /*05b0*/  IADD3 R12, P1, PT, R15, R6, RZ ;  /* 0x000000060f0c7210 */ /* 0x000fe40007f3e0ff */
[----:B------:R-:W-:Y:S02]  /*05c0*/  F2FP.F16.F32.PACK_AB R19, RZ, R19 ;  /* 0x00000013ff13723e */ /* 0x000fe400000000ff */
[----:B------:R-:W-:Y:S01]  /*05d0*/  LEA R15, P3, R0, R15, 0x1 ;  /* 0x0000000f000f7211 */ /* 0x000fe200078608ff */
[----:B------:R-:W-:Y:S01]  /*05e0*/  IMAD.X R13, R17, 0x1, R10, P1 ;  /* 0x00000001110d7824 */ /* 0x000fe200008e060a */
[----:B------:R-:W-:Y:S01]  /*05f0*/  IADD3 R18, P1, PT, R18, -0x1, RZ ;  /* 0xffffffff12127810 */ /* 0x000fe20007f3e0ff */
[----:B------:R-:W-:Y:S01]  /*0600*/  HADD2.F32 R19, -RZ, R19.H0_H0 ;  /* 0x20000013ff137230 */ /* 0x000fe20000004100 */
[----:B------:R-:W-:-:S02]  /*0610*/  LEA.HI.X R17, R0, R17, RZ, 0x1, P3 ;  /* 0x0000001100117211 */ /* 0x000fc400018f0cff */
[----:B------:R-:W-:Y:S02]  /*0620*/  IADD3.X R14, PT, PT, R14, -0x1, RZ, P1, !PT ;  /* 0xffffffff0e0e7810 */ /* 0x000fe40000ffe4ff */
[----:B------:R-:W-:Y:S01]  /*0630*/  FMUL.FTZ R19, R19, R20 ;  /* 0x0000001413137220 */ /* 0x000fe20000410000 */
[----:B------:R-:W-:-:S04]  /*0640*/  ISETP.NE.U32.AND P1, PT, R18, RZ, PT ;  /* 0x000000ff1200720c */ /* 0x000fc80003f25070 */
[----:B------:R-:W-:Y:S02]  /*0650*/  F2FP.F16.F32.PACK_AB R19, RZ, R19 ;  /* 0x00000013ff13723e */ /* 0x000fe400000000ff */
[----:B------:R-:W-:-:S03]  /*0660*/  ISETP.NE.AND.EX P1, PT, R14, RZ, PT, P1 ;  /* 0x000000ff0e00720c */ /* 0x000fc60003f25310 */
[----:B------:R0:W-:Y:S10]  /*0670*/  STG.E.U16 desc[UR6][R12.64], R19 ;  /* 0x000000130c007986 */ /* 0x0001f4000c101506 */
[----:B------:R-:W-:Y:S05]  /*0680*/  @P1 BRA `(.L_x_201) ;  /* 0xfffffffc00981947 */ /* 0x000fea000383ffff */
.L_x_200:
[----:B------:R-:W-:Y:S05]  /*0690*/  BSYNC.RECONVERGENT B0 ;  /* 0x0000000000007941 */ /* 0x000fea0003800200 */
.L_x_199:
        /* <DEDUP_REMOVED lines=8> */
.L_x_202:
[----:B------:R-:W-:-:S04]  /*0720*/  LEA R6, P0, R11, R2, 0x1 ;  /* 0x000000020b067211 */ /* 0x000fc800078008ff */
[----:B------:R-:W-:-:S05]  /*0730*/  LEA.HI.X R7, R11, R3, R9, 0x1, P0 ;  /* 0x000000030b077211 */ /* 0x000fca00000f0c09 */
[----:B------:R1:W4:Y:S01]  /*0740*/  LDG.E.U16.CONSTANT R22, desc[UR6][R6.64] ;  /* 0x0000000606167981 */ /* 0x000322000c1e9500 */
[----:B------:R-:W-:Y:S02]  /*0750*/  IADD3 R26, P0, PT, R6, UR9, RZ ;  /* 0x00000009061a7c10 */ /* 0x000fe4000ff1e0ff */
[----:B------:R-:W-:Y:S02]  /*0760*/  IADD3 R16, P1, PT, R23, R6, RZ ;  /* 0x0000000617107210 */ /* 0x000fe40007f3e0ff */
[----:B------:R-:W-:Y:S02]  /*0770*/  IADD3.X R27, PT, PT, R7, UR8, RZ, P0, !PT ;  /* 0x00000008071b7c10 */ /* 0x000fe400087fe4ff */
[----:B0-----:R-:W-:Y:S01]  /*0780*/  IADD3 R12, P0, PT, R23, R16, RZ ;  /* 0x00000010170c7210 */ /* 0x001fe20007f1e0ff */
[C---:B------:R-:W-:Y:S02]  /*0790*/  IMAD.X R17, R21.reuse, 0x1, R7, P1 ;  /* 0x0000000115117824 */ /* 0x040fe400008e0607 */
[----:B------:R-:W5:Y:S02]  /*07a0*/  LDG.E.U16.CONSTANT R24, desc[UR6][R26.64] ;  /* 0x000000061a187981 */ /* 0x000f64000c1e9500 */
[----:B------:R-:W-:Y:S01]  /*07b0*/  IMAD.X R13, R21, 0x1, R17, P0 ;  /* 0x00000001150d7824 */ /* 0x000fe200000e0611 */
[----:B------:R-:W-:Y:S01]  /*07c0*/  IADD3 R4, P0, PT, R23, R12, RZ ;  /* 0x0000000c17047210 */ /* 0x000fe20007f1e0ff */
[----:B------:R-:W3:Y:S04]  /*07d0*/  LDG.E.U16.CONSTANT R25, desc[UR6][R16.64] ;  /* 0x0000000610197981 */ /* 0x000ee8000c1e9500 */
[----:B------:R0:W3:Y:S01]  /*07e0*/  LDG.E.U16.CONSTANT R10, desc[UR6][R12.64] ;  /* 0x000000060c0a7981 */ /* 0x0000e2000c1e9500 */
[----:B------:R-:W-:Y:S01]  /*07f0*/  IMAD.X R5, R21, 0x1, R13, P0 ;  /* 0x0000000115057824 */ /* 0x000fe200000e060d */
[----:B-1----:R-:W-:-:S02]  /*0800*/  IADD3 R6, P0, PT, R16, UR9, RZ ;  /* 0x0000000910067c10 */ /* 0x002fc4000ff1e0ff */
[----:B------:R-:W-:Y:S02]  /*0810*/  IADD3 R14, P1, PT, R12, UR9, RZ ;  /* 0x000000090c0e7c10 */ /* 0x000fe4000ff3e0ff */
[----:B------:R5:W3:Y:S01]  /*0820*/  LDG.E.U16.CONSTANT R20, desc[UR6][R4.64] ;  /* 0x0000000604147981 */ /* 0x000ae2000c1e9500 */
[----:B------:R-:W-:Y:S02]  /*0830*/  IADD3.X R7, PT, PT, R17, UR8, RZ, P0, !PT ;  /* 0x0000000811077c10 */ /* 0x000fe400087fe4ff */
[----:B------:R-:W-:Y:S02]  /*0840*/  IADD3.X R15, PT, PT, R13, UR8, RZ, P1, !PT ;  /* 0x000000080d0f7c10 */ /* 0x000fe40008ffe4ff */
[----:B------:R-:W-:Y:S01]  /*0850*/  IADD3 R18, P0, PT, R4, UR9, RZ ;  /* 0x0000000904127c10 */ /* 0x000fe2000ff1e0ff */
[----:B------:R1:W3:Y:S04]  /*0860*/  LDG.E.U16.CONSTANT R6, desc[UR6][R6.64] ;  /* 0x0000000606067981 */ /* 0x0002e8000c1e9500 */
[----:B------:R-:W3:Y:S01]  /*0870*/  LDG.E.U16.CONSTANT R14, desc[UR6][R14.64] ;  /* 0x000000060e0e7981 */ /* 0x000ee2000c1e9500 */
[----:B------:R-:W-:-:S05]  /*0880*/  IADD3.X R19, PT, PT, R5, UR8, RZ, P0, !PT ;  /* 0x0000000805137c10 */ /* 0x000fca00087fe4ff */
[----:B------:R-:W3:Y:S01]  /*0890*/  LDG.E.U16.CONSTANT R18, desc[UR6][R18.64] ;  /* 0x0000000612127981 */ /* 0x000ee2000c1e9500 */
[----:B----4-:R-:W-:-:S05]  /*08a0*/  HADD2.F32 R22, -RZ, R22.H0_H0 ;  /* 0x20000016ff167230 */ /* 0x010fca0000004100 */
[----:B--2---:R-:W-:-:S04]  /*08b0*/  FSETP.GT.FTZ.AND P0, PT, R22, UR10, PT ;  /* 0x0000000a16007c0b */ /* 0x004fc8000bf14000 */
[----:B------:R-:W-:Y:S02]  /*08c0*/  FSEL R22, R22, RZ, P0 ;  /* 0x000000ff16167208 */ /* 0x000fe40000000000 */
[----:B0-----:R-:W-:Y:S02]  /*08d0*/  IADD3 R12, P0, PT, R8, R11, RZ ;  /* 0x0000000b080c7210 */ /* 0x001fe40007f1e0ff */
[----:B------:R-:W-:Y:S01]  /*08e0*/  F2FP.F16.F32.PACK_AB R22, RZ, R22 ;  /* 0x00000016ff16723e */ /* 0x000fe200000000ff */
[----:B-----5:R-:W-:Y:S01]  /*08f0*/  HADD2.F32 R5, -RZ, R24.H0_H0 ;  /* 0x20000018ff057230 */ /* 0x020fe20000004100 */
[----:B---3--:R-:W-:Y:S01]  /*0900*/  LEA R4, P1, R12, UR12, 0x1 ;  /* 0x0000000c0c047c11 */ /* 0x008fe2000f8208ff */
[----:B-1----:R-:W-:Y:S02]  /*0910*/  IMAD.X R7, RZ, RZ, R9, P0 ;  /* 0x000000ffff077224 */ /* 0x002fe400000e0609 */
[----:B------:R-:W-:Y:S02]  /*0920*/  HADD2.F32 R22, -RZ, R22.H0_H0 ;  /* 0x20000016ff167230 */ /* 0x000fe40000004100 */
[----:B------:R-:W-:-:S02]  /*0930*/  HADD2.F32 R10, -RZ, R10.H0_H0 ;  /* 0x2000000aff0a7230 */ /* 0x000fc40000004100 */
[----:B------:R-:W-:Y:S02]  /*0940*/  HADD2.F32 R25, -RZ, R25.H0_H0 ;  /* 0x20000019ff197230 */ /* 0x000fe40000004100 */
[----:B------:R-:W-:Y:S01]  /*0950*/  FMUL.FTZ R22, R22, R5 ;  /* 0x0000000516167220 */ /* 0x000fe20000410000 */
[----:B------:R-:W-:Y:S02]  /*0960*/  LEA.HI.X R5, R12, UR13, R7, 0x1, P1 ;  /* 0x0000000d0c057c11 */ /* 0x000fe400088f0c07 */
[C---:B------:R-:W-:Y:S01]  /*0970*/  FSETP.GT.FTZ.AND P1, PT, R10.reuse, UR10, PT ;  /* 0x0000000a0a007c0b */ /* 0x040fe2000bf34000 */
[----:B------:R-:W-:Y:S01]  /*0980*/  HADD2.F32 R20, -RZ, R20.H0_H0 ;  /* 0x20000014ff147230 */ /* 0x000fe20000004100 */
[C---:B------:R-:W-:Y:S02]  /*0990*/  FSETP.GT.FTZ.AND P0, PT, R25.reuse, UR10, PT ;  /* 0x0000000a19007c0b */ /* 0x040fe4000bf14000 */
[----:B------:R-:W-:Y:S02]  /*09a0*/  FSEL R10, R10, RZ, P1 ;  /* 0x000000ff0a0a7208 */ /* 0x000fe40000800000 */
[----:B------:R-:W-:-:S02]  /*09b0*/  FSEL R25, R25, RZ, P0 ;  /* 0x000000ff19197208 */ /* 0x000fc40000000000 */
[C---:B------:R-:W-:Y:S02]  /*09c0*/  FSETP.GT.FTZ.AND P0, PT, R20.reuse, UR10, PT ;  /* 0x0000000a14007c0b */ /* 0x040fe4000bf14000 */
[----:B------:R-:W-:Y:S02]  /*09d0*/  F2FP.F16.F32.PACK_AB R10, RZ, R10 ;  /* 0x0000000aff0a723e */ /* 0x000fe400000000ff */
[----:B------:R-:W-:Y:S01]  /*09e0*/  FSEL R20, R20, RZ, P0 ;  /* 0x000000ff14147208 */ /* 0x000fe20000000000 */
[----:B------:R-:W-:Y:S02]  /*09f0*/  HADD2.F32 R14, -RZ, R14.H0_H0 ;  /* 0x2000000eff0e7230 */ /* 0x000fe40000004100 */
[----:B------:R-:W-:Y:S01]  /*0a00*/  HADD2.F32 R7, -RZ, R10.H0_H0 ;  /* 0x2000000aff077230 */ /* 0x000fe20000004100 */
[----:B------:R-:W-:Y:S01]  /*0a10*/  F2FP.F16.F32.PACK_AB R22, RZ, R22 ;  /* 0x00000016ff16723e */ /* 0x000fe200000000ff */
[----:B------:R-:W-:Y:S01]  /*0a20*/  HADD2.F32 R10, -RZ, R6.H0_H0 ;  /* 0x20000006ff0a7230 */ /* 0x000fe20000004100 */
[----:B------:R-:W-:-:S02]  /*0a30*/  F2FP.F16.F32.PACK_AB R25, RZ, R25 ;  /* 0x00000019ff19723e */ /* 0x000fc400000000ff */
[----:B------:R-:W-:Y:S02]  /*0a40*/  IADD3 R6, P0, PT, R23, R4, RZ ;  /* 0x0000000417067210 */ /* 0x000fe40007f1e0ff */
[----:B------:R-:W-:Y:S01]  /*0a50*/  F2FP.F16.F32.PACK_AB R20, RZ, R20 ;  /* 0x00000014ff14723e */ /* 0x000fe200000000ff */
[----:B------:R-:W-:Y:S01]  /*0a60*/  FMUL.FTZ R14, R7, R14 ;  /* 0x0000000e070e7220 */ /* 0x000fe20000410000 */
[----:B------:R0:W-:Y:S01]  /*0a70*/  STG.E.U16 desc[UR6][R4.64], R22 ;  /* 0x0000001604007986 */ /* 0x0001e2000c101506 */
[----:B------:R-:W-:Y:S02]  /*0a80*/  HADD2.F32 R25, -RZ, R25.H0_H0 ;  /* 0x20000019ff197230 */ /* 0x000fe40000004100 */
[----:B------:R-:W-:Y:S02]  /*0a90*/  IMAD.X R7, R21, 0x1, R5, P0 ;  /* 0x0000000115077824 */ /* 0x000fe400000e0605 */
[----:B------:R-:W-:Y:S02]  /*0aa0*/  HADD2.F32 R20, -RZ, R20.H0_H0 ;  /* 0x20000014ff147230 */ /* 0x000fe40000004100 */
[----:B------:R-:W-:-:S02]  /*0ab0*/  HADD2.F32 R13, -RZ, R18.H0_H0 ;  /* 0x20000012ff0d7230 */ /* 0x000fc40000004100 */
[----:B------:R-:W-:Y:S01]  /*0ac0*/  FMUL.FTZ R10, R25, R10 ;  /* 0x0000000a190a7220 */ /* 0x000fe20000410000 */
[----:B0-----:R-:W-:Y:S02]  /*0ad0*/  IADD3 R4, P0, PT, R23, R6, RZ ;  /* 0x0000000617047210 */ /* 0x001fe40007f1e0ff */
[----:B------:R-:W-:-:S03]  /*0ae0*/  FMUL.FTZ R13, R20, R13 ;  /* 0x0000000d140d7220 */ /* 0x000fc60000410000 */
[----:B------:R-:W-:Y:S01]  /*0af0*/  IMAD.X R5, R21, 0x1, R7, P0 ;  /* 0x0000000115057824 */ /* 0x000fe200000e0607 */
[----:B------:R-:W-:Y:S02]  /*0b00*/  IADD3 R12, P0, PT, R23, R4, RZ ;  /* 0x00000004170c7210 */ /* 0x000fe40007f1e0ff */
[----:B------:R-:W-:Y:S02]  /*0b10*/  F2FP.F16.F32.PACK_AB R10, RZ, R10 ;  /* 0x0000000aff0a723e */ /* 0x000fe400000000ff */
[----:B------:R-:W-:Y:S02]  /*0b20*/  F2FP.F16.F32.PACK_AB R14, RZ, R14 ;  /* 0x0000000eff0e723e */ /* 0x000fe400000000ff */
[----:B------:R-:W-:Y:S01]  /*0b30*/  F2FP.F16.F32.PACK_AB R15, RZ, R13 ;  /* 0x0000000dff0f723e */ /* 0x000fe200000000ff */
[----:B------:R-:W-:Y:S01]  /*0b40*/  IMAD.X R13, R21, 0x1, R5, P0 ;  /* 0x00000001150d7824 */ /* 0x000fe200000e0605 */
        /* <DEDUP_REMOVED lines=9> */
        .weak           $__internal_13_$__cuda_sm20_div_u64
        .type           $__internal_13_$__cuda_sm20_div_u64,@function
        .size           $__internal_13_$__cuda_sm20_div_u64,(.L_x_432 - $__internal_13_$__cuda_sm20_div_u64)
$__internal_13_$__cuda_sm20_div_u64:
        /* <DEDUP_REMOVED lines=65> */
[----:B------:R-:W-:Y:S06]  /*0ff0*/  RET.REL.NODEC R6 `(_ZN4vllm29act_and_mul_kernel_with_paramIN3c104HalfE7__half2XadL_ZNS_14fatrelu_kernelIS2_EET_RKS5_fEEXadL_ZNS_21packed_fatrelu_kernelIS3_EES5_S7_fEELb0ELb0EEEvPS5_PS6_if) ;  /* 0xfffffff006007950 */ /* 0x000fec0003c3ffff */
.L_x_203:
        /* <DEDUP_REMOVED lines=16> */
.L_x_432:


//--------------------- .text._ZN4vllm29act_and_mul_kernel_with_paramIf6float2XadL_ZNS_14fatrelu_kernelIfEET_RKS3_fEEXadL_ZNS_21packed_fatrelu_kernelIS1_EES3_S5_fEELb0ELb0EEEvPS3_PS4_if --------------------------
	.section	.text._ZN4vllm29act_and_mul_kernel_with_paramIf6float2XadL_ZNS_14fatrelu_kernelIfEET_RKS3_fEEXadL_ZNS_21packed_fatrelu_kernelIS1_EES3_S5_fEELb0ELb0EEEvPS3_PS4_if,"ax",@progbits
	.align	128
        .global         _ZN4vllm29act_and_mul_kernel_with_paramIf6float2XadL_ZNS_14fatrelu_kernelIfEET_RKS3_fEEXadL_ZNS_21packed_fatrelu_kernelIS1_EES3_S5_fEELb0ELb0EEEvPS3_PS4_if
        .type           _ZN4vllm29act_and_mul_kernel_with_paramIf6float2XadL_ZNS_14fatrelu_kernelIfEET_RKS3_fEEXadL_ZNS_21packed_fatrelu_kernelIS1_EES3_S5_fEELb0ELb0EEEvPS3_PS4_if,@function
        .size           _ZN4vllm29act_and_mul_kernel_with_paramIf6float2XadL_ZNS_14fatrelu_kernelIfEET_RKS3_fEEXadL_ZNS_21packed_fatrelu_kernelIS1_EES3_S5_fEELb0ELb0EEEvPS3_PS4_if,(.L_x_433 - _ZN4vllm29act_and_mul_kernel_with_paramIf6float2XadL_ZNS_14fatrelu_kernelIfEET_RKS3_fEEXadL_ZNS_21packed_fatrelu_kernelIS1_EES3_S5_fEELb0ELb0EEEvPS3_PS4_if)
        .other          _ZN4vllm29act_and_mul_kernel_with_paramIf6float2XadL_ZNS_14fatrelu_kernelIfEET_RKS3_fEEXadL_ZNS_21packed_fatrelu_kernelIS1_EES3_S5_fEELb0ELb0EEEvPS3_PS4_if,@"STO_CUDA_ENTRY STV_DEFAULT"
_ZN4vllm29act_and_mul_kernel_with_paramIf6float2XadL_ZNS_14fatrelu_kernelIfEET_RKS3_fEEXadL_ZNS_21packed_fatrelu_kernelIS1_EES3_S5_fEELb0ELb0EEEvPS3_PS4_if:
.text._ZN4vllm29act_and_mul_kernel_with_paramIf6float2XadL_ZNS_14fatrelu_kernelIfEET_RKS3_fEEXadL_ZNS_21packed_fatrelu_kernelIS1_EES3_S5_fEELb0ELb0EEEvPS3_PS4_if:
        /* <DEDUP_REMOVED lines=16> */
[C---:B------:R-:W-:Y:S02]  /*0100*/  ISETP.GE.AND.EX P0, PT, R6.reuse, UR5, PT, P0 ;  /* 0x0000000506007c0c */ /* 0x040fe4000bf06300 */
        /* <DEDUP_REMOVED lines=28> */
.L_x_205:
[----:B------:R-:W-:-:S07]  /*02d0*/  MOV R6, 0x2f0 ;  /* 0x000002f000067802 */ /* 0x000fce0000000f00 */
[----:B------:R-:W-:Y:S05]  /*02e0*/  CALL.REL.NOINC `($__internal_14_$__cuda_sm20_div_u64) ;  /* 0x0000000400d87944 */ /* 0x000fea0003c00000 */
[----:B------:R-:W-:Y:S02]  /*02f0*/  IMAD.MOV.U32 R6, RZ, RZ, R3 ;  /* 0x000000ffff067224 */ /* 0x000fe400078e0003 */
[----:B------:R-:W-:-:S07]  /*0300*/  IMAD.MOV.U32 R7, RZ, RZ, R10 ;  /* 0x000000ffff077224 */ /* 0x000fce00078e000a */
.L_x_206:
[----:B------:R-:W-:Y:S05]  /*0310*/  BSYNC.RECONVERGENT B0 ;  /* 0x0000000000007941 */ /* 0x000fea0003800200 */
.L_x_204:
        /* <DEDUP_REMOVED lines=21> */
[----:B------:R-:W-:Y:S01]  /*0470*/  USHF.L.U64.HI UR4, UR4, 0x2, UR5 ;  /* 0x0000000204047899 */ /* 0x000fe20008010205 */
[----:B-1----:R-:W-:-:S03]  /*0480*/  LEA R20, P1, R0, UR12, 0x2 ;  /* 0x0000000c00147c11 */ /* 0x002fc6000f8210ff */
[----:B------:R-:W-:Y:S02]  /*0490*/  IMAD.U32 R6, RZ, RZ, UR8 ;  /* 0x00000008ff067e24 */ /* 0x000fe4000f8e00ff */
[----:B------:R-:W-:Y:S01]  /*04a0*/  IMAD.U32 R7, RZ, RZ, UR4 ;  /* 0x00000004ff077e24 */ /* 0x000fe2000f8e00ff */
[----:B------:R-:W-:Y:S01]  /*04b0*/  LEA.HI.X R22, R0, UR13, RZ, 0x2, P1 ;  /* 0x0000000d00167c11 */ /* 0x000fe200088f14ff */
[----:B------:R-:W-:-:S03]  /*04c0*/  IMAD.WIDE.U32 R6, R5, 0x4, R6 ;  /* 0x0000000405067825 */ /* 0x000fc600078e0006 */
[----:B------:R-:W-:-:S04]  /*04d0*/  IADD3 R16, P2, PT, R6, UR14, RZ ;  /* 0x0000000e06107c10 */ /* 0x000fc8000ff5e0ff */
[----:B------:R-:W-:-:S09]  /*04e0*/  IADD3.X R18, PT, PT, R7, UR15, RZ, P2, !PT ;  /* 0x0000000f07127c10 */ /* 0x000fd200097fe4ff */
.L_x_209:
[----:B------:R-:W-:-:S05]  /*04f0*/  IADD3 R12, P1, PT, R2, R17, RZ ;  /* 0x00000011020c7210 */ /* 0x000fca0007f3e0ff */
[----:B------:R-:W-:Y:S01]  /*0500*/  IMAD.X R13, R3, 0x1, R19, P1 ;  /* 0x00000001030d7824 */ /* 0x000fe200008e0613 */
[----:B------:R-:W-:-:S04]  /*0510*/  IADD3 R10, P1, PT, R17, R16, RZ ;  /* 0x00000010110a7210 */ /* 0x000fc80007f3e0ff */
[----:B------:R-:W2:Y:S01]  /*0520*/  LDG.E.CONSTANT R12, desc[UR6][R12.64] ;  /* 0x000000060c0c7981 */ /* 0x000ea2000c1e9900 */
[----:B------:R-:W-:-:S05]  /*0530*/  IMAD.X R11, R19, 0x1, R18, P1 ;  /* 0x00000001130b7824 */ /* 0x000fca00008e0612 */
[----:B------:R-:W3:Y:S01]  /*0540*/  LDG.E.CONSTANT R10, desc[UR6][R10.64] ;  /* 0x000000060a0a7981 */ /* 0x000ee2000c1e9900 */
[----:B------:R-:W-:Y:S02]  /*0550*/  IADD3 R6, P2, PT, R17, R20, RZ ;  /* 0x0000001411067210 */ /* 0x000fe40007f5e0ff */
[----:B------:R-:W-:-:S03]  /*0560*/  LEA R17, P3, R4, R17, 0x2 ;  /* 0x0000001104117211 */ /* 0x000fc600078610ff */
[----:B------:R-:W-:Y:S01]  /*0570*/  IMAD.X R7, R19, 0x1, R22, P2 ;  /* 0x0000000113077824 */ /* 0x000fe200010e0616 */
[C---:B------:R-:W-:Y:S02]  /*0580*/  IADD3 R9, P2, PT, R4.reuse, R9, RZ ;  /* 0x0000000904097210 */ /* 0x040fe40007f5e0ff */
[----:B------:R-:W-:-:S03]  /*0590*/  LEA.HI.X R19, R4, R19, RZ, 0x2, P3 ;  /* 0x0000001304137211 */ /* 0x000fc600018f14ff */
[----:B------:R-:W-:Y:S01]  /*05a0*/  IMAD.X R8, RZ, RZ, R8, P2 ;  /* 0x000000ffff087224 */ /* 0x000fe200010e0608 */
[----:B--2---:R-:W-:-:S04]  /*05b0*/  FSETP.GT.FTZ.AND P1, PT, R12, UR9, PT ;  /* 0x000000090c007c0b */ /* 0x004fc8000bf34000 */
[----:B------:R-:W-:Y:S02]  /*05c0*/  FSEL R5, R12, RZ, P1 ;  /* 0x000000ff0c057208 */ /* 0x000fe40000800000 */
[----:B------:R-:W-:-:S03]  /*05d0*/  IADD3 R14, P1, PT, R14, -0x1, RZ ;  /* 0xffffffff0e0e7810 */ /* 0x000fc60007f3e0ff */
[----:B---3--:R-:W-:Y:S01]  /*05e0*/  FMUL.FTZ R5, R10, R5 ;  /* 0x000000050a057220 */ /* 0x008fe20000410000 */
[----:B------:R-:W-:Y:S02]  /*05f0*/  IADD3.X R15, PT, PT, R15, -0x1, RZ, P1, !PT ;  /* 0xffffffff0f0f7810 */ /* 0x000fe40000ffe4ff */
[----:B------:R-:W-:Y:S02]  /*0600*/  ISETP.NE.U32.AND P1, PT, R14, RZ, PT ;  /* 0x000000ff0e00720c */ /* 0x000fe40003f25070 */
[----:B------:R0:W-:Y:S02]  /*0610*/  STG.E desc[UR6][R6.64], R5 ;  /* 0x0000000506007986 */ /* 0x0001e4000c101906 */
[----:B------:R-:W-:-:S13]  /*0620*/  ISETP.NE.AND.EX P1, PT, R15, RZ, PT, P1 ;  /* 0x000000ff0f00720c */ /* 0x000fda0003f25310 */
[----:B0-----:R-:W-:Y:S05]  /*0630*/  @P1 BRA `(.L_x_209) ;  /* 0xfffffffc00ac1947 */ /* 0x001fea000383ffff */
.L_x_208:
[----:B------:R-:W-:Y:S05]  /*0640*/  BSYNC.RECONVERGENT B0 ;  /* 0x0000000000007941 */ /* 0x000fea0003800200 */
.L_x_207:
[----:B------:R-:W-:Y:S05]  /*0650*/  @!P0 EXIT ;  /* 0x000000000000894d */ /* 0x000fea0003800000 */
[----:B------:R-:W0:Y:S01]  /*0660*/  LDCU UR4, c[0x0][0x390] ;  /* 0x00007200ff0477ac */ /* 0x000e220008000800 */
[----:B------:R-:W-:Y:S01]  /*0670*/  IMAD.SHL.U32 R10, R4, 0x4, RZ ;  /* 0x00000004040a7824 */ /* 0x000fe200078e00ff */
[----:B------:R-:W-:Y:S01]  /*0680*/  SHF.R.U32.HI R11, RZ, 0x1e, R4 ;  /* 0x0000001eff0b7819 */ /* 0x000fe20000011604 */
[----:B------:R-:W1:Y:S01]  /*0690*/  LDCU UR10, c[0x0][0x394] ;  /* 0x00007280ff0a77ac */ /* 0x000e620008000800 */
[----:B------:R-:W2:Y:S01]  /*06a0*/  LDCU.64 UR12, c[0x0][0x380] ;  /* 0x00007000ff0c77ac */ /* 0x000ea20008000a00 */
[----:B0-----:R-:W-:Y:S02]  /*06b0*/  USHF.L.U64.HI UR8, UR4, 0x2, UR5 ;  /* 0x0000000204087899 */ /* 0x001fe40008010205 */
[----:B------:R-:W-:-:S12]  /*06c0*/  USHF.L.U32 UR9, UR4, 0x2, URZ ;  /* 0x0000000204097899 */ /* 0x000fd800080006ff */
.L_x_210:
[----:B------:R-:W-:-:S04]  /*06d0*/  LEA R24, P0, R9, R2, 0x2 ;  /* 0x0000000209187211 */ /* 0x000fc800078010ff */
[----:B------:R-:W-:Y:S02]  /*06e0*/  LEA.HI.X R25, R9, R3, R8, 0x2, P0 ;  /* 0x0000000309197211 */ /* 0x000fe400000f1408 */
[----:B------:R-:W-:Y:S02]  /*06f0*/  IADD3 R26, P0, PT, R24, UR9, RZ ;  /* 0x00000009181a7c10 */ /* 0x000fe4000ff1e0ff */
[C---:B------:R-:W-:Y:S01]  /*0700*/  IADD3 R22, P1, PT, R10.reuse, R24, RZ ;  /* 0x000000180a167210 */ /* 0x040fe20007f3e0ff */
[----:B------:R-:W1:Y:S01]  /*0710*/  LDG.E.CONSTANT R20, desc[UR6][R24.64] ;  /* 0x0000000618147981 */ /* 0x000e62000c1e9900 */
[----:B------:R-:W-:Y:S02]  /*0720*/  IADD3.X R27, PT, PT, R25, UR8, RZ, P0, !PT ;  /* 0x00000008191b7c10 */ /* 0x000fe400087fe4ff */
[C---:B------:R-:W-:Y:S01]  /*0730*/  IADD3 R12, P0, PT, R10.reuse, R22, RZ ;  /* 0x000000160a0c7210 */ /* 0x040fe20007f1e0ff */
[C---:B------:R-:W-:Y:S02]  /*0740*/  IMAD.X R23, R11.reuse, 0x1, R25, P1 ;  /* 0x000000010b177824 */ /* 0x040fe400008e0619 */
[----:B------:R-:W3:Y:S01]  /*0750*/  LDG.E.CONSTANT R21, desc[UR6][R26.64] ;  /* 0x000000061a157981 */ /* 0x000ee2000c1e9900 */
[----:B------:R-:W-:Y:S01]  /*0760*/  IADD3 R4, P1, PT, R10, R12, RZ ;  /* 0x0000000c0a047210 */ /* 0x000fe20007f3e0ff */
[C---:B------:R-:W-:Y:S01]  /*0770*/  IMAD.X R13, R11.reuse, 0x1, R23, P0 ;  /* 0x000000010b0d7824 */ /* 0x040fe200000e0617 */
[----:B------:R-:W-:Y:S01]  /*0780*/  IADD3 R6, P0, PT, R22, UR9, RZ ;  /* 0x0000000916067c10 */ /* 0x000fe2000ff1e0ff */
[----:B------:R0:W4:Y:S02]  /*0790*/  LDG.E.CONSTANT R14, desc[UR6][R22.64] ;  /* 0x00000006160e7981 */ /* 0x000124000c1e9900 */
[----:B------:R-:W-:Y:S01]  /*07a0*/  IMAD.X R5, R11, 0x1, R13, P1 ;  /* 0x000000010b057824 */ /* 0x000fe200008e060d */
[----:B------:R-:W-:Y:S01]  /*07b0*/  IADD3.X R7, PT, PT, R23, UR8, RZ, P0, !PT ;  /* 0x0000000817077c10 */ /* 0x000fe200087fe4ff */
[----:B------:R2:W5:Y:S01]  /*07c0*/  LDG.E.CONSTANT R15, desc[UR6][R12.64] ;  /* 0x000000060c0f7981 */ /* 0x000562000c1e9900 */
[----:B------:R-:W-:-:S02]  /*07d0*/  IADD3 R16, P0, PT, R12, UR9, RZ ;  /* 0x000000090c107c10 */ /* 0x000fc4000ff1e0ff */
[----:B------:R-:W-:Y:S01]  /*07e0*/  IADD3 R18, P1, PT, R4, UR9, RZ ;  /* 0x0000000904127c10 */ /* 0x000fe2000ff3e0ff */
[----:B------:R-:W5:Y:S01]  /*07f0*/  LDG.E.CONSTANT R24, desc[UR6][R6.64] ;  /* 0x0000000606187981 */ /* 0x000f62000c1e9900 */
[----:B------:R-:W-:-:S03]  /*0800*/  IADD3.X R17, PT, PT, R13, UR8, RZ, P0, !PT ;  /* 0x000000080d117c10 */ /* 0x000fc600087fe4ff */
[----:B------:R3:W5:Y:S01]  /*0810*/  LDG.E.CONSTANT R4, desc[UR6][R4.64] ;  /* 0x0000000604047981 */ /* 0x000762000c1e9900 */
[----:B------:R-:W-:-:S03]  /*0820*/  IADD3.X R19, PT, PT, R5, UR8, RZ, P1, !PT ;  /* 0x0000000805137c10 */ /* 0x000fc60008ffe4ff */
[----:B------:R5:W5:Y:S04]  /*0830*/  LDG.E.CONSTANT R16, desc[UR6][R16.64] ;  /* 0x0000000610107981 */ /* 0x000b68000c1e9900 */
[----:B------:R5:W5:Y:S01]  /*0840*/  LDG.E.CONSTANT R18, desc[UR6][R18.64] ;  /* 0x0000000612127981 */ /* 0x000b62000c1e9900 */
[----:B0-----:R-:W-:-:S05]  /*0850*/  IADD3 R23, P0, PT, R0, R9, RZ ;  /* 0x0000000900177210 */ /* 0x001fca0007f1e0ff */
[----:B------:R-:W-:Y:S01]  /*0860*/  IMAD.X R26, RZ, RZ, R8, P0 ;  /* 0x000000ffff1a7224 */ /* 0x000fe200000e0608 */
[----:B--2---:R-:W-:-:S04]  /*0870*/  LEA R12, P1, R23, UR12, 0x2 ;  /* 0x0000000c170c7c11 */ /* 0x004fc8000f8210ff */
[----:B------:R-:W-:Y:S02]  /*0880*/  LEA.HI.X R13, R23, UR13, R26, 0x2, P1 ;  /* 0x0000000d170d7c11 */ /* 0x000fe400088f141a */
[----:B-1----:R-:W-:-:S04]  /*0890*/  FSETP.GT.FTZ.AND P0, PT, R20, UR10, PT ;  /* 0x0000000a14007c0b */ /* 0x002fc8000bf14000 */
[----:B------:R-:W-:Y:S02]  /*08a0*/  FSEL R22, R20, RZ, P0 ;  /* 0x000000ff14167208 */ /* 0x000fe40000000000 */
[----:B------:R-:W-:-:S03]  /*08b0*/  IADD3 R20, P0, PT, R10, R12, RZ ;  /* 0x0000000c0a147210 */ /* 0x000fc60007f1e0ff */
[----:B---3--:R-:W-:Y:S01]  /*08c0*/  FMUL.FTZ R5, R21, R22 ;  /* 0x0000001615057220 */ /* 0x008fe20000410000 */
[----:B------:R-:W-:Y:S01]  /*08d0*/  IADD3 R6, P2, PT, R10, R20, RZ ;  /* 0x000000140a067210 */ /* 0x000fe20007f5e0ff */
[----:B------:R-:W-:Y:S01]  /*08e0*/  IMAD.X R21, R11, 0x1, R13, P0 ;  /* 0x000000010b157824 */ /* 0x000fe200000e060d */
[C---:B----4-:R-:W-:Y:S02]  /*08f0*/  FSETP.GT.FTZ.AND P0, PT, R14.reuse, UR10, PT ;  /* 0x0000000a0e007c0b */ /* 0x050fe4000bf14000 */
[----:B-----5:R-:W-:Y:S01]  /*0900*/  FSETP.GT.FTZ.AND P1, PT, R15, UR10, PT ;  /* 0x0000000a0f007c0b */ /* 0x020fe2000bf34000 */
[----:B------:R-:W-:Y:S01]  /*0910*/  IMAD.X R7, R11, 0x1, R21, P2 ;  /* 0x000000010b077824 */ /* 0x000fe200010e0615 */
[----:B------:R-:W-:Y:S02]  /*0920*/  FSEL R17, R14, RZ, P0 ;  /* 0x000000ff0e117208 */ /* 0x000fe40000000000 */
[----:B------:R-:W-:Y:S02]  /*0930*/  FSEL R15, R15, RZ, P1 ;  /* 0x000000ff0f0f7208 */ /* 0x000fe40000800000 */
[----:B------:R-:W-:-:S02]  /*0940*/  FSETP.GT.FTZ.AND P2, PT, R4, UR10, PT ;  /* 0x0000000a04007c0b */ /* 0x000fc4000bf54000 */
[----:B------:R-:W-:Y:S02]  /*0950*/  IADD3 R14, P0, PT, R10, R6, RZ ;  /* 0x000000060a0e7210 */ /* 0x000fe40007f1e0ff */
[----:B------:R-:W-:Y:S01]  /*0960*/  FSEL R23, R4, RZ, P2 ;  /* 0x000000ff04177208 */ /* 0x000fe20001000000 */
[----:B------:R-:W-:Y:S01]  /*0970*/  FMUL.FTZ R17, R24, R17 ;  /* 0x0000001118117220 */ /* 0x000fe20000410000 */
[----:B------:R-:W-:Y:S01]  /*0980*/  FMUL.FTZ R19, R16, R15 ;  /* 0x0000000f10137220 */ /* 0x000fe20000410000 */
[C---:B------:R-:W-:Y:S01]  /*0990*/  IMAD.X R15, R11.reuse, 0x1, R7, P0 ;  /* 0x000000010b0f7824 */ /* 0x040fe200000e0607 */
[----:B------:R-:W-:Y:S01]  /*09a0*/  IADD3 R9, P0, PT, R10, R9, RZ ;  /* 0x000000090a097210 */ /* 0x000fe20007f1e0ff */
[----:B------:R-:W-:Y:S01]  /*09b0*/  FMUL.FTZ R23, R18, R23 ;  /* 0x0000001712177220 */ /* 0x000fe20000410000 */
[----:B------:R0:W-:Y:S04]  /*09c0*/  STG.E desc[UR6][R12.64], R5 ;  /* 0x000000050c007986 */ /* 0x0001e8000c101906 */
[----:B------:R0:W-:Y:S01]  /*09d0*/  STG.E desc[UR6][R20.64], R17 ;  /* 0x0000001114007986 */ /* 0x0001e2000c101906 */
[----:B------:R-:W-:Y:S01]  /*09e0*/  IMAD.X R8, R11, 0x1, R8, P0 ;  /* 0x000000010b087824 */ /* 0x000fe200000e0608 */
[----:B------:R-:W-:-:S02]  /*09f0*/  ISETP.GE.U32.AND P0, PT, R9, UR4, PT ;  /* 0x0000000409007c0c */ /* 0x000fc4000bf06070 */
[----:B------:R0:W-:Y:S04]  /*0a00*/  STG.E desc[UR6][R6.64], R19 ;  /* 0x0000001306007986 */ /* 0x0001e8000c101906 */
[----:B------:R0:W-:Y:S01]  /*0a10*/  STG.E desc[UR6][R14.64], R23 ;  /* 0x000000170e007986 */ /* 0x0001e2000c101906 */
[----:B------:R-:W-:-:S13]  /*0a20*/  ISETP.GE.AND.EX P0, PT, R8, UR5, PT, P0 ;  /* 0x0000000508007c0c */ /* 0x000fda000bf06300 */
[----:B0-----:R-:W-:Y:S05]  /*0a30*/  @!P0 BRA `(.L_x_210) ;  /* 0xfffffffc00248947 */ /* 0x001fea000383ffff */
[----:B------:R-:W-:Y:S05]  /*0a40*/  EXIT ;  /* 0x000000000000794d */ /* 0x000fea0003800000 */
        .weak           $__internal_14_$__cuda_sm20_div_u64
        .type           $__internal_14_$__cuda_sm20_div_u64,@function
        .size           $__internal_14_$__cuda_sm20_div_u64,(.L_x_433 - $__internal_14_$__cuda_sm20_div_u64)
$__internal_14_$__cuda_sm20_div_u64:
        /* <DEDUP_REMOVED lines=42> */
[----:B------:R-:W-:-:S04]  /*0cf0*/  IADD3 R11, P0, PT, -R10, R3, RZ ;  /* 0x000000030a0b7210 */ /* 0x000fc80007f1e1ff */
[-C--:B------:R-:W-:Y:S01]  /*0d00*/  IADD3 R3, P1, PT, -R4, R11.reuse, RZ ;  /* 0x0000000b04037210 */ /* 0x080fe20007f3e1ff */
[----:B------:R-:W-:Y:S01]  /*0d10*/  IMAD.X R14, R7, 0x1, ~R12, P0 ;  /* 0x00000001070e7824 */ /* 0x000fe200000e0e0c */
[----:B------:R-:W-:Y:S02]  /*0d20*/  ISETP.GE.U32.AND P0, PT, R11, R4, PT ;  /* 0x000000040b00720c */ /* 0x000fe40003f06070 */
[----:B------:R-:W-:Y:S02]  /*0d30*/  IADD3 R12, P2, PT, R13, 0x1, RZ ;  /* 0x000000010d0c7810 */ /* 0x000fe40007f5e0ff */
[C---:B------:R-:W-:Y:S02]  /*0d40*/  ISETP.GE.U32.AND.EX P0, PT, R14.reuse, RZ, PT, P0 ;  /* 0x000000ff0e00720c */ /* 0x040fe40003f06100 */
[----:B------:R-:W-:Y:S01]  /*0d50*/  IADD3.X R7, PT, PT, R14, -0x1, RZ, P1, !PT ;  /* 0xffffffff0e077810 */ /* 0x000fe20000ffe4ff */
[----:B------:R-:W-:Y:S01]  /*0d60*/  IMAD.X R10, RZ, RZ, R15, P2 ;  /* 0x000000ffff0a7224 */ /* 0x000fe200010e060f */
[----:B------:R-:W-:-:S02]  /*0d70*/  SEL R3, R3, R11, P0 ;  /* 0x0000000b03037207 */ /* 0x000fc40000000000 */
[----:B------:R-:W-:Y:S02]  /*0d80*/  SEL R12, R12, R13, P0 ;  /* 0x0000000d0c0c7207 */ /* 0x000fe40000000000 */
[----:B------:R-:W-:Y:S02]  /*0d90*/  SEL R7, R7, R14, P0 ;  /* 0x0000000e07077207 */ /* 0x000fe40000000000 */
[----:B------:R-:W-:Y:S02]  /*0da0*/  SEL R15, R10, R15, P0 ;  /* 0x0000000f0a0f7207 */ /* 0x000fe40000000000 */
[----:B------:R-:W-:Y:S02]  /*0db0*/  ISETP.GE.U32.AND P0, PT, R3, R4, PT ;  /* 0x000000040300720c */ /* 0x000fe40003f06070 */
[----:B------:R-:W-:Y:S02]  /*0dc0*/  IADD3 R3, P2, PT, R12, 0x1, RZ ;  /* 0x000000010c037810 */ /* 0x000fe40007f5e0ff */
[----:B------:R-:W-:-:S02]  /*0dd0*/  ISETP.NE.U32.AND P1, PT, R4, RZ, PT ;  /* 0x000000ff0400720c */ /* 0x000fc40003f25070 */
[----:B------:R-:W-:Y:S01]  /*0de0*/  ISETP.GE.U32.AND.EX P0, PT, R7, RZ, PT, P0 ;  /* 0x000000ff0700720c */ /* 0x000fe20003f06100 */
[----:B------:R-:W-:Y:S01]  /*0df0*/  IMAD.X R10, RZ, RZ, R15, P2 ;  /* 0x000000ffff0a7224 */ /* 0x000fe200010e060f */
[----:B------:R-:W-:Y:S01]  /*0e00*/  ISETP.NE.AND.EX P1, PT, RZ, RZ, PT, P1 ;  /* 0x000000ffff00720c */ /* 0x000fe20003f25310 */
[----:B------:R-:W-:Y:S01]  /*0e10*/  IMAD.MOV.U32 R7, RZ, RZ, 0x0 ;  /* 0x00000000ff077424 */ /* 0x000fe200078e00ff */
[----:B------:R-:W-:Y:S02]  /*0e20*/  SEL R3, R3, R12, P0 ;  /* 0x0000000c03037207 */ /* 0x000fe40000000000 */
[----:B------:R-:W-:Y:S02]  /*0e30*/  SEL R10, R10, R15, P0 ;  /* 0x0000000f0a0a7207 */ /* 0x000fe40000000000 */
[----:B------:R-:W-:Y:S02]  /*0e40*/  SEL R3, R3, 0xffffffff, P1 ;  /* 0xffffffff03037807 */ /* 0x000fe40000800000 */
[----:B------:R-:W-:Y:S01]  /*0e50*/  SEL R10, R10, 0xffffffff, P1 ;  /* 0xffffffff0a0a7807 */ /* 0x000fe20000800000 */
[----:B------:R-:W-:Y:S06]  /*0e60*/  RET.REL.NODEC R6 `(_ZN4vllm29act_and_mul_kernel_with_paramIf6float2XadL_ZNS_14fatrelu_kernelIfEET_RKS3_fEEXadL_ZNS_21packed_fatrelu_kernelIS1_EES3_S5_fEELb0ELb0EEEvPS3_PS4_if) ;  /* 0xfffffff006647950 */ /* 0x000fec0003c3ffff */
.L_x_211:
        /* <DEDUP_REMOVED lines=9> */
.L_x_433:


//--------------------- .text._ZN4vllm29act_and_mul_kernel_with_paramIN3c108BFloat16E14__nv_bfloat162XadL_ZNS_14fatrelu_kernelIS2_EET_RKS5_fEEXadL_ZNS_21packed_fatrelu_kernelIS3_EES5_S7_fEELb1ELb0EEEvPS5_PS6_if --------------------------
	.section	.text._ZN4vllm29act_and_mul_kernel_with_paramIN3c108BFloat16E14__nv_bfloat162XadL_ZNS_14fatrelu_kernelIS2_EET_RKS5_fEEXadL_ZNS_21packed_fatrelu_kernelIS3_EES5_S7_fEELb1ELb0EEEvPS5_PS6_if,"ax",@progbits
	.align	128
        .global         _ZN4vllm29act_and_mul_kernel_with_paramIN3c108BFloat16E14__nv_bfloat162XadL_ZNS_14fatrelu_kernelIS2_EET_RKS5_fEEXadL_ZNS_21packed_fatrelu_kernelIS3_EES5_S7_fEELb1ELb0EEEvPS5_PS6_if
        .type           _ZN4vllm29act_and_mul_kernel_with_paramIN3c108BFloat16E14__nv_bfloat162XadL_ZNS_14fatrelu_kernelIS2_EET_RKS5_fEEXadL_ZNS_21packed_fatrelu_kernelIS3_EES5_S7_fEELb1ELb0EEEvPS5_PS6_if,@function
        .size           _ZN4vllm29act_and_mul_kernel_with_paramIN3c108BFloat16E14__nv_bfloat162XadL_ZNS_14fatrelu_kernelIS2_EET_RKS5_fEEXadL_ZNS_21packed_fatrelu_kernelIS3_EES5_S7_fEELb1ELb0EEEvPS5_PS6_if,(.L_x_479 - _ZN4vllm29act_and_mul_kernel_with_paramIN3c108BFloat16E14__nv_bfloat162XadL_ZNS_14fatrelu_kernelIS2_EET_RKS5_fEEXadL_ZNS_21packed_fatrelu_kernelIS3_EES5_S7_fEELb1ELb0EEEvPS5_PS6_if)
        .other          _ZN4vllm29act_and_mul_kernel_with_paramIN3c108BFloat16E14__nv_bfloat162XadL_ZNS_14fatrelu_kernelIS2_EET_RKS5_fEEXadL_ZNS_21packed_fatrelu_kernelIS3_EES5_S7_fEELb1ELb0EEEvPS5_PS6_if,@"STO_CUDA_ENTRY STV_DEFAULT"
_ZN4vllm29act_and_mul_kernel_with_paramIN3c108BFloat16E14__nv_bfloat162XadL_ZNS_14fatrelu_kernelIS2_EET_RKS5_fEEXadL_ZNS_21packed_fatrelu_kernelIS3_EES5_S7_fEELb1ELb0EEEvPS5_PS6_if:
.text._ZN4vllm29act_and_mul_kernel_with_paramIN3c108BFloat16E14__nv_bfloat162XadL_ZNS_14fatrelu_kernelIS2_EET_RKS5_fEEXadL_ZNS_21packed_fatrelu_kernelIS3_EES5_S7_fEELb1ELb0EEEvPS5_PS6_if:
        /* <DEDUP_REMOVED lines=13> */
[----:B------:R-:W2:Y:S05]  /*00d0*/  LDCU UR6, c[0x0][0x394] ;  /* 0x00007280ff0677ac */ /* 0x000eaa0008000800 */
[----:B------:R-:W3:Y:S01]  /*00e0*/  LDC.64 R28, c[0x0][0x388] ;  /* 0x0000e200ff1c7b82 */ /* 0x000ee20000000a00 */
[----:B0-----:R-:W0:Y:S01]  /*00f0*/  I2F.U32.RP R7, R0 ;  /* 0x0000000000077306 */ /* 0x001e220000209000 */
[----:B------:R-:W-:Y:S01]  /*0100*/  IMAD.IADD R5, R21, 0x1, R0 ;  /* 0x0000000115057824 */ /* 0x000fe200078e0200 */
[----:B------:R-:W-:-:S04]  /*0110*/  ISETP.NE.U32.AND P2, PT, R0, RZ, PT ;  /* 0x000000ff0000720c */ /* 0x000fc80003f45070 */
[----:B------:R-:W-:Y:S02]  /*0120*/  ISETP.GE.U32.AND P0, PT, R5, R22, PT ;  /* 0x000000160500720c */ /* 0x000fe40003f06070 */
[----:B------:R-:W-:Y:S02]  /*0130*/  VIMNMX.U32 R4, PT, PT, R22, R5, !PT ;  /* 0x0000000516047248 */ /* 0x000fe40007fe0000 */
[----:B------:R-:W-:-:S04]  /*0140*/  SEL R6, RZ, 0x1, P0 ;  /* 0x00000001ff067807 */ /* 0x000fc80000000000 */
[----:B------:R-:W-:Y:S01]  /*0150*/  IADD3 R5, PT, PT, R4, -R5, -R6 ;  /* 0x8000000504057210 */ /* 0x000fe20007ffe806 */
[----:B0-----:R-:W0:Y:S02]  /*0160*/  MUFU.RCP R7, R7 ;  /* 0x0000000700077308 */ /* 0x001e240000001000 */
[----:B0-----:R-:W-:-:S06]  /*0170*/  VIADD R2, R7, 0xffffffe ;  /* 0x0ffffffe07027836 */ /* 0x001fcc0000000000 */
[----:B------:R0:W4:Y:S02]  /*0180*/  F2I.FTZ.U32.TRUNC.NTZ R3, R2 ;  /* 0x0000000200037305 */ /* 0x000124000021f000 */
[----:B0-----:R-:W-:Y:S02]  /*0190*/  IMAD.MOV.U32 R2, RZ, RZ, RZ ;  /* 0x000000ffff027224 */ /* 0x001fe400078e00ff */
[----:B----4-:R-:W-:-:S04]  /*01a0*/  IMAD.MOV R9, RZ, RZ, -R3 ;  /* 0x000000ffff097224 */ /* 0x010fc800078e0a03 */
[----:B------:R-:W-:-:S04]  /*01b0*/  IMAD R9, R9, R0, RZ ;  /* 0x0000000009097224 */ /* 0x000fc800078e02ff */
[----:B------:R-:W-:-:S06]  /*01c0*/  IMAD.HI.U32 R8, R3, R9, R2 ;  /* 0x0000000903087227 */ /* 0x000fcc00078e0002 */
[----:B------:R-:W-:-:S04]  /*01d0*/  IMAD.HI.U32 R7, R8, R5, RZ ;  /* 0x0000000508077227 */ /* 0x000fc800078e00ff */
[----:B------:R-:W-:-:S04]  /*01e0*/  IMAD.MOV R2, RZ, RZ, -R7 ;  /* 0x000000ffff027224 */ /* 0x000fc800078e0a07 */
[----:B------:R-:W-:Y:S02]  /*01f0*/  IMAD R5, R0, R2, R5 ;  /* 0x0000000200057224 */ /* 0x000fe400078e0205 */
[----:B------:R-:W0:Y:S03]  /*0200*/  LDC.64 R2, c[0x0][0x380] ;  /* 0x0000e000ff027b82 */ /* 0x000e260000000a00 */
[----:B------:R-:W-:-:S13]  /*0210*/  ISETP.GE.U32.AND P0, PT, R5, R0, PT ;  /* 0x000000000500720c */ /* 0x000fda0003f06070 */
[----:B------:R-:W-:Y:S02]  /*0220*/  @P0 IMAD.IADD R5, R5, 0x1, -R0 ;  /* 0x0000000105050824 */ /* 0x000fe400078e0a00 */
[----:B------:R-:W-:-:S03]  /*0230*/  @P0 VIADD R7, R7, 0x1 ;  /* 0x0000000107070836 */ /* 0x000fc60000000000 */
[----:B------:R-:W-:Y:S01]  /*0240*/  ISETP.GE.U32.AND P1, PT, R5, R0, PT ;  /* 0x000000000500720c */ /* 0x000fe20003f26070 */
[C---:B------:R-:W-:Y:S02]  /*0250*/  IMAD.SHL.U32 R5, R24.reuse, 0x2, RZ ;  /* 0x0000000218057824 */ /* 0x040fe400078e00ff */
[----:B0-----:R-:W-:-:S04]  /*0260*/  IMAD.WIDE.U32 R24, R24, 0x2, R2 ;  /* 0x0000000218187825 */ /* 0x001fc800078e0002 */
[----:B---3--:R-:W-:-:S06]  /*0270*/  IMAD.WIDE.U32 R28, R5, 0x2, R28 ;  /* 0x00000002051c7825 */ /* 0x008fcc00078e001c */
[----:B------:R-:W-:Y:S01]  /*0280*/  @P1 VIADD R7, R7, 0x1 ;  /* 0x0000000107071836 */ /* 0x000fe20000000000 */
[----:B------:R-:W-:Y:S01]  /*0290*/  @!P2 LOP3.LUT R7, RZ, R0, RZ, 0x33, !PT ;  /* 0x00000000ff07a212 */ /* 0x000fe200078e33ff */
[----:B------:R-:W-:-:S04]  /*02a0*/  IMAD.WIDE R26, R27, 0x2, R28 ;  /* 0x000000021b1a7825 */ /* 0x000fc800078e021c */
[----:B------:R-:W-:-:S05]  /*02b0*/  IMAD.IADD R6, R6, 0x1, R7 ;  /* 0x0000000106067824 */ /* 0x000fca00078e0207 */
[C---:B------:R-:W-:Y:S02]  /*02c0*/  LOP3.LUT R4, R6.reuse, 0x3, RZ, 0xc0, !PT ;  /* 0x0000000306047812 */ /* 0x040fe400078ec0ff */
[----:B------:R-:W-:Y:S02]  /*02d0*/  ISETP.GE.U32.AND P0, PT, R6, 0x3, PT ;  /* 0x000000030600780c */ /* 0x000fe40003f06070 */
[----:B------:R-:W-:-:S13]  /*02e0*/  ISETP.NE.AND P1, PT, R4, 0x3, PT ;  /* 0x000000030400780c */ /* 0x000fda0003f25270 */
[----:B-12---:R-:W-:Y:S05]  /*02f0*/  @!P1 BRA `(.L_x_213) ;  /* 0x0000000000d89947 */ /* 0x006fea0003800000 */
[----:B------:R-:W-:-:S05]  /*0300*/  VIADD R2, R6, 0x1 ;  /* 0x0000000106027836 */ /* 0x000fca0000000000 */
[----:B------:R-:W-:Y:S01]  /*0310*/  LOP3.LUT R12, R2, 0x3, RZ, 0xc0, !PT ;  /* 0x00000003020c7812 */ /* 0x000fe200078ec0ff */
[----:B------:R-:W-:-:S04]  /*0320*/  IMAD.WIDE.U32 R2, R21, 0x10, RZ ;  /* 0x0000001015027825 */ /* 0x000fc800078e00ff */
[----:B------:R-:W-:Y:S02]  /*0330*/  IMAD R21, R12, R0, R21 ;  /* 0x000000000c157224 */ /* 0x000fe400078e0215 */
[----:B------:R-:W-:-:S07]  /*0340*/  IMAD.MOV R12, RZ, RZ, -R12 ;  /* 0x000000ffff0c7224 */ /* 0x000fce00078e0a0c */
.L_x_214:
[----:B0-----:R-:W-:-:S05]  /*0350*/  IADD3 R4, P1, PT, R28, R2, RZ ;  /* 0x000000021c047210 */ /* 0x001fca0007f3e0ff */
[----:B------:R-:W-:-:S06]  /*0360*/  IMAD.X R5, R29, 0x1, R3, P1 ;  /* 0x000000011d057824 */ /* 0x000fcc00008e0603 */
[----:B------:R-:W2:Y:S01]  /*0370*/  LDG.E.128.CONSTANT R4, desc[UR4][R4.64] ;  /* 0x0000000404047981 */ /* 0x000ea2000c1e9d00 */
[----:B------:R-:W-:-:S05]  /*0380*/  IADD3 R8, P1, PT, R26, R2, RZ ;  /* 0x000000021a087210 */ /* 0x000fca0007f3e0ff */
[----:B------:R-:W-:-:S06]  /*0390*/  IMAD.X R9, R27, 0x1, R3, P1 ;  /* 0x000000011b097824 */ /* 0x000fcc00008e0603 */
[----:B------:R-:W3:Y:S01]  /*03a0*/  LDG.E.128.CONSTANT R8, desc[UR4][R8.64] ;  /* 0x0000000408087981 */ /* 0x000ee2000c1e9d00 */
[----:B------:R-:W-:Y:S01]  /*03b0*/  VIADD R12, R12, 0x1 ;  /* 0x000000010c0c7836 */ /* 0x000fe20000000000 */
[----:B--2---:R-:W-:Y:S01]  /*03c0*/  PRMT R17, R6, 0x7632, R17 ;  /* 0x0000763206117816 */ /* 0x004fe20000000011 */
[C---:B------:R-:W-:Y:S01]  /*03d0*/  IMAD.U32 R14, R4.reuse, 0x10000, RZ ;  /* 0x00010000040e7824 */ /* 0x040fe200078e00ff */
[----:B------:R-:W-:Y:S01]  /*03e0*/  PRMT R15, R4, 0x7632, R15 ;  /* 0x00007632040f7816 */ /* 0x000fe2000000000f */
[----:B------:R-:W-:Y:S01]  /*03f0*/  IMAD.U32 R6, R6, 0x10000, RZ ;  /* 0x0001000006067824 */ /* 0x000fe200078e00ff */
[C---:B------:R-:W-:Y:S01]  /*0400*/  PRMT R18, R7.reuse, 0x7632, R18 ;  /* 0x0000763207127816 */ /* 0x040fe20000000012 */
[----:B------:R-:W-:Y:S01]  /*0410*/  IMAD.U32 R7, R7, 0x10000, RZ ;  /* 0x0001000007077824 */ /* 0x000fe200078e00ff */
[C---:B------:R-:W-:Y:S01]  /*0420*/  PRMT R16, R5.reuse, 0x7632, R16 ;  /* 0x0000763205107816 */ /* 0x040fe20000000010 */
[----:B------:R-:W-:Y:S01]  /*0430*/  IMAD.U32 R13, R5, 0x10000, RZ ;  /* 0x00010000050d7824 */ /* 0x000fe200078e00ff */
[----:B------:R-:W-:Y:S01]  /*0440*/  FSETP.GT.FTZ.AND P3, PT, R14, UR6, PT ;  /* 0x000000060e007c0b */ /* 0x000fe2000bf74000 */
[----:B------:R-:W-:Y:S01]  /*0450*/  IMAD.U32 R15, R15, 0x10000, RZ ;  /* 0x000100000f0f7824 */ /* 0x000fe200078e00ff */
[----:B------:R-:W-:Y:S01]  /*0460*/  FSETP.GT.FTZ.AND P1, PT, R6, UR6, PT ;  /* 0x0000000606007c0b */ /* 0x000fe2000bf34000 */
[----:B------:R-:W-:Y:S01]  /*0470*/  IMAD.U32 R5, R17, 0x10000, RZ ;  /* 0x0001000011057824 */ /* 0x000fe200078e00ff */
[----:B------:R-:W-:Y:S01]  /*0480*/  FSETP.GT.FTZ.AND P2, PT, R7, UR6, PT ;  /* 0x0000000607007c0b */ /* 0x000fe2000bf54000 */
[----:B------:R-:W-:Y:S01]  /*0490*/  IMAD.U32 R4, R18, 0x10000, RZ ;  /* 0x0001000012047824 */ /* 0x000fe200078e00ff */
[----:B------:R-:W-:Y:S01]  /*04a0*/  FSETP.GT.FTZ.AND P4, PT, R13, UR6, PT ;  /* 0x000000060d007c0b */ /* 0x000fe2000bf94000 */
[----:B------:R-:W-:Y:S01]  /*04b0*/  IMAD.U32 R16, R16, 0x10000, RZ ;  /* 0x0001000010107824 */ /* 0x000fe200078e00ff */
[----:B------:R-:W-:-:S02]  /*04c0*/  FSEL R14, R14, RZ, P3 ;  /* 0x000000ff0e0e7208 */ /* 0x000fc40001800000 */
[----:B------:R-:W-:Y:S02]  /*04d0*/  FSEL R6, R6, RZ, P1 ;  /* 0x000000ff06067208 */ /* 0x000fe40000800000 */
[----:B------:R-:W-:Y:S02]  /*04e0*/  FSETP.GT.FTZ.AND P3, PT, R15, UR6, PT ;  /* 0x000000060f007c0b */ /* 0x000fe4000bf74000 */
[----:B------:R-:W-:Y:S02]  /*04f0*/  FSETP.GT.FTZ.AND P1, PT, R5, UR6, PT ;  /* 0x0000000605007c0b */ /* 0x000fe4000bf34000 */
[----:B------:R-:W-:Y:S02]  /*0500*/  FSEL R7, R7, RZ, P2 ;  /* 0x000000ff07077208 */ /* 0x000fe40001000000 */
[----:B------:R-:W-:Y:S02]  /*0510*/  FSEL R13, R13, RZ, P4 ;  /* 0x000000ff0d0d7208 */ /* 0x000fe40002000000 */
[----:B------:R-:W-:-:S02]  /*0520*/  FSETP.GT.FTZ.AND P2, PT, R4, UR6, PT ;  /* 0x0000000604007c0b */ /* 0x000fc4000bf54000 */
[----:B------:R-:W-:Y:S02]  /*0530*/  FSETP.GT.FTZ.AND P4, PT, R16, UR6, PT ;  /* 0x0000000610007c0b */ /* 0x000fe4000bf94000 */
[----:B------:R-:W-:Y:S02]  /*0540*/  FSEL R15, R15, RZ, P3 ;  /* 0x000000ff0f0f7208 */ /* 0x000fe40001800000 */
[----:B------:R-:W-:Y:S02]  /*0550*/  FSEL R5, R5, RZ, P1 ;  /* 0x000000ff05057208 */ /* 0x000fe40000800000 */
[----:B------:R-:W-:Y:S02]  /*0560*/  FSEL R4, R4, RZ, P2 ;  /* 0x000000ff04047208 */ /* 0x000fe40001000000 */
[----:B------:R-:W-:Y:S02]  /*0570*/  FSEL R16, R16, RZ, P4 ;  /* 0x000000ff10107208 */ /* 0x000fe40002000000 */
[----:B------:R-:W-:-:S02]  /*0580*/  F2FP.BF16.F32.PACK_AB R14, R15, R14 ;  /* 0x0000000e0f0e723e */ /* 0x000fc400000010ff */
[----:B------:R-:W-:Y:S02]  /*0590*/  F2FP.BF16.F32.PACK_AB R5, R5, R6 ;  /* 0x000000060505723e */ /* 0x000fe400000010ff */
[----:B------:R-:W-:Y:S02]  /*05a0*/  F2FP.BF16.F32.PACK_AB R7, R4, R7 ;  /* 0x000000070407723e */ /* 0x000fe400000010ff */
[----:B------:R-:W-:Y:S01]  /*05b0*/  F2FP.BF16.F32.PACK_AB R13, R16, R13 ;  /* 0x0000000d100d723e */ /* 0x000fe200000010ff */
[----:B---3--:R-:W-:Y:S01]  /*05c0*/  HFMA2.BF16_V2 R8, R14, R8, -RZ ;  /* 0x000000080e087231 */ /* 0x008fe200003000ff */
[----:B------:R-:W-:Y:S01]  /*05d0*/  IADD3 R4, P1, PT, R24, R2, RZ ;  /* 0x0000000218047210 */ /* 0x000fe20007f3e0ff */
[----:B------:R-:W-:Y:S02]  /*05e0*/  HFMA2.BF16_V2 R10, R5, R10, -RZ ;  /* 0x0000000a050a7231 */ /* 0x000fe400003000ff */
[----:B------:R-:W-:Y:S02]  /*05f0*/  HMUL2.BF16_V2 R11, R7, R11 ;  /* 0x0000000b070b7232 */ /* 0x000fe40000200000 */
[----:B------:R-:W-:-:S02]  /*0600*/  HMUL2.BF16_V2 R9, R13, R9 ;  /* 0x000000090d097232 */ /* 0x000fc40000200000 */
[--C-:B------:R-:W-:Y:S01]  /*0610*/  IMAD.X R5, R25, 0x1, R3.reuse, P1 ;  /* 0x0000000119057824 */ /* 0x100fe200008e0603 */
[----:B------:R-:W-:Y:S01]  /*0620*/  ISETP.NE.AND P1, PT, R12, RZ, PT ;  /* 0x000000ff0c00720c */ /* 0x000fe20003f25270 */
[----:B------:R-:W-:-:S03]  /*0630*/  IMAD.WIDE.U32 R2, R0, 0x10, R2 ;  /* 0x0000001000027825 */ /* 0x000fc600078e0002 */
[----:B------:R0:W-:Y:S09]  /*0640*/  STG.E.128 desc[UR4][R4.64], R8 ;  /* 0x0000000804007986 */ /* 0x0001f2000c101d04 */
[----:B------:R-:W-:Y:S05]  /*0650*/  @P1 BRA `(.L_x_214) ;  /* 0xfffffffc003c1947 */ /* 0x000fea000383ffff */
.L_x_213:
[----:B------:R-:W-:Y:S05]  /*0660*/  BSYNC.RECONVERGENT B0 ;  /* 0x0000000000007941 */ /* 0x000fea0003800200 */
.L_x_212:
[----:B------:R-:W-:Y:S05]  /*0670*/  @!P0 EXIT ;  /* 0x000000000000894d */ /* 0x000fea0003800000 */
[C-C-:B------:R-:W-:Y:S01]  /*0680*/  IMAD R20, R0.reuse, 0x2, R21.reuse ;  /* 0x0000000200147824 */ /* 0x140fe200078e0215 */
[----:B------:R-:W1:Y:S01]  /*0690*/  LDCU UR6, c[0x0][0x394] ;  /* 0x00007280ff0677ac */ /* 0x000e620008000800 */
[----:B------:R-:W-:Y:S02]  /*06a0*/  IMAD R3, R0, 0x3, R21 ;  /* 0x0000000300037824 */ /* 0x000fe400078e0215 */
[----:B------:R-:W-:-:S07]  /*06b0*/  IMAD.IADD R2, R21, 0x1, R0 ;  /* 0x0000000115027824 */ /* 0x000fce00078e0200 */
.L_x_215:
[----:B------:R-:W-:-:S06]  /*06c0*/  IMAD.WIDE.U32 R14, R21, 0x10, R28 ;  /* 0x00000010150e7825 */ /* 0x000fcc00078e001c */
[----:B--2---:R-:W2:Y:S01]  /*06d0*/  LDG.E.128.CONSTANT R12, desc[UR4][R14.64] ;  /* 0x000000040e0c7981 */ /* 0x004ea2000c1e9d00 */
[----:B------:R-:W-:-:S06]  /*06e0*/  IMAD.WIDE.U32 R16, R21, 0x10, R26 ;  /* 0x0000001015107825 */ /* 0x000fcc00078e001a */
[----:B------:R-:W3:Y:S01]  /*06f0*/  LDG.E.128.CONSTANT R16, desc[UR4][R16.64] ;  /* 0x0000000410107981 */ /* 0x000ee2000c1e9d00 */
[----:B0-----:R-:W-:-:S06]  /*0700*/  IMAD.WIDE.U32 R8, R2, 0x10, R28 ;  /* 0x0000001002087825 */ /* 0x001fcc00078e001c */
[----:B------:R-:W4:Y:S01]  /*0710*/  LDG.E.128.CONSTANT R8, desc[UR4][R8.64] ;  /* 0x0000000408087981 */ /* 0x000f22000c1e9d00 */
[----:B------:R-:W-:-:S06]  /*0720*/  IMAD.WIDE.U32 R4, R2, 0x10, R26 ;  /* 0x0000001002047825 */ /* 0x000fcc00078e001a */
[----:B------:R-:W5:Y:S01]  /*0730*/  LDG.E.128.CONSTANT R4, desc[UR4][R4.64] ;  /* 0x0000000404047981 */ /* 0x000f62000c1e9d00 */
[C---:B--2---:R-:W-:Y:S01]  /*0740*/  PRMT R23, R12.reuse, 0x7632, R23 ;  /* 0x000076320c177816 */ /* 0x044fe20000000017 */
[----:B------:R-:W-:-:S04]  /*0750*/  IMAD.U32 R12, R12, 0x10000, RZ ;  /* 0x000100000c0c7824 */ /* 0x000fc800078e00ff */
[----:B------:R-:W-:Y:S01]  /*0760*/  IMAD.U32 R23, R23, 0x10000, RZ ;  /* 0x0001000017177824 */ /* 0x000fe200078e00ff */
[----:B-1----:R-:W-:-:S04]  /*0770*/  FSETP.GT.FTZ.AND P0, PT, R12, UR6, PT ;  /* 0x000000060c007c0b */ /* 0x002fc8000bf14000 */
[C---:B------:R-:W-:Y:S02]  /*0780*/  FSETP.GT.FTZ.AND P1, PT, R23.reuse, UR6, PT ;  /* 0x0000000617007c0b */ /* 0x040fe4000bf34000 */
[----:B------:R-:W-:Y:S02]  /*0790*/  FSEL R12, R12, RZ, P0 ;  /* 0x000000ff0c0c7208 */ /* 0x000fe40000000000 */
[----:B------:R-:W-:-:S04]  /*07a0*/  FSEL R23, R23, RZ, P1 ;  /* 0x000000ff17177208 */ /* 0x000fc80000800000 */
[----:B------:R-:W-:Y:S02]  /*07b0*/  F2FP.BF16.F32.PACK_AB R12, R23, R12 ;  /* 0x0000000c170c723e */ /* 0x000fe400000010ff */
[C---:B------:R-:W-:Y:S01]  /*07c0*/  PRMT R23, R13.reuse, 0x7632, R23 ;  /* 0x000076320d177816 */ /* 0x040fe20000000017 */
[----:B------:R-:W-:Y:S02]  /*07d0*/  IMAD.U32 R13, R13, 0x10000, RZ ;  /* 0x000100000d0d7824 */ /* 0x000fe400078e00ff */
[----:B---3--:R-:W-:Y:S02]  /*07e0*/  HFMA2.BF16_V2 R16, R12, R16, -RZ ;  /* 0x000000100c107231 */ /* 0x008fe400003000ff */
[----:B------:R-:W-:Y:S01]  /*07f0*/  IMAD.U32 R23, R23, 0x10000, RZ ;  /* 0x0001000017177824 */ /* 0x000fe200078e00ff */
[----:B------:R-:W-:-:S04]  /*0800*/  FSETP.GT.FTZ.AND P0, PT, R13, UR6, PT ;  /* 0x000000060d007c0b */ /* 0x000fc8000bf14000 */
[----:B------:R-:W-:Y:S02]  /*0810*/  FSETP.GT.FTZ.AND P1, PT, R23, UR6, PT ;  /* 0x0000000617007c0b */ /* 0x000fe4000bf34000 */
[----:B------:R-:W-:Y:S02]  /*0820*/  FSEL R13, R13, RZ, P0 ;  /* 0x000000ff0d0d7208 */ /* 0x000fe40000000000 */
[----:B------:R-:W-:-:S04]  /*0830*/  FSEL R23, R23, RZ, P1 ;  /* 0x000000ff17177208 */ /* 0x000fc80000800000 */
[----:B------:R-:W-:Y:S02]  /*0840*/  F2FP.BF16.F32.PACK_AB R13, R23, R13 ;  /* 0x0000000d170d723e */ /* 0x000fe400000010ff */
[C---:B------:R-:W-:Y:S01]  /*0850*/  PRMT R23, R14.reuse, 0x7632, R23 ;  /* 0x000076320e177816 */ /* 0x040fe20000000017 */
[----:B------:R-:W-:Y:S02]  /*0860*/  IMAD.U32 R14, R14, 0x10000, RZ ;  /* 0x000100000e0e7824 */ /* 0x000fe400078e00ff */
[----:B------:R-:W-:Y:S02]  /*0870*/  HMUL2.BF16_V2 R17, R13, R17 ;  /* 0x000000110d117232 */ /* 0x000fe40000200000 */
[----:B------:R-:W-:Y:S01]  /*0880*/  IMAD.WIDE.U32 R12, R21, 0x10, R24 ;  /* 0x00000010150c7825 */ /* 0x000fe200078e0018 */
[----:B------:R-:W-:-:S03]  /*0890*/  FSETP.GT.FTZ.AND P0, PT, R14, UR6, PT ;  /* 0x000000060e007c0b */ /* 0x000fc6000bf14000 */
[----:B------:R-:W-:Y:S01]  /*08a0*/  IMAD.U32 R23, R23, 0x10000, RZ ;  /* 0x0001000017177824 */ /* 0x000fe200078e00ff */
[----:B------:R-:W-:-:S04]  /*08b0*/  FSEL R14, R14, RZ, P0 ;  /* 0x000000ff0e0e7208 */ /* 0x000fc80000000000 */
[----:B------:R-:W-:-:S04]  /*08c0*/  FSETP.GT.FTZ.AND P1, PT, R23, UR6, PT ;  /* 0x0000000617007c0b */ /* 0x000fc8000bf34000 */
[----:B------:R-:W-:-:S04]  /*08d0*/  FSEL R23, R23, RZ, P1 ;  /* 0x000000ff17177208 */ /* 0x000fc80000800000 */
[----:B------:R-:W-:Y:S02]  /*08e0*/  F2FP.BF16.F32.PACK_AB R14, R23, R14 ;  /* 0x0000000e170e723e */ /* 0x000fe400000010ff */
[C---:B------:R-:W-:Y:S01]  /*08f0*/  PRMT R23, R15.reuse, 0x7632, R23 ;  /* 0x000076320f177816 */ /* 0x040fe20000000017 */
[----:B------:R-:W-:Y:S02]  /*0900*/  IMAD.U32 R15, R15, 0x10000, RZ ;  /* 0x000100000f0f7824 */ /* 0x000fe400078e00ff */
[----:B------:R-:W-:Y:S02]  /*0910*/  HFMA2.BF16_V2 R18, R14, R18, -RZ ;  /* 0x000000120e127231 */ /* 0x000fe400003000ff */
[----:B------:R-:W-:Y:S01]  /*0920*/  IMAD.U32 R23, R23, 0x10000, RZ ;  /* 0x0001000017177824 */ /* 0x000fe200078e00ff */
[----:B------:R-:W-:-:S04]  /*0930*/  FSETP.GT.FTZ.AND P0, PT, R15, UR6, PT ;  /* 0x000000060f007c0b */ /* 0x000fc8000bf14000 */
[----:B------:R-:W-:Y:S02]  /*0940*/  FSETP.GT.FTZ.AND P1, PT, R23, UR6, PT ;  /* 0x0000000617007c0b */ /* 0x000fe4000bf34000 */
[----:B------:R-:W-:Y:S02]  /*0950*/  FSEL R15, R15, RZ, P0 ;  /* 0x000000ff0f0f7208 */ /* 0x000fe40000000000 */
[----:B------:R-:W-:-:S04]  /*0960*/  FSEL R23, R23, RZ, P1 ;  /* 0x000000ff17177208 */ /* 0x000fc80000800000 */
[----:B------:R-:W-:-:S05]  /*0970*/  F2FP.BF16.F32.PACK_AB R15, R23, R15 ;  /* 0x0000000f170f723e */ /* 0x000fca00000010ff */
[----:B------:R-:W-:Y:S02]  /*0980*/  HMUL2.BF16_V2 R19, R15, R19 ;  /* 0x000000130f137232 */ /* 0x000fe40000200000 */
[----:B------:R-:W-:-:S03]  /*0990*/  IMAD.WIDE.U32 R14, R20, 0x10, R28 ;  /* 0x00000010140e7825 */ /* 0x000fc600078e001c */
[----:B------:R0:W-:Y:S04]  /*09a0*/  STG.E.128 desc[UR4][R12.64], R16 ;  /* 0x000000100c007986 */ /* 0x0001e8000c101d04 */
[----:B0-----:R-:W2:Y:S01]  /*09b0*/  LDG.E.128.CONSTANT R12, desc[UR4][R14.64] ;  /* 0x000000040e0c7981 */ /* 0x001ea2000c1e9d00 */
[C---:B----4-:R-:W-:Y:S01]  /*09c0*/  PRMT R16, R9.reuse, 0x7632, R16 ;  /* 0x0000763209107816 */ /* 0x050fe20000000010 */
[----:B------:R-:W-:Y:S01]  /*09d0*/  IMAD.U32 R9, R9, 0x10000, RZ ;  /* 0x0001000009097824 */ /* 0x000fe200078e00ff */
[C---:B------:R-:W-:Y:S01]  /*09e0*/  PRMT R23, R8.reuse, 0x7632, R23 ;  /* 0x0000763208177816 */ /* 0x040fe20000000017 */
[----:B------:R-:W-:Y:S01]  /*09f0*/  IMAD.U32 R8, R8, 0x10000, RZ ;  /* 0x0001000008087824 */ /* 0x000fe200078e00ff */
[----:B------:R-:W-:Y:S01]  /*0a00*/  PRMT R17, R11, 0x7632, R17 ;  /* 0x000076320b117816 */ /* 0x000fe20000000011 */
        /* <DEDUP_REMOVED lines=9> */
[C---:B------:R-:W-:Y:S02]  /*0aa0*/  FSETP.GT.FTZ.AND P1, PT, R23.reuse, UR6, PT ;  /* 0x0000000617007c0b */ /* 0x040fe4000bf34000 */
[----:B------:R-:W-:Y:S02]  /*0ab0*/  F2FP.BF16.F32.PACK_AB R9, R16, R9 ;  /* 0x000000091009723e */ /* 0x000fe400000010ff */
[C---:B------:R-:W-:Y:S01]  /*0ac0*/  PRMT R16, R10.reuse, 0x7632, R16 ;  /* 0x000076320a107816 */ /* 0x040fe20000000010 */
[----:B------:R-:W-:Y:S01]  /*0ad0*/  IMAD.U32 R10, R10, 0x10000, RZ ;  /* 0x000100000a0a7824 */ /* 0x000fe200078e00ff */
[----:B------:R-:W-:Y:S01]  /*0ae0*/  FSEL R8, R8, RZ, P0 ;  /* 0x000000ff08087208 */ /* 0x000fe20000000000 */
[----:B-----5:R-:W-:Y:S01]  /*0af0*/  HMUL2.BF16_V2 R5, R9, R5 ;  /* 0x0000000509057232 */ /* 0x020fe20000200000 */
[----:B------:R-:W-:Y:S01]  /*0b00*/  FSEL R23, R23, RZ, P1 ;  /* 0x000000ff17177208 */ /* 0x000fe20000800000 */
[----:B------:R-:W-:Y:S01]  /*0b10*/  IMAD.U32 R16, R16, 0x10000, RZ ;  /* 0x0001000010107824 */ /* 0x000fe200078e00ff */
[----:B------:R-:W-:-:S02]  /*0b20*/  FSETP.GT.FTZ.AND P2, PT, R11, UR6, PT ;  /* 0x000000060b007c0b */ /* 0x000fc4000bf54000 */
[----:B------:R-:W-:Y:S02]  /*0b30*/  FSETP.GT.FTZ.AND P0, PT, R10, UR6, PT ;  /* 0x000000060a007c0b */ /* 0x000fe4000bf14000 */
[----:B------:R-:W-:Y:S02]  /*0b40*/  FSETP.GT.FTZ.AND P1, PT, R16, UR6, PT ;  /* 0x0000000610007c0b */ /* 0x000fe4000bf34000 */
[----:B------:R-:W-:Y:S02]  /*0b50*/  FSEL R18, R11, RZ, P2 ;  /* 0x000000ff0b127208 */ /* 0x000fe40001000000 */
[----:B------:R-:W-:Y:S02]  /*0b60*/  FSEL R10, R10, RZ, P0 ;  /* 0x000000ff0a0a7208 */ /* 0x000fe40000000000 */
[----:B------:R-:W-:Y:S02]  /*0b70*/  FSEL R11, R16, RZ, P1 ;  /* 0x000000ff100b7208 */ /* 0x000fe40000800000 */
[----:B------:R-:W-:-:S02]  /*0b80*/  FSETP.GT.FTZ.AND P3, PT, R17, UR6, PT ;  /* 0x0000000611007c0b */ /* 0x000fc4000bf74000 */
[----:B------:R-:W-:Y:S02]  /*0b90*/  F2FP.BF16.F32.PACK_AB R8, R23, R8 ;  /* 0x000000081708723e */ /* 0x000fe400000010ff */
[----:B------:R-:W-:Y:S02]  /*0ba0*/  F2FP.BF16.F32.PACK_AB R10, R11, R10 ;  /* 0x0000000a0b0a723e */ /* 0x000fe400000010ff */
[----:B------:R-:W-:Y:S01]  /*0bb0*/  FSEL R17, R17, RZ, P3 ;  /* 0x000000ff11117208 */ /* 0x000fe20001800000 */
[----:B------:R-:W-:Y:S02]  /*0bc0*/  HFMA2.BF16_V2 R4, R8, R4, -RZ ;  /* 0x0000000408047231 */ /* 0x000fe400003000ff */
[----:B------:R-:W-:Y:S01]  /*0bd0*/  IMAD.WIDE.U32 R8, R3, 0x10, R28 ;  /* 0x0000001003087825 */ /* 0x000fe200078e001c */
[----:B------:R-:W-:-:S03]  /*0be0*/  F2FP.BF16.F32.PACK_AB R17, R17, R18 ;  /* 0x000000121111723e */ /* 0x000fc600000010ff */
[----:B------:R-:W-:Y:S02]  /*0bf0*/  HFMA2.BF16_V2 R6, R10, R6, -RZ ;  /* 0x000000060a067231 */ /* 0x000fe400003000ff */
[----:B------:R-:W-:-:S04]  /*0c00*/  IMAD.WIDE.U32 R18, R2, 0x10, R24 ;  /* 0x0000001002127825 */ /* 0x000fc800078e0018 */
[----:B------:R-:W-:Y:S02]  /*0c10*/  HMUL2.BF16_V2 R7, R17, R7 ;  /* 0x0000000711077232 */ /* 0x000fe40000200000 */
[----:B------:R-:W-:-:S03]  /*0c20*/  IMAD.WIDE.U32 R10, R20, 0x10, R26 ;  /* 0x00000010140a7825 */ /* 0x000fc600078e001a */
[----:B------:R0:W-:Y:S04]  /*0c30*/  STG.E.128 desc[UR4][R18.64], R4 ;  /* 0x0000000412007986 */ /* 0x0001e8000c101d04 */
[----:B0-----:R-:W3:Y:S04]  /*0c40*/  LDG.E.128.CONSTANT R4, desc[UR4][R10.64] ;  /* 0x000000040a047981 */ /* 0x001ee8000c1e9d00 */
[----:B------:R-:W4:Y:S01]  /*0c50*/  LDG.E.128.CONSTANT R8, desc[UR4][R8.64] ;  /* 0x0000000408087981 */ /* 0x000f22000c1e9d00 */
[----:B------:R-:W-:-:S06]  /*0c60*/  IMAD.WIDE.U32 R16, R3, 0x10, R26 ;  /* 0x0000001003107825 */ /* 0x000fcc00078e001a */
[----:B------:R-:W5:Y:S01]  /*0c70*/  LDG.E.128.CONSTANT R16, desc[UR4][R16.64] ;  /* 0x0000000410107981 */ /* 0x000f62000c1e9d00 */
[C---:B------:R-:W-:Y:S01]  /*0c80*/  IADD3 R21, PT, PT, R0.reuse, R21, R0 ;  /* 0x0000001500157210 */ /* 0x040fe20007ffe000 */
[----:B------:R-:W-:-:S03]  /*0c90*/  IMAD R2, R0, 0x4, R2 ;  /* 0x0000000400027824 */ /* 0x000fc600078e0202 */
[----:B------:R-:W-:Y:S02]  /*0ca0*/  IADD3 R21, PT, PT, R0, R21, R0 ;  /* 0x0000001500157210 */ /* 0x000fe40007ffe000 */
[C---:B--2---:R-:W-:Y:S01]  /*0cb0*/  PRMT R23, R12.reuse, 0x7632, R23 ;  /* 0x000076320c177816 */ /* 0x044fe20000000017 */
[----:B------:R-:W-:-:S04]  /*0cc0*/  IMAD.U32 R12, R12, 0x10000, RZ ;  /* 0x000100000c0c7824 */ /* 0x000fc800078e00ff */
[----:B------:R-:W-:Y:S01]  /*0cd0*/  IMAD.U32 R23, R23, 0x10000, RZ ;  /* 0x0001000017177824 */ /* 0x000fe200078e00ff */
[----:B------:R-:W-:-:S04]  /*0ce0*/  FSETP.GT.FTZ.AND P0, PT, R12, UR6, PT ;  /* 0x000000060c007c0b */ /* 0x000fc8000bf14000 */
[C---:B------:R-:W-:Y:S02]  /*0cf0*/  FSETP.GT.FTZ.AND P1, PT, R23.reuse, UR6, PT ;  /* 0x0000000617007c0b */ /* 0x040fe4000bf34000 */
[----:B------:R-:W-:Y:S02]  /*0d00*/  FSEL R12, R12, RZ, P0 ;  /* 0x000000ff0c0c7208 */ /* 0x000fe40000000000 */
[----:B------:R-:W-:-:S04]  /*0d10*/  FSEL R23, R23, RZ, P1 ;  /* 0x000000ff17177208 */ /* 0x000fc80000800000 */
[----:B------:R-:W-:Y:S02]  /*0d20*/  F2FP.BF16.F32.PACK_AB R12, R23, R12 ;  /* 0x0000000c170c723e */ /* 0x000fe400000010ff */
[C---:B------:R-:W-:Y:S01]  /*0d30*/  PRMT R23, R13.reuse, 0x7632, R23 ;  /* 0x000076320d177816 */ /* 0x040fe20000000017 */
[----:B------:R-:W-:-:S04]  /*0d40*/  IMAD.U32 R13, R13, 0x10000, RZ ;  /* 0x000100000d0d7824 */ /* 0x000fc800078e00ff */
[----:B------:R-:W-:Y:S01]  /*0d50*/  IMAD.U32 R23, R23, 0x10000, RZ ;  /* 0x0001000017177824 */ /* 0x000fe200078e00ff */
[----:B------:R-:W-:-:S04]  /*0d60*/  FSETP.GT.FTZ.AND P0, PT, R13, UR6, PT ;  /* 0x000000060d007c0b */ /* 0x000fc8000bf14000 */
[----:B------:R-:W-:Y:S02]  /*0d70*/  FSETP.GT.FTZ.AND P1, PT, R23, UR6, PT ;  /* 0x0000000617007c0b */ /* 0x000fe4000bf34000 */
[----:B------:R-:W-:Y:S02]  /*0d80*/  FSEL R13, R13, RZ, P0 ;  /* 0x000000ff0d0d7208 */ /* 0x000fe40000000000 */
[----:B------:R-:W-:-:S04]  /*0d90*/  FSEL R23, R23, RZ, P1 ;  /* 0x000000ff17177208 */ /* 0x000fc80000800000 */
[----:B------:R-:W-:Y:S02]  /*0da0*/  F2FP.BF16.F32.PACK_AB R13, R23, R13 ;  /* 0x0000000d170d723e */ /* 0x000fe400000010ff */
[C---:B------:R-:W-:Y:S01]  /*0db0*/  PRMT R23, R14.reuse, 0x7632, R23 ;  /* 0x000076320e177816 */ /* 0x040fe20000000017 */
        /* <DEDUP_REMOVED lines=13> */
[----:B------:R-:W-:Y:S01]  /*0e90*/  FSEL R23, R23, RZ, P1 ;  /* 0x000000ff17177208 */ /* 0x000fe20000800000 */
[----:B---3--:R-:W-:Y:S02]  /*0ea0*/  HFMA2.BF16_V2 R4, R12, R4, -RZ ;  /* 0x000000040c047231 */ /* 0x008fe400003000ff */
[----:B------:R-:W-:Y:S01]  /*0eb0*/  HMUL2.BF16_V2 R5, R13, R5 ;  /* 0x000000050d057232 */ /* 0x000fe20000200000 */
[----:B------:R-:W-:Y:S01]  /*0ec0*/  F2FP.BF16.F32.PACK_AB R15, R23, R15 ;  /* 0x0000000f170f723e */ /* 0x000fe200000010ff */
[----:B------:R-:W-:-:S04]  /*0ed0*/  HFMA2.BF16_V2 R6, R14, R6, -RZ ;  /* 0x000000060e067231 */ /* 0x000fc800003000ff */
[----:B------:R-:W-:Y:S01]  /*0ee0*/  HMUL2.BF16_V2 R7, R15, R7 ;  /* 0x000000070f077232 */ /* 0x000fe20000200000 */
[C---:B----4-:R-:W-:Y:S01]  /*0ef0*/  PRMT R12, R8.reuse, 0x7632, R12 ;  /* 0x00007632080c7816 */ /* 0x050fe2000000000c */
[----:B------:R-:W-:-:S04]  /*0f00*/  IMAD.U32 R8, R8, 0x10000, RZ ;  /* 0x0001000008087824 */ /* 0x000fc800078e00ff */
[----:B------:R-:W-:Y:S01]  /*0f10*/  IMAD.U32 R12, R12, 0x10000, RZ ;  /* 0x000100000c0c7824 */ /* 0x000fe200078e00ff */
[----:B------:R-:W-:-:S04]  /*0f20*/  FSETP.GT.FTZ.AND P0, PT, R8, UR6, PT ;  /* 0x0000000608007c0b */ /* 0x000fc8000bf14000 */
[----:B------:R-:W-:Y:S02]  /*0f30*/  FSETP.GT.FTZ.AND P1, PT, R12, UR6, PT ;  /* 0x000000060c007c0b */ /* 0x000fe4000bf34000 */
[----:B------:R-:W-:Y:S02]  /*0f40*/  FSEL R8, R8, RZ, P0 ;  /* 0x000000ff08087208 */ /* 0x000fe40000000000 */
[----:B------:R-:W-:Y:S02]  /*0f50*/  FSEL R13, R12, RZ, P1 ;  /* 0x000000ff0c0d7208 */ /* 0x000fe40000800000 */
[C---:B------:R-:W-:Y:S01]  /*0f60*/  PRMT R12, R9.reuse, 0x7632, R12 ;  /* 0x00007632090c7816 */ /* 0x040fe2000000000c */
[----:B------:R-:W-:Y:S01]  /*0f70*/  IMAD.U32 R9, R9, 0x10000, RZ ;  /* 0x0001000009097824 */ /* 0x000fe200078e00ff */
[----:B------:R-:W-:-:S03]  /*0f80*/  F2FP.BF16.F32.PACK_AB R8, R13, R8 ;  /* 0x000000080d08723e */ /* 0x000fc600000010ff */
[----:B------:R-:W-:Y:S01]  /*0f90*/  IMAD.U32 R12, R12, 0x10000, RZ ;  /* 0x000100000c0c7824 */ /* 0x000fe200078e00ff */
[----:B------:R-:W-:Y:S01]  /*0fa0*/  FSETP.GT.FTZ.AND P0, PT, R9, UR6, PT ;  /* 0x0000000609007c0b */ /* 0x000fe2000bf14000 */
[----:B-----5:R-:W-:-:S03]  /*0fb0*/  HFMA2.BF16_V2 R16, R8, R16, -RZ ;  /* 0x0000001008107231 */ /* 0x020fc600003000ff */
[C---:B------:R-:W-:Y:S02]  /*0fc0*/  FSETP.GT.FTZ.AND P1, PT, R12.reuse, UR6, PT ;  /* 0x000000060c007c0b */ /* 0x040fe4000bf34000 */
        /* <DEDUP_REMOVED lines=9> */
[----:B------:R-:W-:Y:S01]  /*1060*/  FSEL R10, R10, RZ, P0 ;  /* 0x000000ff0a0a7208 */ /* 0x000fe20000000000 */
[----:B------:R-:W-:-:S03]  /*1070*/  IMAD R3, R0, 0x4, R3 ;  /* 0x0000000400037824 */ /* 0x000fc600078e0203 */
[----:B------:R-:W-:-:S04]  /*1080*/  FSETP.GT.FTZ.AND P1, PT, R12, UR6, PT ;  /* 0x000000060c007c0b */ /* 0x000fc8000bf34000 */
[----:B------:R-:W-:Y:S02]  /*1090*/  FSEL R13, R12, RZ, P1 ;  /* 0x000000ff0c0d7208 */ /* 0x000fe40000800000 */
[C---:B------:R-:W-:Y:S01]  /*10a0*/  PRMT R12, R11.reuse, 0x7632, R12 ;  /* 0x000076320b0c7816 */ /* 0x040fe2000000000c */
[----:B------:R-:W-:Y:S01]  /*10b0*/  IMAD.U32 R11, R11, 0x10000, RZ ;  /* 0x000100000b0b7824 */ /* 0x000fe200078e00ff */
[----:B------:R-:W-:-:S03]  /*10c0*/  F2FP.BF16.F32.PACK_AB R10, R13, R10 ;  /* 0x0000000a0d0a723e */ /* 0x000fc600000010ff */
[----:B------:R-:W-:Y:S01]  /*10d0*/  IMAD.U32 R12, R12, 0x10000, RZ ;  /* 0x000100000c0c7824 */ /* 0x000fe200078e00ff */
[----:B------:R-:W-:Y:S01]  /*10e0*/  FSETP.GT.FTZ.AND P0, PT, R11, UR6, PT ;  /* 0x000000060b007c0b */ /* 0x000fe2000bf14000 */
[----:B------:R-:W-:-:S03]  /*10f0*/  HFMA2.BF16_V2 R18, R10, R18, -RZ ;  /* 0x000000120a127231 */ /* 0x000fc600003000ff */
[C---:B------:R-:W-:Y:S02]  /*1100*/  FSETP.GT.FTZ.AND P1, PT, R12.reuse, UR6, PT ;  /* 0x000000060c007c0b */ /* 0x040fe4000bf34000 */
[----:B------:R-:W-:Y:S02]  /*1110*/  FSEL R11, R11, RZ, P0 ;  /* 0x000000ff0b0b7208 */ /* 0x000fe40000000000 */
[----:B------:R-:W-:Y:S02]  /*1120*/  FSEL R12, R12, RZ, P1 ;  /* 0x000000ff0c0c7208 */ /* 0x000fe40000800000 */
[----:B------:R-:W-:Y:S02]  /*1130*/  ISETP.GE.AND P0, PT, R21, R22, PT ;  /* 0x000000161500720c */ /* 0x000fe40003f06270 */
[----:B------:R-:W-:-:S05]  /*1140*/  F2FP.BF16.F32.PACK_AB R11, R12, R11 ;  /* 0x0000000b0c0b723e */ /* 0x000fca00000010ff */
[----:B------:R-:W-:Y:S02]  /*1150*/  HMUL2.BF16_V2 R19, R11, R19 ;  /* 0x000000130b137232 */ /* 0x000fe40000200000 */
[----:B------:R-:W-:-:S04]  /*1160*/  IMAD.WIDE.U32 R10, R20, 0x10, R24 ;  /* 0x00000010140a7825 */ /* 0x000fc800078e0018 */
[----:B------:R-:W-:Y:S01]  /*1170*/  IMAD R20, R0, 0x4, R20 ;  /* 0x0000000400147824 */ /* 0x000fe200078e0214 */
[----:B------:R2:W-:Y:S04]  /*1180*/  STG.E.128 desc[UR4][R10.64], R4 ;  /* 0x000000040a007986 */ /* 0x0005e8000c101d04 */
[----:B------:R2:W-:Y:S01]  /*1190*/  STG.E.128 desc[UR4][R8.64], R16 ;  /* 0x0000001008007986 */ /* 0x0005e2000c101d04 */
[----:B------:R-:W-:Y:S05]  /*11a0*/  @!P0 BRA `(.L_x_215) ;  /* 0xfffffff400448947 */ /* 0x000fea000383ffff */
[----:B------:R-:W-:Y:S05]  /*11b0*/  EXIT ;  /* 0x000000000000794d */ /* 0x000fea0003800000 */
.L_x_216:
        /* <DEDUP_REMOVED lines=12> */
.L_x_479:


//--------------------- .text._ZN4vllm29act_and_mul_kernel_with_paramIN3c104HalfE7__half2XadL_ZNS_14fatrelu_kernelIS2_EET_RKS5_fEEXadL_ZNS_21packed_fatrelu_kernelIS3_EES5_S7_fEELb1ELb0EEEvPS5_PS6_if --------------------------
	.section	.text._ZN4vllm29act_and_mul_kernel_with_paramIN3c104HalfE7__half2XadL_ZNS_14fatrelu_kernelIS2_EET_RKS5_fEEXadL_ZNS_21packed_fatrelu_kernelIS3_EES5_S7_fEELb1ELb0EEEvPS5_PS6_if,"ax",@progbits
	.align	128
        .global         _ZN4vllm29act_and_mul_kernel_with_paramIN3c104HalfE7__half2XadL_ZNS_14fatrelu_kernelIS2_EET_RKS5_fEEXadL_ZNS_21packed_fatrelu_kernelIS3_EES5_S7_fEELb1ELb0EEEvPS5_PS6_if
        .type           _ZN4vllm29act_and_mul_kernel_with_paramIN3c104HalfE7__half2XadL_ZNS_14fatrelu_kernelIS2_EET_RKS5_fEEXadL_ZNS_21packed_fatrelu_kernelIS3_EES5_S7_fEELb1ELb0EEEvPS5_PS6_if,@function
        .size           _ZN4vllm29act_and_mul_kernel_with_paramIN3c104HalfE7__half2XadL_ZNS_14fatrelu_kernelIS2_EET_RKS5_fEEXadL_ZNS_21packed_fatrelu_kernelIS3_EES5_S7_fEELb1ELb0EEEvPS5_PS6_if,(.L_x_480 - _ZN4vllm29act_and_mul_kernel_with_paramIN3c104HalfE7__half2XadL_ZNS_14fatrelu_kernelIS2_EET_RKS5_fEEXadL_ZNS_21packed_fatrelu_kernelIS3_EES5_S7_fEELb1ELb0EEEvPS5_PS6_if)
        .other          _ZN4vllm29act_and_mul_kernel_with_paramIN3c104HalfE7__half2XadL_ZNS_14fatrelu_kernelIS2_EET_RKS5_fEEXadL_ZNS_21packed_fatrelu_kernelIS3_EES5_S7_fEELb1ELb0EEEvPS5_PS6_if,@"STO_CUDA_ENTRY STV_DEFAULT"
_ZN4vllm29act_and_mul_kernel_with_paramIN3c104HalfE7__half2XadL_ZNS_14fatrelu_kernelIS2_EET_RKS5_fEEXadL_ZNS_21packed_fatrelu_kernelIS3_EES5_S7_fEELb1ELb0EEEvPS5_PS6_if:
.text._ZN4vllm29act_and_mul_kernel_with_paramIN3c104HalfE7__half2XadL_ZNS_14fatrelu_kernelIS2_EET_RKS5_fEEXadL_ZNS_21packed_fatrelu_kernelIS3_EES5_S7_fEELb1ELb0EEEvPS5_PS6_if:
        /* <DEDUP_REMOVED lines=53> */
.L_x_219:
[----:B------:R-:W-:-:S05]  /*0350*/  IADD3 R14, P1, PT, R28, R2, RZ ;  /* 0x000000021c0e7210 */ /* 0x000fca0007f3e0ff */
[----:B------:R-:W-:-:S05]  /*0360*/  IMAD.X R15, R29, 0x1, R3, P1 ;  /* 0x000000011d0f7824 */ /* 0x000fca00008e0603 */
[----:B0-----:R-:W2:Y:S01]  /*0370*/  LDG.E.128.CONSTANT R4, desc[UR4][R14.64] ;  /* 0x000000040e047981 */ /* 0x001ea2000c1e9d00 */
[----:B------:R-:W-:-:S05]  /*0380*/  IADD3 R8, P1, PT, R26, R2, RZ ;  /* 0x000000021a087210 */ /* 0x000fca0007f3e0ff */
[----:B------:R-:W-:-:S06]  /*0390*/  IMAD.X R9, R27, 0x1, R3, P1 ;  /* 0x000000011b097824 */ /* 0x000fcc00008e0603 */
[----:B------:R-:W3:Y:S01]  /*03a0*/  LDG.E.128.CONSTANT R8, desc[UR4][R8.64] ;  /* 0x0000000408087981 */ /* 0x000ee2000c1e9d00 */
[----:B------:R-:W-:Y:S02]  /*03b0*/  VIADD R12, R12, 0x1 ;  /* 0x000000010c0c7836 */ /* 0x000fe40000000000 */
[--C-:B--2---:R-:W-:Y:S02]  /*03c0*/  HADD2.F32 R13, -RZ, R4.reuse.H0_H0 ;  /* 0x20000004ff0d7230 */ /* 0x104fe40000004100 */
[----:B------:R-:W-:Y:S02]  /*03d0*/  HADD2.F32 R16, -RZ, R4.H1_H1 ;  /* 0x30000004ff107230 */ /* 0x000fe40000004100 */
[--C-:B------:R-:W-:Y:S01]  /*03e0*/  HADD2.F32 R17, -RZ, R5.reuse.H0_H0 ;  /* 0x20000005ff117230 */ /* 0x100fe20000004100 */
[----:B------:R-:W-:Y:S01]  /*03f0*/  FSETP.GT.FTZ.AND P6, PT, R13, UR6, PT ;  /* 0x000000060d007c0b */ /* 0x000fe2000bfd4000 */
[--C-:B------:R-:W-:Y:S01]  /*0400*/  HADD2.F32 R4, -RZ, R6.reuse.H0_H0 ;  /* 0x20000006ff047230 */ /* 0x100fe20000004100 */
[----:B------:R-:W-:Y:S01]  /*0410*/  FSETP.GT.FTZ.AND P1, PT, R16, UR6, PT ;  /* 0x0000000610007c0b */ /* 0x000fe2000bf34000 */
[----:B------:R-:W-:Y:S01]  /*0420*/  HADD2.F32 R6, -RZ, R6.H1_H1 ;  /* 0x30000006ff067230 */ /* 0x000fe20000004100 */
[----:B------:R-:W-:Y:S01]  /*0430*/  FSETP.GT.FTZ.AND P2, PT, R17, UR6, PT ;  /* 0x0000000611007c0b */ /* 0x000fe2000bf54000 */
[----:B------:R-:W-:Y:S01]  /*0440*/  HADD2.F32 R18, -RZ, R5.H1_H1 ;  /* 0x30000005ff127230 */ /* 0x000fe20000004100 */
[----:B------:R-:W-:Y:S01]  /*0450*/  FSETP.GT.FTZ.AND P4, PT, R4, UR6, PT ;  /* 0x0000000604007c0b */ /* 0x000fe2000bf94000 */
[--C-:B------:R-:W-:Y:S01]  /*0460*/  HADD2.F32 R5, -RZ, R7.reuse.H0_H0 ;  /* 0x20000007ff057230 */ /* 0x100fe20000004100 */
[----:B------:R-:W-:Y:S01]  /*0470*/  FSETP.GT.FTZ.AND P5, PT, R6, UR6, PT ;  /* 0x0000000606007c0b */ /* 0x000fe2000bfb4000 */
[----:B------:R-:W-:Y:S01]  /*0480*/  HADD2.F32 R7, -RZ, R7.H1_H1 ;  /* 0x30000007ff077230 */ /* 0x000fe20000004100 */
[----:B------:R-:W-:-:S02]  /*0490*/  FSEL R13, R13, RZ, P6 ;  /* 0x000000ff0d0d7208 */ /* 0x000fc40003000000 */
[----:B------:R-:W-:Y:S02]  /*04a0*/  FSEL R16, R16, RZ, P1 ;  /* 0x000000ff10107208 */ /* 0x000fe40000800000 */
[----:B------:R-:W-:Y:S02]  /*04b0*/  FSETP.GT.FTZ.AND P3, PT, R18, UR6, PT ;  /* 0x0000000612007c0b */ /* 0x000fe4000bf74000 */
[----:B------:R-:W-:Y:S02]  /*04c0*/  FSETP.GT.FTZ.AND P6, PT, R5, UR6, PT ;  /* 0x0000000605007c0b */ /* 0x000fe4000bfd4000 */
[----:B------:R-:W-:Y:S02]  /*04d0*/  FSETP.GT.FTZ.AND P1, PT, R7, UR6, PT ;  /* 0x0000000607007c0b */ /* 0x000fe4000bf34000 */
[----:B------:R-:W-:Y:S02]  /*04e0*/  FSEL R14, R17, RZ, P2 ;  /* 0x000000ff110e7208 */ /* 0x000fe40001000000 */
[----:B------:R-:W-:-:S02]  /*04f0*/  FSEL R4, R4, RZ, P4 ;  /* 0x000000ff04047208 */ /* 0x000fc40002000000 */
[----:B------:R-:W-:Y:S02]  /*0500*/  FSEL R17, R6, RZ, P5 ;  /* 0x000000ff06117208 */ /* 0x000fe40002800000 */
[----:B------:R-:W-:Y:S02]  /*0510*/  FSEL R15, R18, RZ, P3 ;  /* 0x000000ff120f7208 */ /* 0x000fe40001800000 */
[----:B------:R-:W-:Y:S02]  /*0520*/  FSEL R6, R5, RZ, P6 ;  /* 0x000000ff05067208 */ /* 0x000fe40003000000 */
[----:B------:R-:W-:Y:S02]  /*0530*/  FSEL R7, R7, RZ, P1 ;  /* 0x000000ff07077208 */ /* 0x000fe40000800000 */
[----:B------:R-:W-:Y:S02]  /*0540*/  F2FP.F16.F32.PACK_AB R13, R16, R13 ;  /* 0x0000000d100d723e */ /* 0x000fe400000000ff */
[----:B------:R-:W-:-:S02]  /*0550*/  F2FP.F16.F32.PACK_AB R5, R17, R4 ;  /* 0x000000041105723e */ /* 0x000fc400000000ff */
[----:B------:R-:W-:Y:S02]  /*0560*/  F2FP.F16.F32.PACK_AB R14, R15, R14 ;  /* 0x0000000e0f0e723e */ /* 0x000fe400000000ff */
[----:B------:R-:W-:Y:S01]  /*0570*/  F2FP.F16.F32.PACK_AB R6, R7, R6 ;  /* 0x000000060706723e */ /* 0x000fe200000000ff */
[----:B---3--:R-:W-:Y:S01]  /*0580*/  HFMA2 R8, R13, R8, -RZ ;  /* 0x000000080d087231 */ /* 0x008fe200001000ff */
[----:B------:R-:W-:Y:S01]  /*0590*/  IADD3 R4, P1, PT, R24, R2, RZ ;  /* 0x0000000218047210 */ /* 0x000fe20007f3e0ff */
[----:B------:R-:W-:Y:S02]  /*05a0*/  HFMA2 R10, R5, R10, -RZ ;  /* 0x0000000a050a7231 */ /* 0x000fe400001000ff */
[----:B------:R-:W-:Y:S02]  /*05b0*/  HMUL2 R9, R14, R9 ;  /* 0x000000090e097232 */ /* 0x000fe40000000000 */
[----:B------:R-:W-:Y:S02]  /*05c0*/  HMUL2 R11, R6, R11 ;  /* 0x0000000b060b7232 */ /* 0x000fe40000000000 */
[--C-:B------:R-:W-:Y:S01]  /*05d0*/  IMAD.X R5, R25, 0x1, R3.reuse, P1 ;  /* 0x0000000119057824 */ /* 0x100fe200008e0603 */
[----:B------:R-:W-:Y:S01]  /*05e0*/  ISETP.NE.AND P1, PT, R12, RZ, PT ;  /* 0x000000ff0c00720c */ /* 0x000fe20003f25270 */
[----:B------:R-:W-:-:S03]  /*05f0*/  IMAD.WIDE.U32 R2, R0, 0x10, R2 ;  /* 0x0000001000027825 */ /* 0x000fc600078e0002 */
[----:B------:R0:W-:Y:S09]  /*0600*/  STG.E.128 desc[UR4][R4.64], R8 ;  /* 0x0000000804007986 */ /* 0x0001f2000c101d04 */
[----:B------:R-:W-:Y:S05]  /*0610*/  @P1 BRA `(.L_x_219) ;  /* 0xfffffffc004c1947 */ /* 0x000fea000383ffff */
.L_x_218:
[----:B------:R-:W-:Y:S05]  /*0620*/  BSYNC.RECONVERGENT B0 ;  /* 0x0000000000007941 */ /* 0x000fea0003800200 */
.L_x_217:
[----:B------:R-:W-:Y:S05]  /*0630*/  @!P0 EXIT ;  /* 0x000000000000894d */ /* 0x000fea0003800000 */
[C-C-:B------:R-:W-:Y:S01]  /*0640*/  IMAD R20, R0.reuse, 0x2, R21.reuse ;  /* 0x0000000200147824 */ /* 0x140fe200078e0215 */
[----:B------:R-:W1:Y:S01]  /*0650*/  LDCU UR6, c[0x0][0x394] ;  /* 0x00007280ff0677ac */ /* 0x000e620008000800 */
[----:B------:R-:W-:Y:S02]  /*0660*/  IMAD R3, R0, 0x3, R21 ;  /* 0x0000000300037824 */ /* 0x000fe400078e0215 */
[----:B------:R-:W-:-:S07]  /*0670*/  IMAD.IADD R2, R21, 0x1, R0 ;  /* 0x0000000115027824 */ /* 0x000fce00078e0200 */
.L_x_220:
        /* <DEDUP_REMOVED lines=8> */
[--C-:B--2---:R-:W-:Y:S02]  /*0700*/  HADD2.F32 R23, -RZ, R12.reuse.H0_H0 ;  /* 0x2000000cff177230 */ /* 0x104fe40000004100 */
[----:B------:R-:W-:-:S03]  /*0710*/  HADD2.F32 R12, -RZ, R12.H1_H1 ;  /* 0x3000000cff0c7230 */ /* 0x000fc60000004100 */
[C---:B-1----:R-:W-:Y:S02]  /*0720*/  FSETP.GT.FTZ.AND P0, PT, R23.reuse, UR6, PT ;  /* 0x0000000617007c0b */ /* 0x042fe4000bf14000 */
[C---:B------:R-:W-:Y:S02]  /*0730*/  FSETP.GT.FTZ.AND P1, PT, R12.reuse, UR6, PT ;  /* 0x000000060c007c0b */ /* 0x040fe4000bf34000 */
[----:B------:R-:W-:Y:S02]  /*0740*/  FSEL R23, R23, RZ, P0 ;  /* 0x000000ff17177208 */ /* 0x000fe40000000000 */
[----:B------:R-:W-:-:S04]  /*0750*/  FSEL R12, R12, RZ, P1 ;  /* 0x000000ff0c0c7208 */ /* 0x000fc80000800000 */
[----:B------:R-:W-:Y:S01]  /*0760*/  F2FP.F16.F32.PACK_AB R12, R12, R23 ;  /* 0x000000170c0c723e */ /* 0x000fe200000000ff */
[--C-:B------:R-:W-:Y:S02]  /*0770*/  HADD2.F32 R23, -RZ, R13.reuse.H0_H0 ;  /* 0x2000000dff177230 */ /* 0x100fe40000004100 */
[----:B------:R-:W-:-:S03]  /*0780*/  HADD2.F32 R13, -RZ, R13.H1_H1 ;  /* 0x3000000dff0d7230 */ /* 0x000fc60000004100 */
[----:B------:R-:W-:Y:S01]  /*0790*/  FSETP.GT.FTZ.AND P0, PT, R23, UR6, PT ;  /* 0x0000000617007c0b */ /* 0x000fe2000bf14000 */
[----:B---3--:R-:W-:Y:S01]  /*07a0*/  HFMA2 R16, R12, R16, -RZ ;  /* 0x000000100c107231 */ /* 0x008fe200001000ff */
[----:B------:R-:W-:Y:S02]  /*07b0*/  FSETP.GT.FTZ.AND P1, PT, R13, UR6, PT ;  /* 0x000000060d007c0b */ /* 0x000fe4000bf34000 */
[----:B------:R-:W-:Y:S02]  /*07c0*/  FSEL R23, R23, RZ, P0 ;  /* 0x000000ff17177208 */ /* 0x000fe40000000000 */
[----:B------:R-:W-:-:S04]  /*07d0*/  FSEL R13, R13, RZ, P1 ;  /* 0x000000ff0d0d7208 */ /* 0x000fc80000800000 */
[----:B------:R-:W-:Y:S01]  /*07e0*/  F2FP.F16.F32.PACK_AB R13, R13, R23 ;  /* 0x000000170d0d723e */ /* 0x000fe200000000ff */
[--C-:B------:R-:W-:Y:S02]  /*07f0*/  HADD2.F32 R23, -RZ, R14.reuse.H0_H0 ;  /* 0x2000000eff177230 */ /* 0x100fe40000004100 */
[----:B------:R-:W-:Y:S02]  /*0800*/  HADD2.F32 R14, -RZ, R14.H1_H1 ;  /* 0x3000000eff0e7230 */ /* 0x000fe40000004100 */
[----:B------:R-:W-:Y:S01]  /*0810*/  HMUL2 R17, R13, R17 ;  /* 0x000000110d117232 */ /* 0x000fe20000000000 */
[----:B------:R-:W-:Y:S01]  /*0820*/  FSETP.GT.FTZ.AND P0, PT, R23, UR6, PT ;  /* 0x0000000617007c0b */ /* 0x000fe2000bf14000 */
[----:B------:R-:W-:Y:S01]  /*0830*/  IMAD.WIDE.U32 R12, R21, 0x10, R24 ;  /* 0x00000010150c7825 */ /* 0x000fe200078e0018 */
[----:B------:R-:W-:Y:S02]  /*0840*/  FSETP.GT.FTZ.AND P1, PT, R14, UR6, PT ;  /* 0x000000060e007c0b */ /* 0x000fe4000bf34000 */
[----:B------:R-:W-:-:S02]  /*0850*/  FSEL R23, R23, RZ, P0 ;  /* 0x000000ff17177208 */ /* 0x000fc40000000000 */
[----:B------:R-:W-:-:S04]  /*0860*/  FSEL R14, R14, RZ, P1 ;  /* 0x000000ff0e0e7208 */ /* 0x000fc80000800000 */
[----:B------:R-:W-:Y:S01]  /*0870*/  F2FP.F16.F32.PACK_AB R14, R14, R23 ;  /* 0x000000170e0e723e */ /* 0x000fe200000000ff */
[--C-:B------:R-:W-:Y:S02]  /*0880*/  HADD2.F32 R23, -RZ, R15.reuse.H0_H0 ;  /* 0x2000000fff177230 */ /* 0x100fe40000004100 */
[----:B------:R-:W-:-:S03]  /*0890*/  HADD2.F32 R15, -RZ, R15.H1_H1 ;  /* 0x3000000fff0f7230 */ /* 0x000fc60000004100 */
[----:B------:R-:W-:Y:S01]  /*08a0*/  FSETP.GT.FTZ.AND P0, PT, R23, UR6, PT ;  /* 0x0000000617007c0b */ /* 0x000fe2000bf14000 */
[----:B------:R-:W-:Y:S01]  /*08b0*/  HFMA2 R18, R14, R18, -RZ ;  /* 0x000000120e127231 */ /* 0x000fe200001000ff */
[----:B------:R-:W-:Y:S02]  /*08c0*/  FSETP.GT.FTZ.AND P1, PT, R15, UR6, PT ;  /* 0x000000060f007c0b */ /* 0x000fe4000bf34000 */
[----:B------:R-:W-:Y:S02]  /*08d0*/  FSEL R23, R23, RZ, P0 ;  /* 0x000000ff17177208 */ /* 0x000fe40000000000 */
[----:B------:R-:W-:-:S04]  /*08e0*/  FSEL R15, R15, RZ, P1 ;  /* 0x000000ff0f0f7208 */ /* 0x000fc80000800000 */
[----:B------:R-:W-:-:S05]  /*08f0*/  F2FP.F16.F32.PACK_AB R15, R15, R23 ;  /* 0x000000170f0f723e */ /* 0x000fca00000000ff */
[----:B------:R-:W-:Y:S02]  /*0900*/  HMUL2 R19, R15, R19 ;  /* 0x000000130f137232 */ /* 0x000fe40000000000 */
[----:B------:R-:W-:-:S03]  /*0910*/  IMAD.WIDE.U32 R14, R20, 0x10, R28 ;  /* 0x00000010140e7825 */ /* 0x000fc600078e001c */
[----:B------:R0:W-:Y:S01]  /*0920*/  STG.E.128 desc[UR4][R12.64], R16 ;  /* 0x000000100c007986 */ /* 0x0001e2000c101d04 */
[--C-:B----4-:R-:W-:Y:S02]  /*0930*/  HADD2.F32 R23, -RZ, R8.reuse.H0_H0 ;  /* 0x20000008ff177230 */ /* 0x110fe40000004100 */
[----:B------:R-:W-:Y:S01]  /*0940*/  HADD2.F32 R8, -RZ, R8.H1_H1 ;  /* 0x30000008ff087230 */ /* 0x000fe20000004100 */
[----:B0-----:R-:W2:Y:S01]  /*0950*/  LDG.E.128.CONSTANT R12, desc[UR4][R14.64] ;  /* 0x000000040e0c7981 */ /* 0x001ea2000c1e9d00 */
[--C-:B------:R-:W-:Y:S01]  /*0960*/  HADD2.F32 R16, -RZ, R9.reuse.H0_H0 ;  /* 0x20000009ff107230 */ /* 0x100fe20000004100 */
[----:B------:R-:W-:Y:S01]  /*0970*/  FSETP.GT.FTZ.AND P0, PT, R23, UR6, PT ;  /* 0x0000000617007c0b */ /* 0x000fe2000bf14000 */
[----:B------:R-:W-:Y:S01]  /*0980*/  HADD2.F32 R9, -RZ, R9.H1_H1 ;  /* 0x30000009ff097230 */ /* 0x000fe20000004100 */
[----:B------:R-:W-:Y:S01]  /*0990*/  FSETP.GT.FTZ.AND P1, PT, R8, UR6, PT ;  /* 0x0000000608007c0b */ /* 0x000fe2000bf34000 */
[--C-:B------:R-:W-:Y:S01]  /*09a0*/  HADD2.F32 R17, -RZ, R11.reuse.H0_H0 ;  /* 0x2000000bff117230 */ /* 0x100fe20000004100 */
[----:B------:R-:W-:Y:S01]  /*09b0*/  FSETP.GT.FTZ.AND P2, PT, R16, UR6, PT ;  /* 0x0000000610007c0b */ /* 0x000fe2000bf54000 */
[----:B------:R-:W-:Y:S01]  /*09c0*/  HADD2.F32 R18, -RZ, R11.H1_H1 ;  /* 0x3000000bff127230 */ /* 0x000fe20000004100 */
[----:B------:R-:W-:-:S02]  /*09d0*/  FSETP.GT.FTZ.AND P3, PT, R9, UR6, PT ;  /* 0x0000000609007c0b */ /* 0x000fc4000bf74000 */
[----:B------:R-:W-:Y:S02]  /*09e0*/  FSEL R16, R16, RZ, P2 ;  /* 0x000000ff10107208 */ /* 0x000fe40001000000 */
[----:B------:R-:W-:Y:S02]  /*09f0*/  FSEL R9, R9, RZ, P3 ;  /* 0x000000ff09097208 */ /* 0x000fe40001800000 */
[----:B------:R-:W-:Y:S02]  /*0a00*/  FSEL R23, R23, RZ, P0 ;  /* 0x000000ff17177208 */ /* 0x000fe40000000000 */
[----:B------:R-:W-:Y:S01]  /*0a10*/  F2FP.F16.F32.PACK_AB R9, R9, R16 ;  /* 0x000000100909723e */ /* 0x000fe200000000ff */
[--C-:B------:R-:W-:Y:S01]  /*0a20*/  HADD2.F32 R16, -RZ, R10.reuse.H0_H0 ;  /* 0x2000000aff107230 */ /* 0x100fe20000004100 */
[----:B------:R-:W-:Y:S01]  /*0a30*/  FSEL R8, R8, RZ, P1 ;  /* 0x000000ff08087208 */ /* 0x000fe20000800000 */
[----:B------:R-:W-:Y:S01]  /*0a40*/  HADD2.F32 R10, -RZ, R10.H1_H1 ;  /* 0x3000000aff0a7230 */ /* 0x000fe20000004100 */
[----:B------:R-:W-:Y:S01]  /*0a50*/  FSETP.GT.FTZ.AND P2, PT, R17, UR6, PT ;  /* 0x0000000611007c0b */ /* 0x000fe2000bf54000 */
[----:B-----5:R-:W-:Y:S01]  /*0a60*/  HMUL2 R5, R9, R5 ;  /* 0x0000000509057232 */ /* 0x020fe20000000000 */
[----:B------:R-:W-:-:S02]  /*0a70*/  FSETP.GT.FTZ.AND P0, PT, R16, UR6, PT ;  /* 0x0000000610007c0b */ /* 0x000fc4000bf14000 */
[----:B------:R-:W-:Y:S02]  /*0a80*/  FSETP.GT.FTZ.AND P1, PT, R10, UR6, PT ;  /* 0x000000060a007c0b */ /* 0x000fe4000bf34000 */
[----:B------:R-:W-:Y:S02]  /*0a90*/  FSEL R16, R16, RZ, P0 ;  /* 0x000000ff10107208 */ /* 0x000fe40000000000 */
[----:B------:R-:W-:Y:S02]  /*0aa0*/  FSEL R11, R10, RZ, P1 ;  /* 0x000000ff0a0b7208 */ /* 0x000fe40000800000 */
[----:B------:R-:W-:Y:S02]  /*0ab0*/  FSETP.GT.FTZ.AND P3, PT, R18, UR6, PT ;  /* 0x0000000612007c0b */ /* 0x000fe4000bf74000 */
[----:B------:R-:W-:Y:S02]  /*0ac0*/  F2FP.F16.F32.PACK_AB R8, R8, R23 ;  /* 0x000000170808723e */ /* 0x000fe400000000ff */
[----:B------:R-:W-:-:S02]  /*0ad0*/  F2FP.F16.F32.PACK_AB R11, R11, R16 ;  /* 0x000000100b0b723e */ /* 0x000fc400000000ff */
[----:B------:R-:W-:Y:S02]  /*0ae0*/  FSEL R17, R17, RZ, P2 ;  /* 0x000000ff11117208 */ /* 0x000fe40001000000 */
[----:B------:R-:W-:Y:S01]  /*0af0*/  FSEL R18, R18, RZ, P3 ;  /* 0x000000ff12127208 */ /* 0x000fe20001800000 */
[----:B------:R-:W-:Y:S02]  /*0b00*/  HFMA2 R4, R8, R4, -RZ ;  /* 0x0000000408047231 */ /* 0x000fe400001000ff */
[----:B------:R-:W-:-:S04]  /*0b10*/  IMAD.WIDE.U32 R8, R3, 0x10, R28 ;  /* 0x0000001003087825 */ /* 0x000fc800078e001c */
[----:B------:R-:W-:Y:S01]  /*0b20*/  HFMA2 R6, R11, R6, -RZ ;  /* 0x000000060b067231 */ /* 0x000fe200001000ff */
[----:B------:R-:W-:Y:S01]  /*0b30*/  F2FP.F16.F32.PACK_AB R17, R18, R17 ;  /* 0x000000111211723e */ /* 0x000fe200000000ff */
[----:B------:R-:W-:-:S04]  /*0b40*/  IMAD.WIDE.U32 R18, R2, 0x10, R24 ;  /* 0x0000001002127825 */ /* 0x000fc800078e0018 */
[----:B------:R-:W-:Y:S02]  /*0b50*/  HMUL2 R7, R17, R7 ;  /* 0x0000000711077232 */ /* 0x000fe40000000000 */
        /* <DEDUP_REMOVED lines=8> */
[----:B------:R-:W-:Y:S01]  /*0be0*/  IADD3 R21, PT, PT, R0, R21, R0 ;  /* 0x0000001500157210 */ /* 0x000fe20007ffe000 */
[--C-:B--2---:R-:W-:Y:S02]  /*0bf0*/  HADD2.F32 R23, -RZ, R12.reuse.H0_H0 ;  /* 0x2000000cff177230 */ /* 0x104fe40000004100 */
[----:B------:R-:W-:-:S03]  /*0c00*/  HADD2.F32 R12, -RZ, R12.H1_H1 ;  /* 0x3000000cff0c7230 */ /* 0x000fc60000004100 */
[C---:B------:R-:W-:Y:S02]  /*0c10*/  FSETP.GT.FTZ.AND P0, PT, R23.reuse, UR6, PT ;  /* 0x0000000617007c0b */ /* 0x040fe4000bf14000 */
[C---:B------:R-:W-:Y:S02]  /*0c20*/  FSETP.GT.FTZ.AND P1, PT, R12.reuse, UR6, PT ;  /* 0x000000060c007c0b */ /* 0x040fe4000bf34000 */
[----:B------:R-:W-:Y:S02]  /*0c30*/  FSEL R23, R23, RZ, P0 ;  /* 0x000000ff17177208 */ /* 0x000fe40000000000 */
[----:B------:R-:W-:-:S04]  /*0c40*/  FSEL R12, R12, RZ, P1 ;  /* 0x000000ff0c0c7208 */ /* 0x000fc80000800000 */
[----:B------:R-:W-:Y:S01]  /*0c50*/  F2FP.F16.F32.PACK_AB R12, R12, R23 ;  /* 0x000000170c0c723e */ /* 0x000fe200000000ff */
[--C-:B------:R-:W-:Y:S02]  /*0c60*/  HADD2.F32 R23, -RZ, R13.reuse.H0_H0 ;  /* 0x2000000dff177230 */ /* 0x100fe40000004100 */
[----:B------:R-:W-:-:S03]  /*0c70*/  HADD2.F32 R13, -RZ, R13.H1_H1 ;  /* 0x3000000dff0d7230 */ /* 0x000fc60000004100 */
[----:B------:R-:W-:Y:S02]  /*0c80*/  FSETP.GT.FTZ.AND P0, PT, R23, UR6, PT ;  /* 0x0000000617007c0b */ /* 0x000fe4000bf14000 */
[----:B------:R-:W-:Y:S02]  /*0c90*/  FSETP.GT.FTZ.AND P1, PT, R13, UR6, PT ;  /* 0x000000060d007c0b */ /* 0x000fe4000bf34000 */
[----:B------:R-:W-:Y:S02]  /*0ca0*/  FSEL R23, R23, RZ, P0 ;  /* 0x000000ff17177208 */ /* 0x000fe40000000000 */
[----:B------:R-:W-:-:S04]  /*0cb0*/  FSEL R13, R13, RZ, P1 ;  /* 0x000000ff0d0d7208 */ /* 0x000fc80000800000 */
[----:B------:R-:W-:Y:S01]  /*0cc0*/  F2FP.F16.F32.PACK_AB R13, R13, R23 ;  /* 0x000000170d0d723e */ /* 0x000fe200000000ff */
[--C-:B------:R-:W-:Y:S02]  /*0cd0*/  HADD2.F32 R23, -RZ, R14.reuse.H0_H0 ;  /* 0x2000000eff177230 */ /* 0x100fe40000004100 */
        /* <DEDUP_REMOVED lines=13> */
[----:B---3--:R-:W-:Y:S02]  /*0db0*/  HFMA2 R4, R12, R4, -RZ ;  /* 0x000000040c047231 */ /* 0x008fe400001000ff */
[----:B------:R-:W-:Y:S02]  /*0dc0*/  HMUL2 R5, R13, R5 ;  /* 0x000000050d057232 */ /* 0x000fe40000000000 */
[----:B------:R-:W-:Y:S02]  /*0dd0*/  HFMA2 R6, R14, R6, -RZ ;  /* 0x000000060e067231 */ /* 0x000fe400001000ff */
[----:B------:R-:W-:Y:S02]  /*0de0*/  HMUL2 R7, R15, R7 ;  /* 0x000000070f077232 */ /* 0x000fe40000000000 */
[--C-:B----4-:R-:W-:Y:S02]  /*0df0*/  HADD2.F32 R12, -RZ, R8.reuse.H0_H0 ;  /* 0x20000008ff0c7230 */ /* 0x110fe40000004100 */
        /* <DEDUP_REMOVED lines=8> */
[C---:B------:R-:W-:Y:S01]  /*0e80*/  FSETP.GT.FTZ.AND P0, PT, R12.reuse, UR6, PT ;  /* 0x000000060c007c0b */ /* 0x040fe2000bf14000 */
[----:B-----5:R-:W-:Y:S01]  /*0e90*/  HFMA2 R16, R8, R16, -RZ ;  /* 0x0000001008107231 */ /* 0x020fe200001000ff */
[C---:B------:R-:W-:Y:S02]  /*0ea0*/  FSETP.GT.FTZ.AND P1, PT, R9.reuse, UR6, PT ;  /* 0x0000000609007c0b */ /* 0x040fe4000bf34000 */
        /* <DEDUP_REMOVED lines=9> */
[----:B------:R-:W-:Y:S01]  /*0f40*/  FSEL R12, R12, RZ, P0 ;  /* 0x000000ff0c0c7208 */ /* 0x000fe20000000000 */
[----:B------:R-:W-:Y:S01]  /*0f50*/  IMAD R3, R0, 0x4, R3 ;  /* 0x0000000400037824 */ /* 0x000fe200078e0203 */
[----:B------:R-:W-:-:S04]  /*0f60*/  FSEL R13, R10, RZ, P1 ;  /* 0x000000ff0a0d7208 */ /* 0x000fc80000800000 */
[----:B------:R-:W-:Y:S01]  /*0f70*/  F2FP.F16.F32.PACK_AB R10, R13, R12 ;  /* 0x0000000c0d0a723e */ /* 0x000fe200000000ff */
[--C-:B------:R-:W-:Y:S02]  /*0f80*/  HADD2.F32 R12, -RZ, R11.reuse.H0_H0 ;  /* 0x2000000bff0c7230 */ /* 0x100fe40000004100 */
[----:B------:R-:W-:-:S03]  /*0f90*/  HADD2.F32 R11, -RZ, R11.H1_H1 ;  /* 0x3000000bff0b7230 */ /* 0x000fc60000004100 */
[C---:B------:R-:W-:Y:S01]  /*0fa0*/  FSETP.GT.FTZ.AND P0, PT, R12.reuse, UR6, PT ;  /* 0x000000060c007c0b */ /* 0x040fe2000bf14000 */
[----:B------:R-:W-:Y:S01]  /*0fb0*/  HFMA2 R18, R10, R18, -RZ ;  /* 0x000000120a127231 */ /* 0x000fe200001000ff */
[C---:B------:R-:W-:Y:S02]  /*0fc0*/  FSETP.GT.FTZ.AND P1, PT, R11.reuse, UR6, PT ;  /* 0x000000060b007c0b */ /* 0x040fe4000bf34000 */
[----:B------:R-:W-:Y:S02]  /*0fd0*/  FSEL R12, R12, RZ, P0 ;  /* 0x000000ff0c0c7208 */ /* 0x000fe40000000000 */
[----:B------:R-:W-:Y:S02]  /*0fe0*/  FSEL R11, R11, RZ, P1 ;  /* 0x000000ff0b0b7208 */ /* 0x000fe40000800000 */
[----:B------:R-:W-:Y:S02]  /*0ff0*/  ISETP.GE.AND P0, PT, R21, R22, PT ;  /* 0x000000161500720c */ /* 0x000fe40003f06270 */
[----:B------:R-:W-:-:S05]  /*1000*/  F2FP.F16.F32.PACK_AB R11, R11, R12 ;  /* 0x0000000c0b0b723e */ /* 0x000fca00000000ff */
[----:B------:R-:W-:Y:S02]  /*1010*/  HMUL2 R19, R11, R19 ;  /* 0x000000130b137232 */ /* 0x000fe40000000000 */
[----:B------:R-:W-:-:S04]  /*1020*/  IMAD.WIDE.U32 R10, R20, 0x10, R24 ;  /* 0x00000010140a7825 */ /* 0x000fc800078e0018 */
[----:B------:R-:W-:Y:S01]  /*1030*/  IMAD R20, R0, 0x4, R20 ;  /* 0x0000000400147824 */ /* 0x000fe200078e0214 */
[----:B------:R2:W-:Y:S04]  /*1040*/  STG.E.128 desc[UR4][R10.64], R4 ;  /* 0x000000040a007986 */ /* 0x0005e8000c101d04 */
[----:B------:R2:W-:Y:S01]  /*1050*/  STG.E.128 desc[UR4][R8.64], R16 ;  /* 0x0000001008007986 */ /* 0x0005e2000c101d04 */
[----:B------:R-:W-:Y:S05]  /*1060*/  @!P0 BRA `(.L_x_220) ;  /* 0xfffffff400848947 */ /* 0x000fea000383ffff */
[----:B------:R-:W-:Y:S05]  /*1070*/  EXIT ;  /* 0x000000000000794d */ /* 0x000fea0003800000 */
.L_x_221:
        /* <DEDUP_REMOVED lines=16> */
.L_x_480:


//--------------------- .text._ZN4vllm29act_and_mul_kernel_with_paramIf6float2XadL_ZNS_14fatrelu_kernelIfEET_RKS3_fEEXadL_ZNS_21packed_fatrelu_kernelIS1_EES3_S5_fEELb1ELb0EEEvPS3_PS4_if --------------------------
	.section	.text._ZN4vllm29act_and_mul_kernel_with_paramIf6float2XadL_ZNS_14fatrelu_kernelIfEET_RKS3_fEEXadL_ZNS_21packed_fatrelu_kernelIS1_EES3_S5_fEELb1ELb0EEEvPS3_PS4_if,"ax",@progbits
	.align	128
        .global         _ZN4vllm29act_and_mul_kernel_with_paramIf6float2XadL_ZNS_14fatrelu_kernelIfEET_RKS3_fEEXadL_ZNS_21packed_fatrelu_kernelIS1_EES3_S5_fEELb1ELb0EEEvPS3_PS4_if
        .type           _ZN4vllm29act_and_mul_kernel_with_paramIf6float2XadL_ZNS_14fatrelu_kernelIfEET_RKS3_fEEXadL_ZNS_21packed_fatrelu_kernelIS1_EES3_S5_fEELb1ELb0EEEvPS3_PS4_if,@function
        .size           _ZN4vllm29act_and_mul_kernel_with_paramIf6float2XadL_ZNS_14fatrelu_kernelIfEET_RKS3_fEEXadL_ZNS_21packed_fatrelu_kernelIS1_EES3_S5_fEELb1ELb0EEEvPS3_PS4_if,(.L_x_481 - _ZN4vllm29act_and_mul_kernel_with_paramIf6float2XadL_ZNS_14fatrelu_kernelIfEET_RKS3_fEEXadL_ZNS_21packed_fatrelu_kernelIS1_EES3_S5_fEELb1ELb0EEEvPS3_PS4_if)
        .other          _ZN4vllm29act_and_mul_kernel_with_paramIf6float2XadL_ZNS_14fatrelu_kernelIfEET_RKS3_fEEXadL_ZNS_21packed_fatrelu_kernelIS1_EES3_S5_fEELb1ELb0EEEvPS3_PS4_if,@"STO_CUDA_ENTRY STV_DEFAULT"
_ZN4vllm29act_and_mul_kernel_with_paramIf6float2XadL_ZNS_14fatrelu_kernelIfEET_RKS3_fEEXadL_ZNS_21packed_fatrelu_kernelIS1_EES3_S5_fEELb1ELb0EEEvPS3_PS4_if:
.text._ZN4vllm29act_and_mul_kernel_with_paramIf6float2XadL_ZNS_14fatrelu_kernelIfEET_RKS3_fEEXadL_ZNS_21packed_fatrelu_kernelIS1_EES3_S5_fEELb1ELb0EEEvPS3_PS4_if:
        /* <DEDUP_REMOVED lines=48> */
[----:B------:R-:W-:-:S04]  /*0300*/  IADD3 R2, PT, PT, R6, 0x1, RZ ;  /* 0x0000000106027810 */ /* 0x000fc80007ffe0ff */
[----:B------:R-:W-:Y:S01]  /*0310*/  LOP3.LUT R12, R2, 0x3, RZ, 0xc0, !PT ;  /* 0x00000003020c7812 */ /* 0x000fe200078ec0ff */
[----:B------:R-:W-:-:S04]  /*0320*/  IMAD.WIDE.U32 R2, R21, 0x10, RZ ;  /* 0x0000001015027825 */ /* 0x000fc800078e00ff */
[----:B------:R-:W-:Y:S02]  /*0330*/  IMAD R21, R12, R0, R21 ;  /* 0x000000000c157224 */ /* 0x000fe400078e0215 */
[----:B------:R-:W-:-:S07]  /*0340*/  IMAD.MOV R12, RZ, RZ, -R12 ;  /* 0x000000ffff0c7224 */ /* 0x000fce00078e0a0c */
.L_x_224:
[----:B0-----:R-:W-:-:S05]  /*0350*/  IADD3 R4, P1, PT, R28, R2, RZ ;  /* 0x000000021c047210 */ /* 0x001fca0007f3e0ff */
[----:B------:R-:W-:Y:S01]  /*0360*/  IMAD.X R5, R29, 0x1, R3, P1 ;  /* 0x000000011d057824 */ /* 0x000fe200008e0603 */
[----:B------:R-:W-:-:S05]  /*0370*/  IADD3 R10, P1, PT, R26, R2, RZ ;  /* 0x000000021a0a7210 */ /* 0x000fca0007f3e0ff */
[----:B------:R-:W2:Y:S01]  /*0380*/  LDG.E.128.CONSTANT R4, desc[UR4][R4.64] ;  /* 0x0000000404047981 */ /* 0x000ea2000c1e9d00 */
[----:B------:R-:W-:-:S06]  /*0390*/  IMAD.X R11, R27, 0x1, R3, P1 ;  /* 0x000000011b0b7824 */ /* 0x000fcc00008e0603 */
[----:B------:R-:W3:Y:S01]  /*03a0*/  LDG.E.128.CONSTANT R8, desc[UR4][R10.64] ;  /* 0x000000040a087981 */ /* 0x000ee2000c1e9d00 */
[----:B------:R-:W-:Y:S01]  /*03b0*/  VIADD R12, R12, 0x1 ;  /* 0x000000010c0c7836 */ /* 0x000fe20000000000 */
[----:B--2---:R-:W-:Y:S02]  /*03c0*/  FSETP.GT.FTZ.AND P1, PT, R4, UR6, PT ;  /* 0x0000000604007c0b */ /* 0x004fe4000bf34000 */
[----:B------:R-:W-:Y:S02]  /*03d0*/  FSETP.GT.FTZ.AND P3, PT, R6, UR6, PT ;  /* 0x0000000606007c0b */ /* 0x000fe4000bf74000 */
[----:B------:R-:W-:Y:S02]  /*03e0*/  FSETP.GT.FTZ.AND P2, PT, R5, UR6, PT ;  /* 0x0000000605007c0b */ /* 0x000fe4000bf54000 */
[----:B------:R-:W-:Y:S02]  /*03f0*/  FSETP.GT.FTZ.AND P4, PT, R7, UR6, PT ;  /* 0x0000000607007c0b */ /* 0x000fe4000bf94000 */
[----:B------:R-:W-:-:S02]  /*0400*/  FSEL R13, R4, RZ, P1 ;  /* 0x000000ff040d7208 */ /* 0x000fc40000800000 */
[----:B------:R-:W-:Y:S02]  /*0410*/  FSEL R15, R6, RZ, P3 ;  /* 0x000000ff060f7208 */ /* 0x000fe40001800000 */
[----:B------:R-:W-:Y:S01]  /*0420*/  FSEL R14, R5, RZ, P2 ;  /* 0x000000ff050e7208 */ /* 0x000fe20001000000 */
[----:B---3--:R-:W-:Y:S01]  /*0430*/  FMUL.FTZ R8, R8, R13 ;  /* 0x0000000d08087220 */ /* 0x008fe20000410000 */
[----:B------:R-:W-:Y:S01]  /*0440*/  FSEL R6, R7, RZ, P4 ;  /* 0x000000ff07067208 */ /* 0x000fe20002000000 */
[----:B------:R-:W-:Y:S01]  /*0450*/  FMUL.FTZ R10, R10, R15 ;  /* 0x0000000f0a0a7220 */ /* 0x000fe20000410000 */
[----:B------:R-:W-:Y:S01]  /*0460*/  IADD3 R4, P1, PT, R24, R2, RZ ;  /* 0x0000000218047210 */ /* 0x000fe20007f3e0ff */
[----:B------:R-:W-:Y:S02]  /*0470*/  FMUL.FTZ R9, R9, R14 ;  /* 0x0000000e09097220 */ /* 0x000fe40000410000 */
[----:B------:R-:W-:Y:S02]  /*0480*/  FMUL.FTZ R11, R11, R6 ;  /* 0x000000060b0b7220 */ /* 0x000fe40000410000 */
[--C-:B------:R-:W-:Y:S01]  /*0490*/  IMAD.X R5, R25, 0x1, R3.reuse, P1 ;  /* 0x0000000119057824 */ /* 0x100fe200008e0603 */
[----:B------:R-:W-:Y:S01]  /*04a0*/  ISETP.NE.AND P1, PT, R12, RZ, PT ;  /* 0x000000ff0c00720c */ /* 0x000fe20003f25270 */
[----:B------:R-:W-:-:S03]  /*04b0*/  IMAD.WIDE.U32 R2, R0, 0x10, R2 ;  /* 0x0000001000027825 */ /* 0x000fc600078e0002 */
[----:B------:R0:W-:Y:S09]  /*04c0*/  STG.E.128 desc[UR4][R4.64], R8 ;  /* 0x0000000804007986 */ /* 0x0001f2000c101d04 */
[----:B------:R-:W-:Y:S05]  /*04d0*/  @P1 BRA `(.L_x_224) ;  /* 0xfffffffc009c1947 */ /* 0x000fea000383ffff */
.L_x_223:
[----:B------:R-:W-:Y:S05]  /*04e0*/  BSYNC.RECONVERGENT B0 ;  /* 0x0000000000007941 */ /* 0x000fea0003800200 */
.L_x_222:
[----:B------:R-:W-:Y:S05]  /*04f0*/  @!P0 EXIT ;  /* 0x000000000000894d */ /* 0x000fea0003800000 */
[C---:B------:R-:W-:Y:S01]  /*0500*/  LEA R20, R0.reuse, R21, 0x1 ;  /* 0x0000001500147211 */ /* 0x040fe200078e08ff */
[----:B------:R-:W-:Y:S01]  /*0510*/  IMAD R3, R0, 0x3, R21 ;  /* 0x0000000300037824 */ /* 0x000fe200078e0215 */
[----:B------:R-:W1:Y:S01]  /*0520*/  LDCU UR6, c[0x0][0x394] ;  /* 0x00007280ff0677ac */ /* 0x000e620008000800 */
[----:B------:R-:W-:-:S07]  /*0530*/  IMAD.IADD R2, R21, 0x1, R0 ;  /* 0x0000000115027824 */ /* 0x000fce00078e0200 */
.L_x_225:
[----:B--2---:R-:W-:-:S06]  /*0540*/  IMAD.WIDE.U32 R12, R21, 0x10, R28 ;  /* 0x00000010150c7825 */ /* 0x004fcc00078e001c */
[----:B------:R-:W1:Y:S01]  /*0550*/  LDG.E.128.CONSTANT R12, desc[UR4][R12.64] ;  /* 0x000000040c0c7981 */ /* 0x000e62000c1e9d00 */
[----:B------:R-:W-:-:S04]  /*0560*/  IMAD.WIDE.U32 R18, R21, 0x10, R26 ;  /* 0x0000001015127825 */ /* 0x000fc800078e001a */
[C---:B0-----:R-:W-:Y:S02]  /*0570*/  IMAD.WIDE.U32 R4, R2.reuse, 0x10, R28 ;  /* 0x0000001002047825 */ /* 0x041fe400078e001c */
[----:B------:R-:W2:Y:S04]  /*0580*/  LDG.E.128.CONSTANT R16, desc[UR4][R18.64] ;  /* 0x0000000412107981 */ /* 0x000ea8000c1e9d00 */
[----:B------:R-:W3:Y:S01]  /*0590*/  LDG.E.128.CONSTANT R4, desc[UR4][R4.64] ;  /* 0x0000000404047981 */ /* 0x000ee2000c1e9d00 */
[----:B------:R-:W-:-:S06]  /*05a0*/  IMAD.WIDE.U32 R8, R2, 0x10, R26 ;  /* 0x0000001002087825 */ /* 0x000fcc00078e001a */
[----:B------:R-:W4:Y:S01]  /*05b0*/  LDG.E.128.CONSTANT R8, desc[UR4][R8.64] ;  /* 0x0000000408087981 */ /* 0x000f22000c1e9d00 */
[C---:B-1----:R-:W-:Y:S02]  /*05c0*/  FSETP.GT.FTZ.AND P0, PT, R12.reuse, UR6, PT ;  /* 0x000000060c007c0b */ /* 0x042fe4000bf14000 */
[----:B------:R-:W-:Y:S02]  /*05d0*/  FSETP.GT.FTZ.AND P1, PT, R15, UR6, PT ;  /* 0x000000060f007c0b */ /* 0x000fe4000bf34000 */
[----:B------:R-:W-:Y:S02]  /*05e0*/  FSEL R23, R12, RZ, P0 ;  /* 0x000000ff0c177208 */ /* 0x000fe40000000000 */
[----:B------:R-:W-:-:S03]  /*05f0*/  FSETP.GT.FTZ.AND P0, PT, R13, UR6, PT ;  /* 0x000000060d007c0b */ /* 0x000fc6000bf14000 */
[----:B--2---:R-:W-:Y:S01]  /*0600*/  FMUL.FTZ R16, R16, R23 ;  /* 0x0000001710107220 */ /* 0x004fe20000410000 */
[----:B------:R-:W-:Y:S02]  /*0610*/  FSEL R12, R13, RZ, P0 ;  /* 0x000000ff0d0c7208 */ /* 0x000fe40000000000 */
[----:B------:R-:W-:-:S03]  /*0620*/  FSETP.GT.FTZ.AND P0, PT, R14, UR6, PT ;  /* 0x000000060e007c0b */ /* 0x000fc6000bf14000 */
[----:B------:R-:W-:Y:S01]  /*0630*/  FMUL.FTZ R17, R17, R12 ;  /* 0x0000000c11117220 */ /* 0x000fe20000410000 */
[----:B------:R-:W-:Y:S02]  /*0640*/  FSEL R13, R14, RZ, P0 ;  /* 0x000000ff0e0d7208 */ /* 0x000fe40000000000 */
[----:B------:R-:W-:Y:S01]  /*0650*/  FSEL R12, R15, RZ, P1 ;  /* 0x000000ff0f0c7208 */ /* 0x000fe20000800000 */
[----:B------:R-:W-:Y:S01]  /*0660*/  IMAD.WIDE.U32 R14, R20, 0x10, R28 ;  /* 0x00000010140e7825 */ /* 0x000fe200078e001c */
[----:B---3--:R-:W-:-:S03]  /*0670*/  FSETP.GT.FTZ.AND P0, PT, R4, UR6, PT ;  /* 0x0000000604007c0b */ /* 0x008fc6000bf14000 */
[----:B------:R-:W-:Y:S01]  /*0680*/  FMUL.FTZ R18, R18, R13 ;  /* 0x0000000d12127220 */ /* 0x000fe20000410000 */
[----:B------:R-:W-:Y:S01]  /*0690*/  FSETP.GT.FTZ.AND P1, PT, R5, UR6, PT ;  /* 0x0000000605007c0b */ /* 0x000fe2000bf34000 */
[----:B------:R-:W-:Y:S01]  /*06a0*/  FMUL.FTZ R19, R19, R12 ;  /* 0x0000000c13137220 */ /* 0x000fe20000410000 */
[----:B------:R-:W-:Y:S01]  /*06b0*/  IMAD.WIDE.U32 R12, R21, 0x10, R24 ;  /* 0x00000010150c7825 */ /* 0x000fe200078e0018 */
[----:B------:R-:W-:Y:S02]  /*06c0*/  FSEL R23, R4, RZ, P0 ;  /* 0x000000ff04177208 */ /* 0x000fe40000000000 */
[----:B------:R-:W-:Y:S02]  /*06d0*/  FSEL R4, R5, RZ, P1 ;  /* 0x000000ff05047208 */ /* 0x000fe40000800000 */
[----:B------:R0:W-:Y:S01]  /*06e0*/  STG.E.128 desc[UR4][R12.64], R16 ;  /* 0x000000100c007986 */ /* 0x0001e2000c101d04 */
[C---:B------:R-:W-:Y:S02]  /*06f0*/  FSETP.GT.FTZ.AND P0, PT, R6.reuse, UR6, PT ;  /* 0x0000000606007c0b */ /* 0x040fe4000bf14000 */
[----:B------:R-:W-:Y:S01]  /*0700*/  FSETP.GT.FTZ.AND P1, PT, R7, UR6, PT ;  /* 0x0000000607007c0b */ /* 0x000fe2000bf34000 */
[----:B----4-:R-:W-:Y:S01]  /*0710*/  FMUL.FTZ R9, R9, R4 ;  /* 0x0000000409097220 */ /* 0x010fe20000410000 */
[----:B------:R-:W-:-:S02]  /*0720*/  FSEL R5, R6, RZ, P0 ;  /* 0x000000ff06057208 */ /* 0x000fc40000000000 */
[----:B------:R-:W-:Y:S01]  /*0730*/  FSEL R4, R7, RZ, P1 ;  /* 0x000000ff07047208 */ /* 0x000fe20000800000 */
[----:B------:R-:W-:Y:S01]  /*0740*/  FMUL.FTZ R8, R8, R23 ;  /* 0x0000001708087220 */ /* 0x000fe20000410000 */
[----:B0-----:R-:W2:Y:S01]  /*0750*/  LDG.E.128.CONSTANT R16, desc[UR4][R14.64] ;  /* 0x000000040e107981 */ /* 0x001ea2000c1e9d00 */
[----:B------:R-:W-:-:S04]  /*0760*/  IMAD.WIDE.U32 R12, R20, 0x10, R26 ;  /* 0x00000010140c7825 */ /* 0x000fc800078e001a */
[----:B------:R-:W-:Y:S01]  /*0770*/  FMUL.FTZ R10, R10, R5 ;  /* 0x000000050a0a7220 */ /* 0x000fe20000410000 */
[----:B------:R-:W-:Y:S01]  /*0780*/  FMUL.FTZ R11, R11, R4 ;  /* 0x000000040b0b7220 */ /* 0x000fe20000410000 */
[----:B------:R-:W-:-:S04]  /*0790*/  IMAD.WIDE.U32 R4, R2, 0x10, R24 ;  /* 0x0000001002047825 */ /* 0x000fc800078e0018 */
[C---:B------:R-:W-:Y:S01]  /*07a0*/  IMAD.WIDE.U32 R6, R3.reuse, 0x10, R28 ;  /* 0x0000001003067825 */ /* 0x040fe200078e001c */
[----:B------:R-:W3:Y:S04]  /*07b0*/  LDG.E.128.CONSTANT R12, desc[UR4][R12.64] ;  /* 0x000000040c0c7981 */ /* 0x000ee8000c1e9d00 */
[----:B------:R0:W-:Y:S04]  /*07c0*/  STG.E.128 desc[UR4][R4.64], R8 ;  /* 0x0000000804007986 */ /* 0x0001e8000c101d04 */
[----:B0-----:R-:W4:Y:S01]  /*07d0*/  LDG.E.128.CONSTANT R4, desc[UR4][R6.64] ;  /* 0x0000000406047981 */ /* 0x001f22000c1e9d00 */
[----:B------:R-:W-:-:S06]  /*07e0*/  IMAD.WIDE.U32 R8, R3, 0x10, R26 ;  /* 0x0000001003087825 */ /* 0x000fcc00078e001a */
[----:B------:R-:W5:Y:S01]  /*07f0*/  LDG.E.128.CONSTANT R8, desc[UR4][R8.64] ;  /* 0x0000000408087981 */ /* 0x000f62000c1e9d00 */
[C---:B------:R-:W-:Y:S01]  /*0800*/  IADD3 R21, PT, PT, R0.reuse, R21, R0 ;  /* 0x0000001500157210 */ /* 0x040fe20007ffe000 */
[----:B------:R-:W-:-:S03]  /*0810*/  IMAD R2, R0, 0x4, R2 ;  /* 0x0000000400027824 */ /* 0x000fc600078e0202 */
[----:B------:R-:W-:Y:S02]  /*0820*/  IADD3 R21, PT, PT, R0, R21, R0 ;  /* 0x0000001500157210 */ /* 0x000fe40007ffe000 */
[C---:B--2---:R-:W-:Y:S02]  /*0830*/  FSETP.GT.FTZ.AND P0, PT, R16.reuse, UR6, PT ;  /* 0x0000000610007c0b */ /* 0x044fe4000bf14000 */
[----:B------:R-:W-:Y:S02]  /*0840*/  FSETP.GT.FTZ.AND P1, PT, R19, UR6, PT ;  /* 0x0000000613007c0b */ /* 0x000fe4000bf34000 */
[----:B------:R-:W-:Y:S02]  /*0850*/  FSEL R23, R16, RZ, P0 ;  /* 0x000000ff10177208 */ /* 0x000fe40000000000 */
[----:B------:R-:W-:-:S04]  /*0860*/  FSETP.GT.FTZ.AND P0, PT, R17, UR6, PT ;  /* 0x0000000611007c0b */ /* 0x000fc8000bf14000 */
[----:B------:R-:W-:Y:S01]  /*0870*/  FSEL R16, R17, RZ, P0 ;  /* 0x000000ff11107208 */ /* 0x000fe20000000000 */
[----:B---3--:R-:W-:Y:S01]  /*0880*/  FMUL.FTZ R12, R12, R23 ;  /* 0x000000170c0c7220 */ /* 0x008fe20000410000 */
[----:B------:R-:W-:-:S03]  /*0890*/  FSETP.GT.FTZ.AND P0, PT, R18, UR6, PT ;  /* 0x0000000612007c0b */ /* 0x000fc6000bf14000 */
[----:B------:R-:W-:Y:S01]  /*08a0*/  FMUL.FTZ R13, R13, R16 ;  /* 0x000000100d0d7220 */ /* 0x000fe20000410000 */
[----:B------:R-:W-:Y:S02]  /*08b0*/  FSEL R17, R18, RZ, P0 ;  /* 0x000000ff12117208 */ /* 0x000fe40000000000 */
[----:B------:R-:W-:-:S03]  /*08c0*/  FSEL R16, R19, RZ, P1 ;  /* 0x000000ff13107208 */ /* 0x000fc60000800000 */
[----:B------:R-:W-:Y:S02]  /*08d0*/  FMUL.FTZ R14, R14, R17 ;  /* 0x000000110e0e7220 */ /* 0x000fe40000410000 */
[----:B------:R-:W-:Y:S01]  /*08e0*/  FMUL.FTZ R15, R15, R16 ;  /* 0x000000100f0f7220 */ /* 0x000fe20000410000 */
[----:B----4-:R-:W-:Y:S02]  /*08f0*/  FSETP.GT.FTZ.AND P0, PT, R4, UR6, PT ;  /* 0x0000000604007c0b */ /* 0x010fe4000bf14000 */
[----:B------:R-:W-:Y:S02]  /*0900*/  FSETP.GT.FTZ.AND P1, PT, R5, UR6, PT ;  /* 0x0000000605007c0b */ /* 0x000fe4000bf34000 */
[----:B------:R-:W-:Y:S02]  /*0910*/  FSETP.GT.FTZ.AND P2, PT, R6, UR6, PT ;  /* 0x0000000606007c0b */ /* 0x000fe4000bf54000 */
[----:B------:R-:W-:Y:S02]  /*0920*/  FSETP.GT.FTZ.AND P3, PT, R7, UR6, PT ;  /* 0x0000000607007c0b */ /* 0x000fe4000bf74000 */
[----:B------:R-:W-:-:S02]  /*0930*/  FSEL R17, R4, RZ, P0 ;  /* 0x000000ff04117208 */ /* 0x000fc40000000000 */
[----:B------:R-:W-:Y:S02]  /*0940*/  FSEL R4, R5, RZ, P1 ;  /* 0x000000ff05047208 */ /* 0x000fe40000800000 */
[----:B------:R-:W-:Y:S01]  /*0950*/  FSEL R5, R6, RZ, P2 ;  /* 0x000000ff06057208 */ /* 0x000fe20001000000 */
[----:B-----5:R-:W-:Y:S01]  /*0960*/  FMUL.FTZ R8, R8, R17 ;  /* 0x0000001108087220 */ /* 0x020fe20000410000 */
[----:B------:R-:W-:Y:S01]  /*0970*/  FSEL R6, R7, RZ, P3 ;  /* 0x000000ff07067208 */ /* 0x000fe20001800000 */
[----:B------:R-:W-:Y:S01]  /*0980*/  FMUL.FTZ R9, R9, R4 ;  /* 0x0000000409097220 */ /* 0x000fe20000410000 */
[----:B------:R-:W-:Y:S01]  /*0990*/  ISETP.GE.AND P0, PT, R21, R22, PT ;  /* 0x000000161500720c */ /* 0x000fe20003f06270 */
[----:B------:R-:W-:Y:S01]  /*09a0*/  FMUL.FTZ R10, R10, R5 ;  /* 0x000000050a0a7220 */ /* 0x000fe20000410000 */
[----:B------:R-:W-:-:S04]  /*09b0*/  IMAD.WIDE.U32 R4, R3, 0x10, R24 ;  /* 0x0000001003047825 */ /* 0x000fc800078e0018 */
[----:B------:R-:W-:Y:S01]  /*09c0*/  FMUL.FTZ R11, R11, R6 ;  /* 0x000000060b0b7220 */ /* 0x000fe20000410000 */
[----:B------:R-:W-:-:S04]  /*09d0*/  IMAD.WIDE.U32 R6, R20, 0x10, R24 ;  /* 0x0000001014067825 */ /* 0x000fc800078e0018 */
[C---:B------:R-:W-:Y:S01]  /*09e0*/  IMAD R20, R0.reuse, 0x4, R20 ;  /* 0x0000000400147824 */ /* 0x040fe200078e0214 */
[----:B------:R2:W-:Y:S01]  /*09f0*/  STG.E.128 desc[UR4][R6.64], R12 ;  /* 0x0000000c06007986 */ /* 0x0005e2000c101d04 */
[----:B------:R-:W-:-:S03]  /*0a00*/  IMAD R3, R0, 0x4, R3 ;  /* 0x0000000400037824 */ /* 0x000fc600078e0203 */
[----:B------:R2:W-:Y:S01]  /*0a10*/  STG.E.128 desc[UR4][R4.64], R8 ;  /* 0x0000000804007986 */ /* 0x0005e2000c101d04 */
[----:B------:R-:W-:Y:S05]  /*0a20*/  @!P0 BRA `(.L_x_225) ;  /* 0xfffffff800c48947 */ /* 0x000fea000383ffff */
[----:B------:R-:W-:Y:S05]  /*0a30*/  EXIT ;  /* 0x000000000000794d */ /* 0x000fea0003800000 */
.L_x_226:
        /* <DEDUP_REMOVED lines=12> */
.L_x_481:


//--------------------- .text._ZN4vllm29act_and_mul_kernel_with_paramIN3c108BFloat16E14__nv_bfloat162XadL_ZNS_14fatrelu_kernelIS2_EET_RKS5_fEEXadL_ZNS_21packed_fatrelu_kernelIS3_EES5_S7_fEELb1ELb1EEEvPS5_PS6_if --------------------------
	.section	.text._ZN4vllm29act_and_mul_kernel_with_paramIN3c108BFloat16E14__nv_bfloat162XadL_ZNS_14fatrelu_kernelIS2_EET_RKS5_fEEXadL_ZNS_21packed_fatrelu_kernelIS3_EES5_S7_fEELb1ELb1EEEvPS5_PS6_if,"ax",@progbits
	.align	128
        .global         _ZN4vllm29act_and_mul_kernel_with_paramIN3c108BFloat16E14__nv_bfloat162XadL_ZNS_14fatrelu_kernelIS2_EET_RKS5_fEEXadL_ZNS_21packed_fatrelu_kernelIS3_EES5_S7_fEELb1ELb1EEEvPS5_PS6_if
        .type           _ZN4vllm29act_and_mul_kernel_with_paramIN3c108BFloat16E14__nv_bfloat162XadL_ZNS_14fatrelu_kernelIS2_EET_RKS5_fEEXadL_ZNS_21packed_fatrelu_kernelIS3_EES5_S7_fEELb1ELb1EEEvPS5_PS6_if,@function
        .size           _ZN4vllm29act_and_mul_kernel_with_paramIN3c108BFloat16E14__nv_bfloat162XadL_ZNS_14fatrelu_kernelIS2_EET_RKS5_fEEXadL_ZNS_21packed_fatrelu_kernelIS3_EES5_S7_fEELb1ELb1EEEvPS5_PS6_if,(.L_x_482 - _ZN4vllm29act_and_mul_kernel_with_paramIN3c108BFloat16E14__nv_bfloat162XadL_ZNS_14fatrelu_kernelIS2_EET_RKS5_fEEXadL_ZNS_21packed_fatrelu_kernelIS3_EES5_S7_fEELb1ELb1EEEvPS5_PS6_if)
        .other          _ZN4vllm29act_and_mul_kernel_with_paramIN3c108BFloat16E14__nv_bfloat162XadL_ZNS_14fatrelu_kernelIS2_EET_RKS5_fEEXadL_ZNS_21packed_fatrelu_kernelIS3_EES5_S7_fEELb1ELb1EEEvPS5_PS6_if,@"STO_CUDA_ENTRY STV_DEFAULT"
_ZN4vllm29act_and_mul_kernel_with_paramIN3c108BFloat16E14__nv_bfloat162XadL_ZNS_14fatrelu_kernelIS2_EET_RKS5_fEEXadL_ZNS_21packed_fatrelu_kernelIS3_EES5_S7_fEELb1ELb1EEEvPS5_PS6_if:
.text._ZN4vllm29act_and_mul_kernel_with_paramIN3c108BFloat16E14__nv_bfloat162XadL_ZNS_14fatrelu_kernelIS2_EET_RKS5_fEEXadL_ZNS_21packed_fatrelu_kernelIS3_EES5_S7_fEELb1ELb1EEEvPS5_PS6_if:
[----:B------:R-:W-:Y:S01]  /*0000*/  LDC R1, c[0x0][0x37c] ;  /* 0x0000df00ff017b82 */ /* 0x000fe20000000800 */
[----:B------:R-:W0:Y:S01]  /*0010*/  LDCU UR7, c[0x0][0x390] ;  /* 0x00007200ff0777ac */ /* 0x000e220008000800 */
[----:B------:R-:W1:Y:S06]  /*0020*/  S2R R29, SR_TID.X ;  /* 0x00000000001d7919 */ /* 0x000e6c0000002100 */
[----:B------:R-:W2:Y:S01]  /*0030*/  S2UR UR10, SR_CTAID.X ;  /* 0x00000000000a79c3 */ /* 0x000ea20000002500 */
[----:B------:R-:W3:Y:S01]  /*0040*/  LDCU.64 UR4, c[0x0][0x388] ;  /* 0x00007100ff0477ac */ /* 0x000ee20008000a00 */
[----:B0-----:R-:W-:-:S04]  /*0050*/  USHF.R.S32.HI UR6, URZ, 0x1f, UR7 ;  /* 0x0000001fff067899 */ /* 0x001fc80008011407 */
[----:B------:R-:W-:-:S04]  /*0060*/  ULEA.HI UR6, UR6, UR7, URZ, 0x4 ;  /* 0x0000000706067291 */ /* 0x000fc8000f8f20ff */
[----:B------:R-:W-:Y:S02]  /*0070*/  USHF.R.S32.HI UR11, URZ, 0x4, UR6 ;  /* 0x00000004ff0b7899 */ /* 0x000fe40008011406 */
[----:B--2---:R-:W-:-:S04]  /*0080*/  UIMAD UR10, UR10, UR7, URZ ;  /* 0x000000070a0a72a4 */ /* 0x004fc8000f8e02ff */
[----:B------:R-:W-:Y:S01]  /*0090*/  USHF.L.U32 UR6, UR10, 0x1, URZ ;  /* 0x000000010a067899 */ /* 0x000fe200080006ff */
[----:B-1----:R-:W-:-:S03]  /*00a0*/  ISETP.GE.AND P0, PT, R29, UR11, PT ;  /* 0x0000000b1d007c0c */ /* 0x002fc6000bf06270 */
[----:B---3--:R-:W-:-:S10]  /*00b0*/  UIMAD.WIDE.U32 UR4, UR6, 0x2, UR4 ;  /* 0x00000002060478a5 */ /* 0x008fd4000f8e0004 */
[----:B------:R-:W-:Y:S05]  /*00c0*/  @P0 EXIT ;  /* 0x000000000000094d */ /* 0x000fea0003800000 */
[----:B------:R-:W0:Y:S01]  /*00d0*/  LDC R3, c[0x0][0x360] ;  /* 0x0000d800ff037b82 */ /* 0x000e220000000800 */
[----:B------:R-:W1:Y:S01]  /*00e0*/  LDCU.64 UR8, c[0x0][0x380] ;  /* 0x00007000ff0877ac */ /* 0x000e620008000a00 */
[----:B------:R-:W-:Y:S01]  /*00f0*/  BSSY.RECONVERGENT B0, `(.L_x_227) ;  /* 0x0000073000007945 */ /* 0x000fe20003800200 */
[----:B------:R-:W-:Y:S01]  /*0100*/  UIMAD.WIDE UR6, UR7, 0x2, UR4 ;  /* 0x00000002070678a5 */ /* 0x000fe2000f8e0204 */
[----:B------:R-:W2:Y:S01]  /*0110*/  LDCU.64 UR12, c[0x0][0x358] ;  /* 0x00006b00ff0c77ac */ /* 0x000ea20008000a00 */
[----:B-1----:R-:W-:Y:S01]  /*0120*/  UIMAD.WIDE.U32 UR8, UR10, 0x2, UR8 ;  /* 0x000000020a0878a5 */ /* 0x002fe2000f8e0008 */
[----:B0-----:R-:W0:Y:S01]  /*0130*/  I2F.U32.RP R6, R3 ;  /* 0x0000000300067306 */ /* 0x001e220000209000 */
[----:B------:R-:W-:Y:S01]  /*0140*/  IMAD.IADD R0, R29, 0x1, R3 ;  /* 0x000000011d007824 */ /* 0x000fe200078e0203 */
[----:B------:R-:W-:-:S04]  /*0150*/  ISETP.NE.U32.AND P2, PT, R3, RZ, PT ;  /* 0x000000ff0300720c */ /* 0x000fc80003f45070 */
[C---:B------:R-:W-:Y:S02]  /*0160*/  ISETP.GE.U32.AND P0, PT, R0.reuse, UR11, PT ;  /* 0x0000000b00007c0c */ /* 0x040fe4000bf06070 */
[----:B------:R-:W-:Y:S01]  /*0170*/  VIMNMX.U32 R7, PT, PT, R0, UR11, !PT ;  /* 0x0000000b00077c48 */ /* 0x000fe2000ffe0000 */
        /* <DEDUP_REMOVED lines=22> */
[----:B--2---:R-:W-:Y:S05]  /*02e0*/  @!P1 BRA `(.L_x_228) ;  /* 0x00000004004c9947 */ /* 0x004fea0003800000 */
[----:B------:R-:W-:Y:S01]  /*02f0*/  IMAD.MOV.U32 R8, RZ, RZ, 0x20 ;  /* 0x00000020ff087424 */ /* 0x000fe200078e00ff */
[----:B------:R-:W0:Y:S03]  /*0300*/  LDCU UR10, c[0x0][0x394] ;  /* 0x00007280ff0a77ac */ /* 0x000e260008000800 */
[----:B------:R-:W-:-:S06]  /*0310*/  IMAD.WIDE.U32 R8, R29, R8, UR4 ;  /* 0x000000041d087e25 */ /* 0x000fcc000f8e0008 */
[----:B------:R-:W2:Y:S01]  /*0320*/  LDG.E.ENL2.256.CONSTANT R12, R8, desc[UR12][R8.64] ;  /* 0xfe00000c0808797e */ /* 0x000ea2000812990c */
[----:B------:R-:W-:-:S04]  /*0330*/  IMAD.MOV.U32 R4, RZ, RZ, 0x20 ;  /* 0x00000020ff047424 */ /* 0x000fc800078e00ff */
[----:B------:R-:W-:-:S06]  /*0340*/  IMAD.WIDE.U32 R4, R29, R4, UR6 ;  /* 0x000000061d047e25 */ /* 0x000fcc000f8e0004 */
[----:B------:R-:W3:Y:S01]  /*0350*/  LDG.E.ENL2.256.CONSTANT R4, R16, desc[UR12][R4.64] ;  /* 0xfe00000c0410797e */ /* 0x000ee20008129904 */
[C---:B--2---:R-:W-:Y:S01]  /*0360*/  PRMT R21, R9.reuse, 0x7632, R21 ;  /* 0x0000763209157816 */ /* 0x044fe20000000015 */
[----:B------:R-:W-:Y:S01]  /*0370*/  IMAD.U32 R22, R9, 0x10000, RZ ;  /* 0x0001000009167824 */ /* 0x000fe200078e00ff */
[C---:B------:R-:W-:Y:S01]  /*0380*/  PRMT R2, R8.reuse, 0x7632, R2 ;  /* 0x0000763208027816 */ /* 0x040fe20000000002 */
[----:B------:R-:W-:Y:S01]  /*0390*/  IMAD.U32 R20, R8, 0x10000, RZ ;  /* 0x0001000008147824 */ /* 0x000fe200078e00ff */
[----:B------:R-:W-:Y:S01]  /*03a0*/  PRMT R23, R10, 0x7632, R23 ;  /* 0x000076320a177816 */ /* 0x000fe20000000017 */
[----:B------:R-:W-:Y:S01]  /*03b0*/  IMAD.U32 R21, R21, 0x10000, RZ ;  /* 0x0001000015157824 */ /* 0x000fe200078e00ff */
[----:B0-----:R-:W-:Y:S01]  /*03c0*/  FSETP.GT.FTZ.AND P3, PT, R22, UR10, PT ;  /* 0x0000000a16007c0b */ /* 0x001fe2000bf74000 */
[----:B------:R-:W-:Y:S01]  /*03d0*/  IMAD.U32 R2, R2, 0x10000, RZ ;  /* 0x0001000002027824 */ /* 0x000fe200078e00ff */
[----:B------:R-:W-:Y:S01]  /*03e0*/  FSETP.GT.FTZ.AND P2, PT, R20, UR10, PT ;  /* 0x0000000a14007c0b */ /* 0x000fe2000bf54000 */
[----:B------:R-:W-:Y:S01]  /*03f0*/  IMAD.U32 R24, R10, 0x10000, RZ ;  /* 0x000100000a187824 */ /* 0x000fe200078e00ff */
[----:B------:R-:W-:Y:S01]  /*0400*/  PRMT R10, R11, 0x7632, R10 ;  /* 0x000076320b0a7816 */ /* 0x000fe2000000000a */
[----:B------:R-:W-:Y:S01]  /*0410*/  IMAD.U32 R23, R23, 0x10000, RZ ;  /* 0x0001000017177824 */ /* 0x000fe200078e00ff */
[----:B------:R-:W-:Y:S01]  /*0420*/  FSEL R22, R22, RZ, P3 ;  /* 0x000000ff16167208 */ /* 0x000fe20001800000 */
[----:B------:R-:W-:Y:S01]  /*0430*/  IMAD.U32 R11, R11, 0x10000, RZ ;  /* 0x000100000b0b7824 */ /* 0x000fe200078e00ff */
[----:B------:R-:W-:Y:S01]  /*0440*/  FSETP.GT.FTZ.AND P3, PT, R21, UR10, PT ;  /* 0x0000000a15007c0b */ /* 0x000fe2000bf74000 */
[----:B------:R-:W-:Y:S01]  /*0450*/  IMAD.U32 R10, R10, 0x10000, RZ ;  /* 0x000100000a0a7824 */ /* 0x000fe200078e00ff */
[----:B------:R-:W-:-:S02]  /*0460*/  FSEL R8, R20, RZ, P2 ;  /* 0x000000ff14087208 */ /* 0x000fc40001000000 */
[----:B------:R-:W-:Y:S02]  /*0470*/  FSETP.GT.FTZ.AND P2, PT, R2, UR10, PT ;  /* 0x0000000a02007c0b */ /* 0x000fe4000bf54000 */
[----:B------:R-:W-:Y:S02]  /*0480*/  FSETP.GT.FTZ.AND P1, PT, R24, UR10, PT ;  /* 0x0000000a18007c0b */ /* 0x000fe4000bf34000 */
[----:B------:R-:W-:Y:S02]  /*0490*/  FSETP.GT.FTZ.AND P4, PT, R23, UR10, PT ;  /* 0x0000000a17007c0b */ /* 0x000fe4000bf94000 */
[----:B------:R-:W-:Y:S02]  /*04a0*/  FSEL R21, R21, RZ, P3 ;  /* 0x000000ff15157208 */ /* 0x000fe40001800000 */
[----:B------:R-:W-:Y:S02]  /*04b0*/  FSEL R9, R2, RZ, P2 ;  /* 0x000000ff02097208 */ /* 0x000fe40001000000 */
[----:B------:R-:W-:-:S02]  /*04c0*/  FSEL R24, R24, RZ, P1 ;  /* 0x000000ff18187208 */ /* 0x000fc40000800000 */
[----:B------:R-:W-:Y:S02]  /*04d0*/  FSEL R23, R23, RZ, P4 ;  /* 0x000000ff17177208 */ /* 0x000fe40002000000 */
[----:B------:R-:W-:Y:S02]  /*04e0*/  F2FP.BF16.F32.PACK_AB R2, R21, R22 ;  /* 0x000000161502723e */ /* 0x000fe400000010ff */
[C---:B------:R-:W-:Y:S01]  /*04f0*/  PRMT R20, R12.reuse, 0x7632, R20 ;  /* 0x000076320c147816 */ /* 0x040fe20000000014 */
[----:B------:R-:W-:Y:S01]  /*0500*/  IMAD.U32 R12, R12, 0x10000, RZ ;  /* 0x000100000c0c7824 */ /* 0x000fe200078e00ff */
[----:B------:R-:W-:Y:S01]  /*0510*/  FSETP.GT.FTZ.AND P1, PT, R11, UR10, PT ;  /* 0x0000000a0b007c0b */ /* 0x000fe2000bf34000 */
[----:B---3--:R-:W-:Y:S01]  /*0520*/  HMUL2.BF16_V2 R17, R2, R17 ;  /* 0x0000001102117232 */ /* 0x008fe20000200000 */
[----:B------:R-:W-:Y:S01]  /*0530*/  FSETP.GT.FTZ.AND P2, PT, R10, UR10, PT ;  /* 0x0000000a0a007c0b */ /* 0x000fe2000bf54000 */
[----:B------:R-:W-:Y:S01]  /*0540*/  IMAD.U32 R20, R20, 0x10000, RZ ;  /* 0x0001000014147824 */ /* 0x000fe200078e00ff */
[C---:B------:R-:W-:Y:S01]  /*0550*/  PRMT R21, R14.reuse, 0x7632, R21 ;  /* 0x000076320e157816 */ /* 0x040fe20000000015 */
[----:B------:R-:W-:Y:S01]  /*0560*/  IMAD.U32 R14, R14, 0x10000, RZ ;  /* 0x000100000e0e7824 */ /* 0x000fe200078e00ff */
[----:B------:R-:W-:-:S02]  /*0570*/  F2FP.BF16.F32.PACK_AB R8, R9, R8 ;  /* 0x000000080908723e */ /* 0x000fc400000010ff */
[----:B------:R-:W-:Y:S01]  /*0580*/  F2FP.BF16.F32.PACK_AB R9, R23, R24 ;  /* 0x000000181709723e */ /* 0x000fe200000010ff */
[----:B------:R-:W-:Y:S01]  /*0590*/  IMAD.U32 R21, R21, 0x10000, RZ ;  /* 0x0001000015157824 */ /* 0x000fe200078e00ff */
[C---:B------:R-:W-:Y:S01]  /*05a0*/  PRMT R22, R13.reuse, 0x7632, R22 ;  /* 0x000076320d167816 */ /* 0x040fe20000000016 */
[----:B------:R-:W-:Y:S01]  /*05b0*/  IMAD.U32 R13, R13, 0x10000, RZ ;  /* 0x000100000d0d7824 */ /* 0x000fe200078e00ff */
[C---:B------:R-:W-:Y:S01]  /*05c0*/  PRMT R23, R15.reuse, 0x7632, R23 ;  /* 0x000076320f177816 */ /* 0x040fe20000000017 */
[----:B------:R-:W-:Y:S01]  /*05d0*/  IMAD.U32 R15, R15, 0x10000, RZ ;  /* 0x000100000f0f7824 */ /* 0x000fe200078e00ff */
[----:B------:R-:W-:Y:S01]  /*05e0*/  FSEL R11, R11, RZ, P1 ;  /* 0x000000ff0b0b7208 */ /* 0x000fe20000800000 */
[----:B------:R-:W-:Y:S01]  /*05f0*/  IMAD.U32 R22, R22, 0x10000, RZ ;  /* 0x0001000016167824 */ /* 0x000fe200078e00ff */
[----:B------:R-:W-:Y:S01]  /*0600*/  FSEL R10, R10, RZ, P2 ;  /* 0x000000ff0a0a7208 */ /* 0x000fe20001000000 */
[----:B------:R-:W-:Y:S01]  /*0610*/  HFMA2.BF16_V2 R16, R8, R16, -RZ ;  /* 0x0000001008107231 */ /* 0x000fe200003000ff */
[----:B------:R-:W-:Y:S01]  /*0620*/  FSETP.GT.FTZ.AND P3, PT, R12, UR10, PT ;  /* 0x0000000a0c007c0b */ /* 0x000fe2000bf74000 */
[----:B------:R-:W-:Y:S01]  /*0630*/  IMAD.MOV.U32 R8, RZ, RZ, 0x20 ;  /* 0x00000020ff087424 */ /* 0x000fe200078e00ff */
[----:B------:R-:W-:Y:S01]  /*0640*/  FSETP.GT.FTZ.AND P1, PT, R14, UR10, PT ;  /* 0x0000000a0e007c0b */ /* 0x000fe2000bf34000 */
[----:B------:R-:W-:Y:S01]  /*0650*/  HFMA2.BF16_V2 R18, R9, R18, -RZ ;  /* 0x0000001209127231 */ /* 0x000fe200003000ff */
[----:B------:R-:W-:Y:S01]  /*0660*/  F2FP.BF16.F32.PACK_AB R10, R10, R11 ;  /* 0x0000000b0a0a723e */ /* 0x000fe200000010ff */
[----:B------:R-:W-:Y:S01]  /*0670*/  IMAD.U32 R11, R23, 0x10000, RZ ;  /* 0x00010000170b7824 */ /* 0x000fe200078e00ff */
[----:B------:R-:W-:Y:S01]  /*0680*/  FSETP.GT.FTZ.AND P4, PT, R13, UR10, PT ;  /* 0x0000000a0d007c0b */ /* 0x000fe2000bf94000 */
[----:B------:R-:W-:Y:S01]  /*0690*/  IMAD.WIDE.U32 R8, R29, R8, UR8 ;  /* 0x000000081d087e25 */ /* 0x000fe2000f8e0008 */
[----:B------:R-:W-:-:S03]  /*06a0*/  FSETP.GT.FTZ.AND P2, PT, R15, UR10, PT ;  /* 0x0000000a0f007c0b */ /* 0x000fc6000bf54000 */
[----:B------:R-:W-:Y:S01]  /*06b0*/  HMUL2.BF16_V2 R19, R10, R19 ;  /* 0x000000130a137232 */ /* 0x000fe20000200000 */
[----:B------:R-:W-:Y:S01]  /*06c0*/  FSEL R12, R12, RZ, P3 ;  /* 0x000000ff0c0c7208 */ /* 0x000fe20001800000 */
[----:B------:R-:W-:Y:S01]  /*06d0*/  IMAD.MOV.U32 R29, RZ, RZ, R0 ;  /* 0x000000ffff1d7224 */ /* 0x000fe200078e0000 */
[----:B------:R-:W-:Y:S02]  /*06e0*/  FSEL R14, R14, RZ, P1 ;  /* 0x000000ff0e0e7208 */ /* 0x000fe40000800000 */
[----:B------:R-:W-:Y:S02]  /*06f0*/  FSETP.GT.FTZ.AND P3, PT, R20, UR10, PT ;  /* 0x0000000a14007c0b */ /* 0x000fe4000bf74000 */
[----:B------:R-:W-:Y:S02]  /*0700*/  FSETP.GT.FTZ.AND P1, PT, R21, UR10, PT ;  /* 0x0000000a15007c0b */ /* 0x000fe4000bf34000 */
[----:B------:R-:W-:Y:S02]  /*0710*/  FSEL R13, R13, RZ, P4 ;  /* 0x000000ff0d0d7208 */ /* 0x000fe40002000000 */
[----:B------:R-:W-:-:S02]  /*0720*/  FSEL R15, R15, RZ, P2 ;  /* 0x000000ff0f0f7208 */ /* 0x000fc40001000000 */
[----:B------:R-:W-:Y:S02]  /*0730*/  FSETP.GT.FTZ.AND P4, PT, R22, UR10, PT ;  /* 0x0000000a16007c0b */ /* 0x000fe4000bf94000 */
[----:B------:R-:W-:Y:S02]  /*0740*/  FSETP.GT.FTZ.AND P2, PT, R11, UR10, PT ;  /* 0x0000000a0b007c0b */ /* 0x000fe4000bf54000 */
[----:B------:R-:W-:Y:S02]  /*0750*/  FSEL R23, R20, RZ, P3 ;  /* 0x000000ff14177208 */ /* 0x000fe40001800000 */
[----:B------:R-:W-:Y:S02]  /*0760*/  FSEL R21, R21, RZ, P1 ;  /* 0x000000ff15157208 */ /* 0x000fe40000800000 */
[----:B------:R-:W-:Y:S02]  /*0770*/  FSEL R22, R22, RZ, P4 ;  /* 0x000000ff16167208 */ /* 0x000fe40002000000 */
[----:B------:R-:W-:-:S02]  /*0780*/  FSEL R20, R11, RZ, P2 ;  /* 0x000000ff0b147208 */ /* 0x000fc40001000000 */
[----:B------:R-:W-:Y:S02]  /*0790*/  F2FP.BF16.F32.PACK_AB R12, R23, R12 ;  /* 0x0000000c170c723e */ /* 0x000fe400000010ff */
[----:B------:R-:W-:Y:S02]  /*07a0*/  F2FP.BF16.F32.PACK_AB R14, R21, R14 ;  /* 0x0000000e150e723e */ /* 0x000fe400000010ff */
[----:B------:R-:W-:Y:S02]  /*07b0*/  F2FP.BF16.F32.PACK_AB R13, R22, R13 ;  /* 0x0000000d160d723e */ /* 0x000fe400000010ff */
[----:B------:R-:W-:Y:S01]  /*07c0*/  F2FP.BF16.F32.PACK_AB R15, R20, R15 ;  /* 0x0000000f140f723e */ /* 0x000fe200000010ff */
[----:B------:R-:W-:Y:S02]  /*07d0*/  HFMA2.BF16_V2 R4, R12, R4, -RZ ;  /* 0x000000040c047231 */ /* 0x000fe400003000ff */
[----:B------:R-:W-:Y:S02]  /*07e0*/  HFMA2.BF16_V2 R6, R14, R6, -RZ ;  /* 0x000000060e067231 */ /* 0x000fe400003000ff */
[----:B------:R-:W-:-:S02]  /*07f0*/  HMUL2.BF16_V2 R5, R13, R5 ;  /* 0x000000050d057232 */ /* 0x000fc40000200000 */
[----:B------:R-:W-:-:S05]  /*0800*/  HMUL2.BF16_V2 R7, R15, R7 ;  /* 0x000000070f077232 */ /* 0x000fca0000200000 */
[----:B------:R0:W-:Y:S02]  /*0810*/  STG.E.ENL2.256 desc[UR12][R8.64], R16, R4 ;  /* 0xf80000100804797f */ /* 0x0001e4000f12180c */
.L_x_228:
[----:B------:R-:W-:Y:S05]  /*0820*/  BSYNC.RECONVERGENT B0 ;  /* 0x0000000000007941 */ /* 0x000fea0003800200 */
.L_x_227:
[----:B------:R-:W-:Y:S05]  /*0830*/  @!P0 EXIT ;  /* 0x000000000000894d */ /* 0x000fea0003800000 */
[----:B------:R-:W-:Y:S01]  /*0840*/  IMAD.IADD R28, R29, 0x1, R3 ;  /* 0x000000011d1c7824 */ /* 0x000fe200078e0203 */
[----:B------:R-:W1:Y:S06]  /*0850*/  LDCU UR10, c[0x0][0x394] ;  /* 0x00007280ff0a77ac */ /* 0x000e6c0008000800 */
.L_x_229:
[----:B0-2---:R-:W-:-:S04]  /*0860*/  IMAD.MOV.U32 R4, RZ, RZ, 0x20 ;  /* 0x00000020ff047424 */ /* 0x005fc800078e00ff */
        /* <DEDUP_REMOVED lines=11> */
[----:B-1----:R-:W-:Y:S01]  /*0920*/  FSETP.GT.FTZ.AND P1, PT, R16, UR10, PT ;  /* 0x0000000a10007c0b */ /* 0x002fe2000bf34000 */
[----:B------:R-:W-:Y:S01]  /*0930*/  IMAD.U32 R20, R6, 0x10000, RZ ;  /* 0x0001000006147824 */ /* 0x000fe200078e00ff */
[----:B------:R-:W-:Y:S01]  /*0940*/  FSETP.GT.FTZ.AND P2, PT, R18, UR10, PT ;  /* 0x0000000a12007c0b */ /* 0x000fe2000bf54000 */
[----:B------:R-:W-:Y:S01]  /*0950*/  IMAD.U32 R17, R17, 0x10000, RZ ;  /* 0x0001000011117824 */ /* 0x000fe200078e00ff */
[----:B------:R-:W-:Y:S01]  /*0960*/  FSEL R6, R16, RZ, P1 ;  /* 0x000000ff10067208 */ /* 0x000fe20000800000 */
[----:B------:R-:W-:Y:S01]  /*0970*/  IMAD.U32 R19, R19, 0x10000, RZ ;  /* 0x0001000013137824 */ /* 0x000fe200078e00ff */
[----:B------:R-:W-:-:S02]  /*0980*/  FSETP.GT.FTZ.AND P1, PT, R2, UR10, PT ;  /* 0x0000000a02007c0b */ /* 0x000fc4000bf34000 */
[C---:B------:R-:W-:Y:S01]  /*0990*/  PRMT R0, R7.reuse, 0x7632, R0 ;  /* 0x0000763207007816 */ /* 0x040fe20000000000 */
[----:B------:R-:W-:Y:S01]  /*09a0*/  IMAD.U32 R7, R7, 0x10000, RZ ;  /* 0x0001000007077824 */ /* 0x000fe200078e00ff */
[----:B------:R-:W-:Y:S02]  /*09b0*/  FSEL R18, R18, RZ, P2 ;  /* 0x000000ff12127208 */ /* 0x000fe40001000000 */
[----:B------:R-:W-:Y:S01]  /*09c0*/  FSEL R5, R2, RZ, P1 ;  /* 0x000000ff02057208 */ /* 0x000fe20000800000 */
[----:B------:R-:W-:Y:S01]  /*09d0*/  IMAD.U32 R0, R0, 0x10000, RZ ;  /* 0x0001000000007824 */ /* 0x000fe200078e00ff */
[----:B------:R-:W-:Y:S02]  /*09e0*/  FSETP.GT.FTZ.AND P2, PT, R17, UR10, PT ;  /* 0x0000000a11007c0b */ /* 0x000fe4000bf54000 */
[----:B------:R-:W-:Y:S02]  /*09f0*/  F2FP.BF16.F32.PACK_AB R6, R5, R6 ;  /* 0x000000060506723e */ /* 0x000fe400000010ff */
[----:B------:R-:W-:-:S02]  /*0a00*/  FSEL R17, R17, RZ, P2 ;  /* 0x000000ff11117208 */ /* 0x000fc40001000000 */
[C---:B------:R-:W-:Y:S01]  /*0a10*/  PRMT R5, R8.reuse, 0x7632, R5 ;  /* 0x0000763208057816 */ /* 0x040fe20000000005 */
[----:B------:R-:W-:Y:S01]  /*0a20*/  IMAD.U32 R8, R8, 0x10000, RZ ;  /* 0x0001000008087824 */ /* 0x000fe200078e00ff */
[----:B------:R-:W-:Y:S01]  /*0a30*/  FSETP.GT.FTZ.AND P0, PT, R20, UR10, PT ;  /* 0x0000000a14007c0b */ /* 0x000fe2000bf14000 */
[----:B---3--:R-:W-:Y:S01]  /*0a40*/  HFMA2.BF16_V2 R12, R6, R12, -RZ ;  /* 0x0000000c060c7231 */ /* 0x008fe200003000ff */
[----:B------:R-:W-:Y:S02]  /*0a50*/  FSETP.GT.FTZ.AND P3, PT, R19, UR10, PT ;  /* 0x0000000a13007c0b */ /* 0x000fe4000bf74000 */
[----:B------:R-:W-:Y:S01]  /*0a60*/  F2FP.BF16.F32.PACK_AB R17, R17, R18 ;  /* 0x000000121111723e */ /* 0x000fe200000010ff */
[----:B------:R-:W-:Y:S01]  /*0a70*/  IMAD.U32 R18, R5, 0x10000, RZ ;  /* 0x0001000005127824 */ /* 0x000fe200078e00ff */
[----:B------:R-:W-:Y:S02]  /*0a80*/  FSETP.GT.FTZ.AND P1, PT, R0, UR10, PT ;  /* 0x0000000a00007c0b */ /* 0x000fe4000bf34000 */
[----:B------:R-:W-:-:S02]  /*0a90*/  FSEL R16, R20, RZ, P0 ;  /* 0x000000ff14107208 */ /* 0x000fc40000000000 */
[----:B------:R-:W-:Y:S02]  /*0aa0*/  FSEL R19, R19, RZ, P3 ;  /* 0x000000ff13137208 */ /* 0x000fe40001800000 */
[C---:B------:R-:W-:Y:S01]  /*0ab0*/  PRMT R4, R10.reuse, 0x7632, R4 ;  /* 0x000076320a047816 */ /* 0x040fe20000000004 */
[----:B------:R-:W-:Y:S01]  /*0ac0*/  IMAD.U32 R10, R10, 0x10000, RZ ;  /* 0x000100000a0a7824 */ /* 0x000fe200078e00ff */
[C---:B------:R-:W-:Y:S01]  /*0ad0*/  PRMT R2, R9.reuse, 0x7632, R2 ;  /* 0x0000763209027816 */ /* 0x040fe20000000002 */
[----:B------:R-:W-:Y:S01]  /*0ae0*/  IMAD.U32 R9, R9, 0x10000, RZ ;  /* 0x0001000009097824 */ /* 0x000fe200078e00ff */
[----:B------:R-:W-:Y:S01]  /*0af0*/  FSETP.GT.FTZ.AND P2, PT, R8, UR10, PT ;  /* 0x0000000a08007c0b */ /* 0x000fe2000bf54000 */
[----:B------:R-:W-:Y:S01]  /*0b00*/  IMAD.U32 R4, R4, 0x10000, RZ ;  /* 0x0001000004047824 */ /* 0x000fe200078e00ff */
[----:B------:R-:W-:Y:S02]  /*0b10*/  FSEL R5, R0, RZ, P1 ;  /* 0x000000ff00057208 */ /* 0x000fe40000800000 */
[----:B------:R-:W-:-:S02]  /*0b20*/  FSETP.GT.FTZ.AND P0, PT, R7, UR10, PT ;  /* 0x0000000a07007c0b */ /* 0x000fc4000bf14000 */
[----:B------:R-:W-:Y:S02]  /*0b30*/  FSETP.GT.FTZ.AND P3, PT, R18, UR10, PT ;  /* 0x0000000a12007c0b */ /* 0x000fe4000bf74000 */
[C---:B------:R-:W-:Y:S01]  /*0b40*/  PRMT R0, R11.reuse, 0x7632, R0 ;  /* 0x000076320b007816 */ /* 0x040fe20000000000 */
[----:B------:R-:W-:Y:S01]  /*0b50*/  IMAD.U32 R11, R11, 0x10000, RZ ;  /* 0x000100000b0b7824 */ /* 0x000fe200078e00ff */
[----:B------:R-:W-:Y:S02]  /*0b60*/  F2FP.BF16.F32.PACK_AB R16, R19, R16 ;  /* 0x000000101310723e */ /* 0x000fe400000010ff */
[----:B------:R-:W-:Y:S01]  /*0b70*/  FSEL R19, R8, RZ, P2 ;  /* 0x000000ff08137208 */ /* 0x000fe20001000000 */
[----:B------:R-:W-:Y:S01]  /*0b80*/  IMAD.U32 R8, R0, 0x10000, RZ ;  /* 0x0001000000087824 */ /* 0x000fe200078e00ff */
[----:B------:R-:W-:Y:S01]  /*0b90*/  FSEL R20, R7, RZ, P0 ;  /* 0x000000ff07147208 */ /* 0x000fe20000000000 */
[----:B------:R-:W-:Y:S01]  /*0ba0*/  IMAD.U32 R7, R2, 0x10000, RZ ;  /* 0x0001000002077824 */ /* 0x000fe200078e00ff */
[----:B------:R-:W-:-:S02]  /*0bb0*/  FSEL R18, R18, RZ, P3 ;  /* 0x000000ff12127208 */ /* 0x000fc40001800000 */
[----:B------:R-:W-:Y:S02]  /*0bc0*/  FSETP.GT.FTZ.AND P2, PT, R10, UR10, PT ;  /* 0x0000000a0a007c0b */ /* 0x000fe4000bf54000 */
[----:B------:R-:W-:Y:S02]  /*0bd0*/  FSETP.GT.FTZ.AND P1, PT, R9, UR10, PT ;  /* 0x0000000a09007c0b */ /* 0x000fe4000bf34000 */
[----:B------:R-:W-:Y:S02]  /*0be0*/  F2FP.BF16.F32.PACK_AB R19, R18, R19 ;  /* 0x000000131213723e */ /* 0x000fe400000010ff */
[----:B------:R-:W-:Y:S02]  /*0bf0*/  FSEL R2, R10, RZ, P2 ;  /* 0x000000ff0a027208 */ /* 0x000fe40001000000 */
[----:B------:R-:W-:Y:S01]  /*0c00*/  F2FP.BF16.F32.PACK_AB R20, R5, R20 ;  /* 0x000000140514723e */ /* 0x000fe200000010ff */
[----:B------:R-:W-:Y:S01]  /*0c10*/  IMAD.MOV.U32 R5, RZ, RZ, 0x20 ;  /* 0x00000020ff057424 */ /* 0x000fe200078e00ff */
[----:B------:R-:W-:-:S02]  /*0c20*/  FSETP.GT.FTZ.AND P0, PT, R11, UR10, PT ;  /* 0x0000000a0b007c0b */ /* 0x000fc4000bf14000 */
[----:B------:R-:W-:Y:S02]  /*0c30*/  FSEL R18, R9, RZ, P1 ;  /* 0x000000ff09127208 */ /* 0x000fe40000800000 */
[----:B------:R-:W-:Y:S02]  /*0c40*/  FSETP.GT.FTZ.AND P2, PT, R4, UR10, PT ;  /* 0x0000000a04007c0b */ /* 0x000fe4000bf54000 */
[----:B------:R-:W-:Y:S02]  /*0c50*/  FSETP.GT.FTZ.AND P1, PT, R7, UR10, PT ;  /* 0x0000000a07007c0b */ /* 0x000fe4000bf34000 */
[----:B------:R-:W-:Y:S02]  /*0c60*/  FSETP.GT.FTZ.AND P3, PT, R8, UR10, PT ;  /* 0x0000000a08007c0b */ /* 0x000fe4000bf74000 */
[----:B------:R-:W-:Y:S02]  /*0c70*/  FSEL R0, R11, RZ, P0 ;  /* 0x000000ff0b007208 */ /* 0x000fe40000000000 */
[----:B------:R-:W-:Y:S01]  /*0c80*/  FSEL R9, R4, RZ, P2 ;  /* 0x000000ff04097208 */ /* 0x000fe20001000000 */
[----:B------:R-:W-:Y:S01]  /*0c90*/  IMAD.WIDE.U32 R4, R28, R5, UR4 ;  /* 0x000000041c047e25 */ /* 0x000fe2000f8e0005 */
[----:B------:R-:W-:-:S02]  /*0ca0*/  FSEL R7, R7, RZ, P1 ;  /* 0x000000ff07077208 */ /* 0x000fc40000800000 */
[----:B------:R-:W-:Y:S02]  /*0cb0*/  FSEL R11, R8, RZ, P3 ;  /* 0x000000ff080b7208 */ /* 0x000fe40001800000 */
[----:B------:R-:W-:Y:S02]  /*0cc0*/  F2FP.BF16.F32.PACK_AB R18, R7, R18 ;  /* 0x000000120712723e */ /* 0x000fe400000010ff */
[----:B------:R-:W-:Y:S02]  /*0cd0*/  F2FP.BF16.F32.PACK_AB R2, R9, R2 ;  /* 0x000000020902723e */ /* 0x000fe400000010ff */
[----:B------:R-:W-:Y:S02]  /*0ce0*/  F2FP.BF16.F32.PACK_AB R0, R11, R0 ;  /* 0x000000000b00723e */ /* 0x000fe400000010ff */
[----:B------:R-:W2:Y:S01]  /*0cf0*/  LDG.E.ENL2.256.CONSTANT R4, R8, desc[UR12][R4.64] ;  /* 0xfe00000c0408797e */ /* 0x000ea20008129904 */
[----:B------:R-:W-:Y:S02]  /*0d00*/  HMUL2.BF16_V2 R13, R17, R13 ;  /* 0x0000000d110d7232 */ /* 0x000fe40000200000 */
[----:B------:R-:W-:-:S02]  /*0d10*/  IMAD.MOV.U32 R17, RZ, RZ, 0x20 ;  /* 0x00000020ff117424 */ /* 0x000fc400078e00ff */
[----:B------:R-:W-:Y:S02]  /*0d20*/  HFMA2.BF16_V2 R14, R16, R14, -RZ ;  /* 0x0000000e100e7231 */ /* 0x000fe400003000ff */
[----:B------:R-:W-:Y:S02]  /*0d30*/  HMUL2.BF16_V2 R15, R20, R15 ;  /* 0x0000000f140f7232 */ /* 0x000fe40000200000 */
[----:B------:R-:W-:Y:S02]  /*0d40*/  HFMA2.BF16_V2 R24, R19, R24, -RZ ;  /* 0x0000001813187231 */ /* 0x000fe400003000ff */
[----:B------:R-:W-:-:S04]  /*0d50*/  IMAD.WIDE.U32 R16, R28, R17, UR6 ;  /* 0x000000061c107e25 */ /* 0x000fc8000f8e0011 */
[----:B------:R-:W-:Y:S02]  /*0d60*/  HMUL2.BF16_V2 R25, R18, R25 ;  /* 0x0000001912197232 */ /* 0x000fe40000200000 */
[----:B------:R-:W3:Y:S01]  /*0d70*/  LDG.E.ENL2.256.CONSTANT R20, R16, desc[UR12][R16.64] ;  /* 0xfe00000c1010797e */ /* 0x000ee20008129914 */
[----:B------:R-:W-:Y:S02]  /*0d80*/  HMUL2.BF16_V2 R27, R0, R27 ;  /* 0x0000001b001b7232 */ /* 0x000fe40000200000 */
[----:B------:R-:W-:Y:S02]  /*0d90*/  IMAD.MOV.U32 R30, RZ, RZ, 0x20 ;  /* 0x00000020ff1e7424 */ /* 0x000fe400078e00ff */
[----:B------:R-:W-:Y:S02]  /*0da0*/  HFMA2.BF16_V2 R26, R2, R26, -RZ ;  /* 0x0000001a021a7231 */ /* 0x000fe400003000ff */
[----:B------:R-:W-:Y:S01]  /*0db0*/  IMAD.WIDE.U32 R30, R29, R30, UR8 ;  /* 0x000000081d1e7e25 */ /* 0x000fe2000f8e001e */
[----:B------:R-:W-:-:S04]  /*0dc0*/  IADD3 R29, PT, PT, R3, R29, R3 ;  /* 0x0000001d031d7210 */ /* 0x000fc80007ffe003 */
[----:B------:R0:W-:Y:S01]  /*0dd0*/  STG.E.ENL2.256 desc[UR12][R30.64], R12, R24 ;  /* 0xf800000c1e18797f */ /* 0x0001e2000f12180c */
[C---:B--2---:R-:W-:Y:S01]  /*0de0*/  PRMT R32, R9.reuse, 0x7632, R32 ;  /* 0x0000763209207816 */ /* 0x044fe20000000020 */
        /* <DEDUP_REMOVED lines=9> */
[----:B------:R-:W-:Y:S01]  /*0e80*/  PRMT R33, R10, 0x7632, R33 ;  /* 0x000076320a217816 */ /* 0x000fe20000000021 */
[----:B------:R-:W-:Y:S01]  /*0e90*/  IMAD.U32 R11, R11, 0x10000, RZ ;  /* 0x000100000b0b7824 */ /* 0x000fe200078e00ff */
[----:B------:R-:W-:Y:S01]  /*0ea0*/  FSEL R10, R9, RZ, P2 ;  /* 0x000000ff090a7208 */ /* 0x000fe20001000000 */
[----:B------:R-:W-:Y:S01]  /*0eb0*/  IMAD.U32 R2, R2, 0x10000, RZ ;  /* 0x0001000002027824 */ /* 0x000fe200078e00ff */
[----:B------:R-:W-:Y:S01]  /*0ec0*/  FSEL R8, R8, RZ, P1 ;  /* 0x000000ff08087208 */ /* 0x000fe20000800000 */
[----:B------:R-:W-:Y:S01]  /*0ed0*/  IMAD.U32 R33, R33, 0x10000, RZ ;  /* 0x0001000021217824 */ /* 0x000fe200078e00ff */
[----:B------:R-:W-:-:S02]  /*0ee0*/  FSETP.GT.FTZ.AND P2, PT, R32, UR10, PT ;  /* 0x0000000a20007c0b */ /* 0x000fc4000bf54000 */
[----:B------:R-:W-:Y:S02]  /*0ef0*/  FSETP.GT.FTZ.AND P0, PT, R34, UR10, PT ;  /* 0x0000000a22007c0b */ /* 0x000fe4000bf14000 */
[----:B------:R-:W-:Y:S02]  /*0f00*/  FSETP.GT.FTZ.AND P1, PT, R0, UR10, PT ;  /* 0x0000000a00007c0b */ /* 0x000fe4000bf34000 */
[----:B0-----:R-:W-:Y:S02]  /*0f10*/  FSEL R13, R32, RZ, P2 ;  /* 0x000000ff200d7208 */ /* 0x001fe40001000000 */
[----:B------:R-:W-:Y:S02]  /*0f20*/  FSEL R34, R34, RZ, P0 ;  /* 0x000000ff22227208 */ /* 0x000fe40000000000 */
[----:B------:R-:W-:Y:S02]  /*0f30*/  FSEL R9, R0, RZ, P1 ;  /* 0x000000ff00097208 */ /* 0x000fe40000800000 */
[----:B------:R-:W-:-:S02]  /*0f40*/  FSETP.GT.FTZ.AND P0, PT, R11, UR10, PT ;  /* 0x0000000a0b007c0b */ /* 0x000fc4000bf14000 */
[----:B------:R-:W-:Y:S02]  /*0f50*/  FSETP.GT.FTZ.AND P1, PT, R2, UR10, PT ;  /* 0x0000000a02007c0b */ /* 0x000fe4000bf34000 */
[----:B------:R-:W-:Y:S02]  /*0f60*/  F2FP.BF16.F32.PACK_AB R0, R13, R10 ;  /* 0x0000000a0d00723e */ /* 0x000fe400000010ff */
[C---:B------:R-:W-:Y:S01]  /*0f70*/  PRMT R10, R4.reuse, 0x7632, R10 ;  /* 0x00007632040a7816 */ /* 0x040fe2000000000a */
[----:B------:R-:W-:Y:S01]  /*0f80*/  IMAD.U32 R4, R4, 0x10000, RZ ;  /* 0x0001000004047824 */ /* 0x000fe200078e00ff */
[C---:B------:R-:W-:Y:S01]  /*0f90*/  PRMT R13, R5.reuse, 0x7632, R13 ;  /* 0x00007632050d7816 */ /* 0x040fe2000000000d */
[----:B------:R-:W-:Y:S01]  /*0fa0*/  IMAD.U32 R5, R5, 0x10000, RZ ;  /* 0x0001000005057824 */ /* 0x000fe200078e00ff */
[----:B------:R-:W-:Y:S01]  /*0fb0*/  FSETP.GT.FTZ.AND P3, PT, R33, UR10, PT ;  /* 0x0000000a21007c0b */ /* 0x000fe2000bf74000 */
[----:B---3--:R-:W-:Y:S01]  /*0fc0*/  HMUL2.BF16_V2 R17, R0, R17 ;  /* 0x0000001100117232 */ /* 0x008fe20000200000 */
[C---:B------:R-:W-:Y:S01]  /*0fd0*/  PRMT R12, R6.reuse, 0x7632, R12 ;  /* 0x00007632060c7816 */ /* 0x040fe2000000000c */
[----:B------:R-:W-:Y:S01]  /*0fe0*/  IMAD.U32 R6, R6, 0x10000, RZ ;  /* 0x0001000006067824 */ /* 0x000fe200078e00ff */
[----:B------:R-:W-:Y:S01]  /*0ff0*/  FSEL R11, R11, RZ, P0 ;  /* 0x000000ff0b0b7208 */ /* 0x000fe20000000000 */
[----:B------:R-:W-:Y:S01]  /*1000*/  IMAD.U32 R13, R13, 0x10000, RZ ;  /* 0x000100000d0d7824 */ /* 0x000fe200078e00ff */
[----:B------:R-:W-:Y:S01]  /*1010*/  FSEL R2, R2, RZ, P1 ;  /* 0x000000ff02027208 */ /* 0x000fe20000800000 */
[----:B------:R-:W-:Y:S01]  /*1020*/  IMAD.U32 R12, R12, 0x10000, RZ ;  /* 0x000100000c0c7824 */ /* 0x000fe200078e00ff */
[C---:B------:R-:W-:Y:S01]  /*1030*/  PRMT R14, R7.reuse, 0x7632, R14 ;  /* 0x00007632070e7816 */ /* 0x040fe2000000000e */
[----:B------:R-:W-:Y:S01]  /*1040*/  IMAD.U32 R7, R7, 0x10000, RZ ;  /* 0x0001000007077824 */ /* 0x000fe200078e00ff */
[----:B------:R-:W-:-:S02]  /*1050*/  FSEL R33, R33, RZ, P3 ;  /* 0x000000ff21217208 */ /* 0x000fc40001800000 */
[----:B------:R-:W-:Y:S01]  /*1060*/  F2FP.BF16.F32.PACK_AB R2, R2, R11 ;  /* 0x0000000b0202723e */ /* 0x000fe200000010ff */
[----:B------:R-:W-:Y:S01]  /*1070*/  IMAD.U32 R11, R10, 0x10000, RZ ;  /* 0x000100000a0b7824 */ /* 0x000fe200078e00ff */
[----:B------:R-:W-:Y:S01]  /*1080*/  FSETP.GT.FTZ.AND P2, PT, R4, UR10, PT ;  /* 0x0000000a04007c0b */ /* 0x000fe2000bf54000 */
[----:B------:R-:W-:Y:S01]  /*1090*/  IMAD.U32 R10, R14, 0x10000, RZ ;  /* 0x000100000e0a7824 */ /* 0x000fe200078e00ff */
[----:B------:R-:W-:Y:S01]  /*10a0*/  FSETP.GT.FTZ.AND P3, PT, R5, UR10, PT ;  /* 0x0000000a05007c0b */ /* 0x000fe2000bf74000 */
[----:B------:R-:W-:Y:S01]  /*10b0*/  HMUL2.BF16_V2 R19, R2, R19 ;  /* 0x0000001302137232 */ /* 0x000fe20000200000 */
[----:B------:R-:W-:Y:S02]  /*10c0*/  FSETP.GT.FTZ.AND P0, PT, R6, UR10, PT ;  /* 0x0000000a06007c0b */ /* 0x000fe4000bf14000 */
[----:B------:R-:W-:Y:S02]  /*10d0*/  FSETP.GT.FTZ.AND P1, PT, R7, UR10, PT ;  /* 0x0000000a07007c0b */ /* 0x000fe4000bf34000 */
[----:B------:R-:W-:-:S02]  /*10e0*/  FSEL R4, R4, RZ, P2 ;  /* 0x000000ff04047208 */ /* 0x000fc40001000000 */
[----:B------:R-:W-:Y:S02]  /*10f0*/  FSEL R5, R5, RZ, P3 ;  /* 0x000000ff05057208 */ /* 0x000fe40001800000 */
[----:B------:R-:W-:Y:S02]  /*1100*/  FSETP.GT.FTZ.AND P2, PT, R11, UR10, PT ;  /* 0x0000000a0b007c0b */ /* 0x000fe4000bf54000 */
[----:B------:R-:W-:Y:S02]  /*1110*/  FSETP.GT.FTZ.AND P3, PT, R13, UR10, PT ;  /* 0x0000000a0d007c0b */ /* 0x000fe4000bf74000 */
[----:B------:R-:W-:Y:S02]  /*1120*/  FSEL R6, R6, RZ, P0 ;  /* 0x000000ff06067208 */ /* 0x000fe40000000000 */
[----:B------:R-:W-:Y:S02]  /*1130*/  FSETP.GT.FTZ.AND P0, PT, R12, UR10, PT ;  /* 0x0000000a0c007c0b */ /* 0x000fe4000bf14000 */
[----:B------:R-:W-:-:S02]  /*1140*/  FSEL R7, R7, RZ, P1 ;  /* 0x000000ff07077208 */ /* 0x000fc40000800000 */
[----:B------:R-:W-:Y:S02]  /*1150*/  FSETP.GT.FTZ.AND P1, PT, R10, UR10, PT ;  /* 0x0000000a0a007c0b */ /* 0x000fe4000bf34000 */
[----:B------:R-:W-:Y:S02]  /*1160*/  FSEL R11, R11, RZ, P2 ;  /* 0x000000ff0b0b7208 */ /* 0x000fe40001000000 */
[----:B------:R-:W-:Y:S02]  /*1170*/  FSEL R14, R13, RZ, P3 ;  /* 0x000000ff0d0e7208 */ /* 0x000fe40001800000 */
[----:B------:R-:W-:Y:S02]  /*1180*/  F2FP.BF16.F32.PACK_AB R8, R9, R8 ;  /* 0x000000080908723e */ /* 0x000fe400000010ff */
[----:B------:R-:W-:Y:S02]  /*1190*/  FSEL R13, R12, RZ, P0 ;  /* 0x000000ff0c0d7208 */ /* 0x000fe40000000000 */
[----:B------:R-:W-:-:S02]  /*11a0*/  F2FP.BF16.F32.PACK_AB R9, R33, R34 ;  /* 0x000000222109723e */ /* 0x000fc400000010ff */
[----:B------:R-:W-:Y:S01]  /*11b0*/  FSEL R12, R10, RZ, P1 ;  /* 0x000000ff0a0c7208 */ /* 0x000fe20000800000 */
[----:B------:R-:W-:Y:S01]  /*11c0*/  HFMA2.BF16_V2 R16, R8, R16, -RZ ;  /* 0x0000001008107231 */ /* 0x000fe200003000ff */
[----:B------:R-:W-:Y:S02]  /*11d0*/  F2FP.BF16.F32.PACK_AB R10, R11, R4 ;  /* 0x000000040b0a723e */ /* 0x000fe400000010ff */
[----:B------:R-:W-:Y:S01]  /*11e0*/  F2FP.BF16.F32.PACK_AB R11, R13, R6 ;  /* 0x000000060d0b723e */ /* 0x000fe200000010ff */
[----:B------:R-:W-:Y:S01]  /*11f0*/  HFMA2.BF16_V2 R18, R9, R18, -RZ ;  /* 0x0000001209127231 */ /* 0x000fe200003000ff */
[----:B------:R-:W-:Y:S01]  /*1200*/  F2FP.BF16.F32.PACK_AB R5, R14, R5 ;  /* 0x000000050e05723e */ /* 0x000fe200000010ff */
[----:B------:R-:W-:Y:S01]  /*1210*/  IMAD.MOV.U32 R9, RZ, RZ, 0x20 ;  /* 0x00000020ff097424 */ /* 0x000fe200078e00ff */
[----:B------:R-:W-:Y:S01]  /*1220*/  F2FP.BF16.F32.PACK_AB R7, R12, R7 ;  /* 0x000000070c07723e */ /* 0x000fe200000010ff */
[----:B------:R-:W-:Y:S01]  /*1230*/  HFMA2.BF16_V2 R20, R10, R20, -RZ ;  /* 0x000000140a147231 */ /* 0x000fe200003000ff */
[----:B------:R-:W-:Y:S01]  /*1240*/  ISETP.GE.AND P0, PT, R29, UR11, PT ;  /* 0x0000000b1d007c0c */ /* 0x000fe2000bf06270 */
[----:B------:R-:W-:-:S02]  /*1250*/  HFMA2.BF16_V2 R22, R11, R22, -RZ ;  /* 0x000000160b167231 */ /* 0x000fc400003000ff */
[----:B------:R-:W-:Y:S02]  /*1260*/  HMUL2.BF16_V2 R21, R5, R21 ;  /* 0x0000001505157232 */ /* 0x000fe40000200000 */
[----:B------:R-:W-:-:S04]  /*1270*/  IMAD.WIDE.U32 R4, R28, R9, UR8 ;  /* 0x000000081c047e25 */ /* 0x000fc8000f8e0009 */
[----:B------:R-:W-:Y:S02]  /*1280*/  HMUL2.BF16_V2 R23, R7, R23 ;  /* 0x0000001707177232 */ /* 0x000fe40000200000 */
[----:B------:R-:W-:-:S03]  /*1290*/  IMAD R28, R3, 0x2, R28 ;  /* 0x00000002031c7824 */ /* 0x000fc600078e021c */
[----:B------:R2:W-:Y:S01]  /*12a0*/  STG.E.ENL2.256 desc[UR12][R4.64], R16, R20 ;  /* 0xf80000100414797f */ /* 0x0005e2000f12180c */
[----:B------:R-:W-:Y:S05]  /*12b0*/  @!P0 BRA `(.L_x_229) ;  /* 0xfffffff400688947 */ /* 0x000fea000383ffff */
[----:B------:R-:W-:Y:S05]  /*12c0*/  EXIT ;  /* 0x000000000000794d */ /* 0x000fea0003800000 */
.L_x_230:
        /* <DEDUP_REMOVED lines=11> */
.L_x_482:


//--------------------- .text._ZN4vllm29act_and_mul_kernel_with_paramIN3c104HalfE7__half2XadL_ZNS_14fatrelu_kernelIS2_EET_RKS5_fEEXadL_ZNS_21packed_fatrelu_kernelIS3_EES5_S7_fEELb1ELb1EEEvPS5_PS6_if --------------------------
	.section	.text._ZN4vllm29act_and_mul_kernel_with_paramIN3c104HalfE7__half2XadL_ZNS_14fatrelu_kernelIS2_EET_RKS5_fEEXadL_ZNS_21packed_fatrelu_kernelIS3_EES5_S7_fEELb1ELb1EEEvPS5_PS6_if,"ax",@progbits
	.align	128
        .global         _ZN4vllm29act_and_mul_kernel_with_paramIN3c104HalfE7__half2XadL_ZNS_14fatrelu_kernelIS2_EET_RKS5_fEEXadL_ZNS_21packed_fatrelu_kernelIS3_EES5_S7_fEELb1ELb1EEEvPS5_PS6_if
        .type           _ZN4vllm29act_and_mul_kernel_with_paramIN3c104HalfE7__half2XadL_ZNS_14fatrelu_kernelIS2_EET_RKS5_fEEXadL_ZNS_21packed_fatrelu_kernelIS3_EES5_S7_fEELb1ELb1EEEvPS5_PS6_if,@function
        .size           _ZN4vllm29act_and_mul_kernel_with_paramIN3c104HalfE7__half2XadL_ZNS_14fatrelu_kernelIS2_EET_RKS5_fEEXadL_ZNS_21packed_fatrelu_kernelIS3_EES5_S7_fEELb1ELb1EEEvPS5_PS6_if,(.L_x_483 - _ZN4vllm29act_and_mul_kernel_with_paramIN3c104HalfE7__half2XadL_ZNS_14fatrelu_kernelIS2_EET_RKS5_fEEXadL_ZNS_21packed_fatrelu_kernelIS3_EES5_S7_fEELb1ELb1EEEvPS5_PS6_if)
        .other          _ZN4vllm29act_and_mul_kernel_with_paramIN3c104HalfE7__half2XadL_ZNS_14fatrelu_kernelIS2_EET_RKS5_fEEXadL_ZNS_21packed_fatrelu_kernelIS3_EES5_S7_fEELb1ELb1EEEvPS5_PS6_if,@"STO_CUDA_ENTRY STV_DEFAULT"
_ZN4vllm29act_and_mul_kernel_with_paramIN3c104HalfE7__half2XadL_ZNS_14fatrelu_kernelIS2_EET_RKS5_fEEXadL_ZNS_21packed_fatrelu_kernelIS3_EES5_S7_fEELb1ELb1EEEvPS5_PS6_if:
.text._ZN4vllm29act_and_mul_kernel_with_paramIN3c104HalfE7__half2XadL_ZNS_14fatrelu_kernelIS2_EET_RKS5_fEEXadL_ZNS_21packed_fatrelu_kernelIS3_EES5_S7_fEELb1ELb1EEEvPS5_PS6_if:
        /* <DEDUP_REMOVED lines=16> */
[----:B------:R-:W2:Y:S01]  /*0100*/  LDCU.64 UR12, c[0x0][0x358] ;  /* 0x00006b00ff0c77ac */ /* 0x000ea20008000a00 */
[----:B------:R-:W3:Y:S01]  /*0110*/  LDCU UR14, c[0x0][0x394] ;  /* 0x00007280ff0e77ac */ /* 0x000ee20008000800 */
[----:B------:R-:W-:Y:S02]  /*0120*/  UIMAD.WIDE UR6, UR7, 0x2, UR4 ;  /* 0x00000002070678a5 */ /* 0x000fe4000f8e0204 */
[----:B-1----:R-:W-:Y:S01]  /*0130*/  UIMAD.WIDE.U32 UR8, UR10, 0x2, UR8 ;  /* 0x000000020a0878a5 */ /* 0x002fe2000f8e0008 */
[----:B0-----:R-:W0:Y:S01]  /*0140*/  I2F.U32.RP R7, R0 ;  /* 0x0000000000077306 */ /* 0x001e220000209000 */
[----:B------:R-:W-:Y:S01]  /*0150*/  IMAD.IADD R4, R26, 0x1, R0 ;  /* 0x000000011a047824 */ /* 0x000fe200078e0200 */
[----:B------:R-:W-:-:S04]  /*0160*/  ISETP.NE.U32.AND P2, PT, R0, RZ, PT ;  /* 0x000000ff0000720c */ /* 0x000fc80003f45070 */
[C---:B------:R-:W-:Y:S02]  /*0170*/  ISETP.GE.U32.AND P0, PT, R4.reuse, UR11, PT ;  /* 0x0000000b04007c0c */ /* 0x040fe4000bf06070 */
[----:B------:R-:W-:Y:S02]  /*0180*/  VIMNMX.U32 R5, PT, PT, R4, UR11, !PT ;  /* 0x0000000b04057c48 */ /* 0x000fe4000ffe0000 */
[----:B------:R-:W-:-:S04]  /*0190*/  SEL R6, RZ, 0x1, P0 ;  /* 0x00000001ff067807 */ /* 0x000fc80000000000 */
[----:B------:R-:W-:Y:S01]  /*01a0*/  IADD3 R5, PT, PT, R5, -R4, -R6 ;  /* 0x8000000405057210 */ /* 0x000fe20007ffe806 */
        /* <DEDUP_REMOVED lines=17> */
[----:B------:R-:W-:-:S04]  /*02c0*/  LOP3.LUT R3, R2, 0x3, RZ, 0xc0, !PT ;  /* 0x0000000302037812 */ /* 0x000fc800078ec0ff */
[----:B------:R-:W-:-:S13]  /*02d0*/  ISETP.NE.AND P0, PT, R3, 0x3, PT ;  /* 0x000000030300780c */ /* 0x000fda0003f05270 */
[----:B--23--:R-:W-:Y:S05]  /*02e0*/  @!P0 BRA `(.L_x_232) ;  /* 0x00000004005c8947 */ /* 0x00cfea0003800000 */
[----:B------:R-:W-:Y:S01]  /*02f0*/  VIADD R3, R2, 0x1 ;  /* 0x0000000102037836 */ /* 0x000fe20000000000 */
[----:B------:R-:W-:Y:S01]  /*0300*/  BSSY.RECONVERGENT B1, `(.L_x_233) ;  /* 0x0000051000017945 */ /* 0x000fe20003800200 */
[----:B------:R-:W-:-:S03]  /*0310*/  IMAD.WIDE.U32 R26, R26, 0x20, RZ ;  /* 0x000000201a1a7825 */ /* 0x000fc600078e00ff */
[----:B------:R-:W-:-:S05]  /*0320*/  LOP3.LUT R3, R3, 0x3, RZ, 0xc0, !PT ;  /* 0x0000000303037812 */ /* 0x000fca00078ec0ff */
[----:B------:R-:W-:-:S07]  /*0330*/  IMAD.MOV R3, RZ, RZ, -R3 ;  /* 0x000000ffff037224 */ /* 0x000fce00078e0a03 */
.L_x_234:
[----:B------:R-:W-:-:S04]  /*0340*/  IADD3 R4, P0, PT, R26, UR4, RZ ;  /* 0x000000041a047c10 */ /* 0x000fc8000ff1e0ff */
[----:B------:R-:W-:-:S06]  /*0350*/  IADD3.X R5, PT, PT, R27, UR5, RZ, P0, !PT ;  /* 0x000000051b057c10 */ /* 0x000fcc00087fe4ff */
[----:B0-----:R-:W2:Y:S01]  /*0360*/  LDG.E.ENL2.256.CONSTANT R8, R4, desc[UR12][R4.64] ;  /* 0xfe00000c0404797e */ /* 0x001ea20008129908 */
[----:B------:R-:W-:-:S04]  /*0370*/  IADD3 R12, P0, PT, R26, UR6, RZ ;  /* 0x000000061a0c7c10 */ /* 0x000fc8000ff1e0ff */
[----:B------:R-:W-:-:S06]  /*0380*/  IADD3.X R13, PT, PT, R27, UR7, RZ, P0, !PT ;  /* 0x000000071b0d7c10 */ /* 0x000fcc00087fe4ff */
[----:B------:R-:W3:Y:S01]  /*0390*/  LDG.E.ENL2.256.CONSTANT R16, R12, desc[UR12][R12.64] ;  /* 0xfe00000c0c0c797e */ /* 0x000ee20008129910 */
[----:B------:R-:W-:Y:S02]  /*03a0*/  VIADD R3, R3, 0x1 ;  /* 0x0000000103037836 */ /* 0x000fe40000000000 */
[--C-:B--2---:R-:W-:Y:S02]  /*03b0*/  HADD2.F32 R20, -RZ, R4.reuse.H0_H0 ;  /* 0x20000004ff147230 */ /* 0x104fe40000004100 */
[----:B------:R-:W-:Y:S02]  /*03c0*/  HADD2.F32 R21, -RZ, R4.H1_H1 ;  /* 0x30000004ff157230 */ /* 0x000fe40000004100 */
[--C-:B------:R-:W-:Y:S01]  /*03d0*/  HADD2.F32 R22, -RZ, R5.reuse.H0_H0 ;  /* 0x20000005ff167230 */ /* 0x100fe20000004100 */
[C---:B------:R-:W-:Y:S01]  /*03e0*/  FSETP.GT.FTZ.AND P0, PT, R20.reuse, UR14, PT ;  /* 0x0000000e14007c0b */ /* 0x040fe2000bf14000 */
[----:B------:R-:W-:Y:S01]  /*03f0*/  HADD2.F32 R23, -RZ, R5.H1_H1 ;  /* 0x30000005ff177230 */ /* 0x000fe20000004100 */
[----:B------:R-:W-:Y:S01]  /*0400*/  FSETP.GT.FTZ.AND P1, PT, R21, UR14, PT ;  /* 0x0000000e15007c0b */ /* 0x000fe2000bf34000 */
[----:B------:R-:W-:Y:S01]  /*0410*/  HADD2.F32 R5, -RZ, R6.H0_H0 ;  /* 0x20000006ff057230 */ /* 0x000fe20000004100 */
[----:B------:R-:W-:-:S02]  /*0420*/  FSEL R20, R20, RZ, P0 ;  /* 0x000000ff14147208 */ /* 0x000fc40000000000 */
[----:B------:R-:W-:Y:S02]  /*0430*/  FSEL R21, R21, RZ, P1 ;  /* 0x000000ff15157208 */ /* 0x000fe40000800000 */
[C---:B------:R-:W-:Y:S02]  /*0440*/  FSETP.GT.FTZ.AND P0, PT, R22.reuse, UR14, PT ;  /* 0x0000000e16007c0b */ /* 0x040fe4000bf14000 */
[C---:B------:R-:W-:Y:S02]  /*0450*/  FSETP.GT.FTZ.AND P1, PT, R23.reuse, UR14, PT ;  /* 0x0000000e17007c0b */ /* 0x040fe4000bf34000 */
[----:B------:R-:W-:Y:S02]  /*0460*/  FSEL R22, R22, RZ, P0 ;  /* 0x000000ff16167208 */ /* 0x000fe40000000000 */
[----:B------:R-:W-:Y:S02]  /*0470*/  FSEL R23, R23, RZ, P1 ;  /* 0x000000ff17177208 */ /* 0x000fe40000800000 */
[----:B------:R-:W-:Y:S01]  /*0480*/  F2FP.F16.F32.PACK_AB R4, R21, R20 ;  /* 0x000000141504723e */ /* 0x000fe200000000ff */
[----:B------:R-:W-:Y:S01]  /*0490*/  HADD2.F32 R21, -RZ, R6.H1_H1 ;  /* 0x30000006ff157230 */ /* 0x000fe20000004100 */
[----:B------:R-:W-:Y:S01]  /*04a0*/  F2FP.F16.F32.PACK_AB R6, R23, R22 ;  /* 0x000000161706723e */ /* 0x000fe200000000ff */
[--C-:B------:R-:W-:Y:S01]  /*04b0*/  HADD2.F32 R20, -RZ, R7.reuse.H0_H0 ;  /* 0x20000007ff147230 */ /* 0x100fe20000004100 */
[----:B------:R-:W-:Y:S01]  /*04c0*/  FSETP.GT.FTZ.AND P0, PT, R5, UR14, PT ;  /* 0x0000000e05007c0b */ /* 0x000fe2000bf14000 */
[----:B------:R-:W-:Y:S01]  /*04d0*/  HADD2.F32 R7, -RZ, R7.H1_H1 ;  /* 0x30000007ff077230 */ /* 0x000fe20000004100 */
[----:B------:R-:W-:Y:S01]  /*04e0*/  FSETP.GT.FTZ.AND P1, PT, R21, UR14, PT ;  /* 0x0000000e15007c0b */ /* 0x000fe2000bf34000 */
[--C-:B------:R-:W-:Y:S01]  /*04f0*/  HADD2.F32 R22, -RZ, R8.reuse.H0_H0 ;  /* 0x20000008ff167230 */ /* 0x100fe20000004100 */
[----:B------:R-:W-:Y:S01]  /*0500*/  FSETP.GT.FTZ.AND P2, PT, R20, UR14, PT ;  /* 0x0000000e14007c0b */ /* 0x000fe2000bf54000 */
[----:B------:R-:W-:Y:S01]  /*0510*/  HADD2.F32 R23, -RZ, R8.H1_H1 ;  /* 0x30000008ff177230 */ /* 0x000fe20000004100 */
[----:B------:R-:W-:Y:S01]  /*0520*/  FSETP.GT.FTZ.AND P3, PT, R7, UR14, PT ;  /* 0x0000000e07007c0b */ /* 0x000fe2000bf74000 */
[----:B---3--:R-:W-:Y:S01]  /*0530*/  HMUL2 R13, R6, R13 ;  /* 0x0000000d060d7232 */ /* 0x008fe20000000000 */
[----:B------:R-:W-:Y:S01]  /*0540*/  FSETP.GT.FTZ.AND P4, PT, R22, UR14, PT ;  /* 0x0000000e16007c0b */ /* 0x000fe2000bf94000 */
[----:B------:R-:W-:Y:S01]  /*0550*/  HFMA2 R12, R4, R12, -RZ ;  /* 0x0000000c040c7231 */ /* 0x000fe200001000ff */
[----:B------:R-:W-:-:S02]  /*0560*/  FSETP.GT.FTZ.AND P5, PT, R23, UR14, PT ;  /* 0x0000000e17007c0b */ /* 0x000fc4000bfb4000 */
[----:B------:R-:W-:Y:S02]  /*0570*/  FSEL R5, R5, RZ, P0 ;  /* 0x000000ff05057208 */ /* 0x000fe40000000000 */
[----:B------:R-:W-:Y:S02]  /*0580*/  FSEL R8, R21, RZ, P1 ;  /* 0x000000ff15087208 */ /* 0x000fe40000800000 */
[----:B------:R-:W-:Y:S02]  /*0590*/  FSEL R20, R20, RZ, P2 ;  /* 0x000000ff14147208 */ /* 0x000fe40001000000 */
[----:B------:R-:W-:Y:S02]  /*05a0*/  FSEL R21, R7, RZ, P3 ;  /* 0x000000ff07157208 */ /* 0x000fe40001800000 */
[----:B------:R-:W-:Y:S02]  /*05b0*/  FSEL R22, R22, RZ, P4 ;  /* 0x000000ff16167208 */ /* 0x000fe40002000000 */
[----:B------:R-:W-:-:S02]  /*05c0*/  FSEL R23, R23, RZ, P5 ;  /* 0x000000ff17177208 */ /* 0x000fc40002800000 */
[----:B------:R-:W-:Y:S01]  /*05d0*/  F2FP.F16.F32.PACK_AB R7, R8, R5 ;  /* 0x000000050807723e */ /* 0x000fe200000000ff */
[--C-:B------:R-:W-:Y:S01]  /*05e0*/  HADD2.F32 R5, -RZ, R9.reuse.H0_H0 ;  /* 0x20000009ff057230 */ /* 0x100fe20000004100 */
        /* <DEDUP_REMOVED lines=11> */
[----:B------:R-:W-:Y:S01]  /*06a0*/  HFMA2 R14, R7, R14, -RZ ;  /* 0x0000000e070e7231 */ /* 0x000fe200001000ff */
[----:B------:R-:W-:Y:S01]  /*06b0*/  FSETP.GT.FTZ.AND P4, PT, R23, UR14, PT ;  /* 0x0000000e17007c0b */ /* 0x000fe2000bf94000 */
[----:B------:R-:W-:Y:S01]  /*06c0*/  HFMA2 R16, R8, R16, -RZ ;  /* 0x0000001008107231 */ /* 0x000fe200001000ff */
[----:B------:R-:W-:Y:S01]  /*06d0*/  FSETP.GT.FTZ.AND P5, PT, R11, UR14, PT ;  /* 0x0000000e0b007c0b */ /* 0x000fe2000bfb4000 */
[----:B------:R-:W-:Y:S01]  /*06e0*/  HMUL2 R15, R20, R15 ;  /* 0x0000000f140f7232 */ /* 0x000fe20000000000 */
[----:B------:R-:W-:-:S02]  /*06f0*/  FSEL R5, R5, RZ, P0 ;  /* 0x000000ff05057208 */ /* 0x000fc40000000000 */
[----:B------:R-:W-:Y:S02]  /*0700*/  FSEL R10, R9, RZ, P1 ;  /* 0x000000ff090a7208 */ /* 0x000fe40000800000 */
[----:B------:R-:W-:Y:S02]  /*0710*/  FSEL R21, R21, RZ, P2 ;  /* 0x000000ff15157208 */ /* 0x000fe40001000000 */
[----:B------:R-:W-:Y:S02]  /*0720*/  FSEL R22, R22, RZ, P3 ;  /* 0x000000ff16167208 */ /* 0x000fe40001800000 */
[----:B------:R-:W-:Y:S02]  /*0730*/  FSEL R23, R23, RZ, P4 ;  /* 0x000000ff17177208 */ /* 0x000fe40002000000 */
[----:B------:R-:W-:Y:S02]  /*0740*/  FSEL R24, R11, RZ, P5 ;  /* 0x000000ff0b187208 */ /* 0x000fe40002800000 */
[----:B------:R-:W-:-:S02]  /*0750*/  F2FP.F16.F32.PACK_AB R9, R10, R5 ;  /* 0x000000050a09723e */ /* 0x000fc400000000ff */
[----:B------:R-:W-:Y:S02]  /*0760*/  F2FP.F16.F32.PACK_AB R10, R22, R21 ;  /* 0x00000015160a723e */ /* 0x000fe400000000ff */
[----:B------:R-:W-:Y:S01]  /*0770*/  F2FP.F16.F32.PACK_AB R5, R24, R23 ;  /* 0x000000171805723e */ /* 0x000fe200000000ff */
[----:B------:R-:W-:Y:S01]  /*0780*/  HMUL2 R17, R9, R17 ;  /* 0x0000001109117232 */ /* 0x000fe20000000000 */
[----:B------:R-:W-:Y:S01]  /*0790*/  IADD3 R6, P0, PT, R26, UR8, RZ ;  /* 0x000000081a067c10 */ /* 0x000fe2000ff1e0ff */
[----:B------:R-:W-:Y:S02]  /*07a0*/  HFMA2 R18, R10, R18, -RZ ;  /* 0x000000120a127231 */ /* 0x000fe400001000ff */
[----:B------:R-:W-:Y:S01]  /*07b0*/  HMUL2 R19, R5, R19 ;  /* 0x0000001305137232 */ /* 0x000fe20000000000 */
[----:B------:R-:W-:Y:S01]  /*07c0*/  IADD3.X R7, PT, PT, R27, UR9, RZ, P0, !PT ;  /* 0x000000091b077c10 */ /* 0x000fe200087fe4ff */
[----:B------:R-:W-:Y:S01]  /*07d0*/  IMAD.WIDE.U32 R26, R0, 0x20, R26 ;  /* 0x00000020001a7825 */ /* 0x000fe200078e001a */
[----:B------:R-:W-:-:S03]  /*07e0*/  ISETP.NE.AND P0, PT, R3, RZ, PT ;  /* 0x000000ff0300720c */ /* 0x000fc60003f05270 */
[----:B------:R0:W-:Y:S10]  /*07f0*/  STG.E.ENL2.256 desc[UR12][R6.64], R12, R16 ;  /* 0xf800000c0610797f */ /* 0x0001f4000f12180c */
[----:B------:R-:W-:Y:S05]  /*0800*/  @P0 BRA `(.L_x_234) ;  /* 0xfffffff800cc0947 */ /* 0x000fea000383ffff */
[----:B------:R-:W-:Y:S05]  /*0810*/  BSYNC.RECONVERGENT B1 ;  /* 0x0000000000017941 */ /* 0x000fea0003800200 */
.L_x_233:
[----:B------:R-:W1:Y:S01]  /*0820*/  S2R R3, SR_TID.X ;  /* 0x0000000000037919 */ /* 0x000e620000002100 */
[----:B------:R-:W-:-:S05]  /*0830*/  VIADD R4, R2, 0x1 ;  /* 0x0000000102047836 */ /* 0x000fca0000000000 */
[----:B------:R-:W-:-:S05]  /*0840*/  LOP3.LUT R4, R4, 0x3, RZ, 0xc0, !PT ;  /* 0x0000000304047812 */ /* 0x000fca00078ec0ff */
[----:B-1----:R-:W-:-:S07]  /*0850*/  IMAD R26, R4, R0, R3 ;  /* 0x00000000041a7224 */ /* 0x002fce00078e0203 */
.L_x_232:
[----:B------:R-:W-:Y:S05]  /*0860*/  BSYNC.RECONVERGENT B0 ;  /* 0x0000000000007941 */ /* 0x000fea0003800200 */
.L_x_231:
[----:B------:R-:W-:-:S13]  /*0870*/  ISETP.GE.U32.AND P0, PT, R2, 0x3, PT ;  /* 0x000000030200780c */ /* 0x000fda0003f06070 */
[----:B------:R-:W-:Y:S05]  /*0880*/  @!P0 EXIT ;  /* 0x000000000000894d */ /* 0x000fea0003800000 */
[C-C-:B------:R-:W-:Y:S01]  /*0890*/  IMAD R25, R0.reuse, 0x2, R26.reuse ;  /* 0x0000000200197824 */ /* 0x140fe200078e021a */
[----:B------:R-:W1:Y:S01]  /*08a0*/  LDCU UR10, c[0x0][0x394] ;  /* 0x00007280ff0a77ac */ /* 0x000e620008000800 */
[----:B------:R-:W-:Y:S02]  /*08b0*/  IMAD R3, R0, 0x3, R26 ;  /* 0x0000000300037824 */ /* 0x000fe400078e021a */
[----:B------:R-:W-:-:S07]  /*08c0*/  IMAD.IADD R2, R26, 0x1, R0 ;  /* 0x000000011a027824 */ /* 0x000fce00078e0200 */
.L_x_235:
[----:B--2---:R-:W-:-:S04]  /*08d0*/  IMAD.MOV.U32 R5, RZ, RZ, 0x20 ;  /* 0x00000020ff057424 */ /* 0x004fc800078e00ff */
[----:B------:R-:W-:-:S06]  /*08e0*/  IMAD.WIDE.U32 R4, R26, R5, UR4 ;  /* 0x000000041a047e25 */ /* 0x000fcc000f8e0005 */
[----:B0-----:R-:W2:Y:S01]  /*08f0*/  LDG.E.ENL2.256.CONSTANT R8, R4, desc[UR12][R4.64] ;  /* 0xfe00000c0404797e */ /* 0x001ea20008129908 */
[----:B------:R-:W-:-:S04]  /*0900*/  IMAD.MOV.U32 R13, RZ, RZ, 0x20 ;  /* 0x00000020ff0d7424 */ /* 0x000fc800078e00ff */
[----:B------:R-:W-:-:S06]  /*0910*/  IMAD.WIDE.U32 R12, R26, R13, UR6 ;  /* 0x000000061a0c7e25 */ /* 0x000fcc000f8e000d */
[----:B------:R-:W3:Y:S01]  /*0920*/  LDG.E.ENL2.256.CONSTANT R12, R16, desc[UR12][R12.64] ;  /* 0xfe00000c0c10797e */ /* 0x000ee2000812990c */
[--C-:B--2---:R-:W-:Y:S02]  /*0930*/  HADD2.F32 R20, -RZ, R4.reuse.H0_H0 ;  /* 0x20000004ff147230 */ /* 0x104fe40000004100 */
[----:B------:R-:W-:Y:S02]  /*0940*/  HADD2.F32 R21, -RZ, R4.H1_H1 ;  /* 0x30000004ff157230 */ /* 0x000fe40000004100 */
[--C-:B------:R-:W-:Y:S01]  /*0950*/  HADD2.F32 R22, -RZ, R5.reuse.H0_H0 ;  /* 0x20000005ff167230 */ /* 0x100fe20000004100 */
[C---:B-1----:R-:W-:Y:S01]  /*0960*/  FSETP.GT.FTZ.AND P0, PT, R20.reuse, UR10, PT ;  /* 0x0000000a14007c0b */ /* 0x042fe2000bf14000 */
[--C-:B------:R-:W-:Y:S01]  /*0970*/  HADD2.F32 R4, -RZ, R6.reuse.H0_H0 ;  /* 0x20000006ff047230 */ /* 0x100fe20000004100 */
[C---:B------:R-:W-:Y:S01]  /*0980*/  FSETP.GT.FTZ.AND P1, PT, R21.reuse, UR10, PT ;  /* 0x0000000a15007c0b */ /* 0x040fe2000bf34000 */
[----:B------:R-:W-:Y:S01]  /*0990*/  HADD2.F32 R5, -RZ, R5.H1_H1 ;  /* 0x30000005ff057230 */ /* 0x000fe20000004100 */
[----:B------:R-:W-:Y:S01]  /*09a0*/  FSEL R27, R20, RZ, P0 ;  /* 0x000000ff141b7208 */ /* 0x000fe20000000000 */
[----:B------:R-:W-:Y:S01]  /*09b0*/  HADD2.F32 R6, -RZ, R6.H1_H1 ;  /* 0x30000006ff067230 */ /* 0x000fe20000004100 */
[----:B------:R-:W-:-:S02]  /*09c0*/  FSEL R20, R21, RZ, P1 ;  /* 0x000000ff15147208 */ /* 0x000fc40000800000 */
[----:B------:R-:W-:Y:S02]  /*09d0*/  FSETP.GT.FTZ.AND P2, PT, R4, UR10, PT ;  /* 0x0000000a04007c0b */ /* 0x000fe4000bf54000 */
[C---:B------:R-:W-:Y:S02]  /*09e0*/  FSETP.GT.FTZ.AND P1, PT, R5.reuse, UR10, PT ;  /* 0x0000000a05007c0b */ /* 0x040fe4000bf34000 */
[----:B------:R-:W-:Y:S02]  /*09f0*/  F2FP.F16.F32.PACK_AB R27, R20, R27 ;  /* 0x0000001b141b723e */ /* 0x000fe400000000ff */
[----:B------:R-:W-:Y:S01]  /*0a00*/  FSEL R20, R4, RZ, P2 ;  /* 0x000000ff04147208 */ /* 0x000fe20001000000 */
[--C-:B------:R-:W-:Y:S01]  /*0a10*/  HADD2.F32 R4, -RZ, R7.reuse.H0_H0 ;  /* 0x20000007ff047230 */ /* 0x100fe20000004100 */
[----:B------:R-:W-:Y:S02]  /*0a20*/  FSETP.GT.FTZ.AND P0, PT, R22, UR10, PT ;  /* 0x0000000a16007c0b */ /* 0x000fe4000bf14000 */
[----:B------:R-:W-:Y:S01]  /*0a30*/  FSETP.GT.FTZ.AND P3, PT, R6, UR10, PT ;  /* 0x0000000a06007c0b */ /* 0x000fe2000bf74000 */
[----:B---3--:R-:W-:Y:S01]  /*0a40*/  HFMA2 R16, R27, R16, -RZ ;  /* 0x000000101b107231 */ /* 0x008fe200001000ff */
[----:B------:R-:W-:Y:S01]  /*0a50*/  FSEL R21, R5, RZ, P1 ;  /* 0x000000ff05157208 */ /* 0x000fe20000800000 */
[----:B------:R-:W-:Y:S01]  /*0a60*/  HADD2.F32 R5, -RZ, R7.H1_H1 ;  /* 0x30000007ff057230 */ /* 0x000fe20000004100 */
[----:B------:R-:W-:-:S02]  /*0a70*/  FSEL R22, R22, RZ, P0 ;  /* 0x000000ff16167208 */ /* 0x000fc40000000000 */
[----:B------:R-:W-:Y:S02]  /*0a80*/  FSEL R23, R6, RZ, P3 ;  /* 0x000000ff06177208 */ /* 0x000fe40001800000 */
[C---:B------:R-:W-:Y:S02]  /*0a90*/  FSETP.GT.FTZ.AND P0, PT, R4.reuse, UR10, PT ;  /* 0x0000000a04007c0b */ /* 0x040fe4000bf14000 */
[----:B------:R-:W-:Y:S02]  /*0aa0*/  FSETP.GT.FTZ.AND P1, PT, R5, UR10, PT ;  /* 0x0000000a05007c0b */ /* 0x000fe4000bf34000 */
[----:B------:R-:W-:Y:S01]  /*0ab0*/  F2FP.F16.F32.PACK_AB R7, R21, R22 ;  /* 0x000000161507723e */ /* 0x000fe200000000ff */
[--C-:B------:R-:W-:Y:S01]  /*0ac0*/  HADD2.F32 R21, -RZ, R8.reuse.H1_H1 ;  /* 0x30000008ff157230 */ /* 0x100fe20000004100 */
[----:B------:R-:W-:Y:S01]  /*0ad0*/  F2FP.F16.F32.PACK_AB R6, R23, R20 ;  /* 0x000000141706723e */ /* 0x000fe200000000ff */
[----:B------:R-:W-:Y:S01]  /*0ae0*/  HADD2.F32 R20, -RZ, R8.H0_H0 ;  /* 0x20000008ff147230 */ /* 0x000fe20000004100 */
[----:B------:R-:W-:Y:S01]  /*0af0*/  FSEL R23, R4, RZ, P0 ;  /* 0x000000ff04177208 */ /* 0x000fe20000000000 */
[--C-:B------:R-:W-:Y:S01]  /*0b00*/  HADD2.F32 R8, -RZ, R9.reuse.H0_H0 ;  /* 0x20000009ff087230 */ /* 0x100fe20000004100 */
[----:B------:R-:W-:Y:S01]  /*0b10*/  FSEL R4, R5, RZ, P1 ;  /* 0x000000ff05047208 */ /* 0x000fe20000800000 */
[----:B------:R-:W-:Y:S01]  /*0b20*/  HADD2.F32 R9, -RZ, R9.H1_H1 ;  /* 0x30000009ff097230 */ /* 0x000fe20000004100 */
[----:B------:R-:W-:Y:S01]  /*0b30*/  FSETP.GT.FTZ.AND P3, PT, R21, UR10, PT ;  /* 0x0000000a15007c0b */ /* 0x000fe2000bf74000 */
[----:B------:R-:W-:Y:S01]  /*0b40*/  HMUL2 R17, R7, R17 ;  /* 0x0000001107117232 */ /* 0x000fe20000000000 */
[----:B------:R-:W-:Y:S01]  /*0b50*/  F2FP.F16.F32.PACK_AB R23, R4, R23 ;  /* 0x000000170417723e */ /* 0x000fe200000000ff */
[--C-:B------:R-:W-:Y:S01]  /*0b60*/  HADD2.F32 R4, -RZ, R10.reuse.H0_H0 ;  /* 0x2000000aff047230 */ /* 0x100fe20000004100 */
[C---:B------:R-:W-:Y:S01]  /*0b70*/  FSETP.GT.FTZ.AND P0, PT, R8.reuse, UR10, PT ;  /* 0x0000000a08007c0b */ /* 0x040fe2000bf14000 */
[----:B------:R-:W-:Y:S01]  /*0b80*/  HADD2.F32 R10, -RZ, R10.H1_H1 ;  /* 0x3000000aff0a7230 */ /* 0x000fe20000004100 */
[C---:B------:R-:W-:Y:S01]  /*0b90*/  FSETP.GT.FTZ.AND P1, PT, R9.reuse, UR10, PT ;  /* 0x0000000a09007c0b */ /* 0x040fe2000bf34000 */
[----:B------:R-:W-:Y:S01]  /*0ba0*/  HFMA2 R18, R6, R18, -RZ ;  /* 0x0000001206127231 */ /* 0x000fe200001000ff */
[----:B------:R-:W-:Y:S01]  /*0bb0*/  FSEL R24, R8, RZ, P0 ;  /* 0x000000ff08187208 */ /* 0x000fe20000000000 */
[--C-:B------:R-:W-:Y:S01]  /*0bc0*/  HADD2.F32 R8, -RZ, R11.reuse.H0_H0 ;  /* 0x2000000bff087230 */ /* 0x100fe20000004100 */
[----:B------:R-:W-:Y:S01]  /*0bd0*/  FSEL R9, R9, RZ, P1 ;  /* 0x000000ff09097208 */ /* 0x000fe20000800000 */
[----:B------:R-:W-:Y:S01]  /*0be0*/  HADD2.F32 R11, -RZ, R11.H1_H1 ;  /* 0x3000000bff0b7230 */ /* 0x000fe20000004100 */
[----:B------:R-:W-:-:S02]  /*0bf0*/  FSETP.GT.FTZ.AND P0, PT, R4, UR10, PT ;  /* 0x0000000a04007c0b */ /* 0x000fc4000bf14000 */
[----:B------:R-:W-:Y:S02]  /*0c00*/  FSETP.GT.FTZ.AND P1, PT, R10, UR10, PT ;  /* 0x0000000a0a007c0b */ /* 0x000fe4000bf34000 */
[----:B------:R-:W-:Y:S02]  /*0c10*/  FSETP.GT.FTZ.AND P2, PT, R20, UR10, PT ;  /* 0x0000000a14007c0b */ /* 0x000fe4000bf54000 */
[----:B------:R-:W-:Y:S02]  /*0c20*/  FSEL R21, R21, RZ, P3 ;  /* 0x000000ff15157208 */ /* 0x000fe40001800000 */
[----:B------:R-:W-:Y:S01]  /*0c30*/  F2FP.F16.F32.PACK_AB R24, R9, R24 ;  /* 0x000000180918723e */ /* 0x000fe200000000ff */
[----:B------:R-:W-:Y:S01]  /*0c40*/  IMAD.MOV.U32 R9, RZ, RZ, 0x20 ;  /* 0x00000020ff097424 */ /* 0x000fe200078e00ff */
[----:B------:R-:W-:Y:S02]  /*0c50*/  FSEL R22, R4, RZ, P0 ;  /* 0x000000ff04167208 */ /* 0x000fe40000000000 */
[----:B------:R-:W-:-:S02]  /*0c60*/  FSEL R5, R10, RZ, P1 ;  /* 0x000000ff0a057208 */ /* 0x000fc40000800000 */
[----:B------:R-:W-:Y:S02]  /*0c70*/  FSEL R20, R20, RZ, P2 ;  /* 0x000000ff14147208 */ /* 0x000fe40001000000 */
[----:B------:R-:W-:Y:S02]  /*0c80*/  FSETP.GT.FTZ.AND P3, PT, R11, UR10, PT ;  /* 0x0000000a0b007c0b */ /* 0x000fe4000bf74000 */
[----:B------:R-:W-:Y:S02]  /*0c90*/  FSETP.GT.FTZ.AND P2, PT, R8, UR10, PT ;  /* 0x0000000a08007c0b */ /* 0x000fe4000bf54000 */
[----:B------:R-:W-:Y:S01]  /*0ca0*/  F2FP.F16.F32.PACK_AB R22, R5, R22 ;  /* 0x000000160516723e */ /* 0x000fe200000000ff */
[----:B------:R-:W-:Y:S01]  /*0cb0*/  IMAD.WIDE.U32 R4, R2, R9, UR4 ;  /* 0x0000000402047e25 */ /* 0x000fe2000f8e0009 */
[----:B------:R-:W-:Y:S02]  /*0cc0*/  F2FP.F16.F32.PACK_AB R21, R21, R20 ;  /* 0x000000141515723e */ /* 0x000fe400000000ff */
[----:B------:R-:W-:-:S02]  /*0cd0*/  FSEL R11, R11, RZ, P3 ;  /* 0x000000ff0b0b7208 */ /* 0x000fc40001800000 */
[----:B------:R-:W-:-:S04]  /*0ce0*/  FSEL R20, R8, RZ, P2 ;  /* 0x000000ff08147208 */ /* 0x000fc80001000000 */
[----:B------:R-:W-:Y:S02]  /*0cf0*/  F2FP.F16.F32.PACK_AB R20, R11, R20 ;  /* 0x000000140b14723e */ /* 0x000fe400000000ff */
[----:B------:R-:W2:Y:S01]  /*0d00*/  LDG.E.ENL2.256.CONSTANT R8, R4, desc[UR12][R4.64] ;  /* 0xfe00000c0404797e */ /* 0x000ea20008129908 */
[----:B------:R-:W-:Y:S02]  /*0d10*/  HMUL2 R19, R23, R19 ;  /* 0x0000001317137232 */ /* 0x000fe40000000000 */
[----:B------:R-:W-:Y:S02]  /*0d20*/  HFMA2 R12, R21, R12, -RZ ;  /* 0x0000000c150c7231 */ /* 0x000fe400001000ff */
[----:B------:R-:W-:Y:S02]  /*0d30*/  IMAD.MOV.U32 R23, RZ, RZ, 0x20 ;  /* 0x00000020ff177424 */ /* 0x000fe400078e00ff */
[----:B------:R-:W-:Y:S02]  /*0d40*/  HFMA2 R14, R22, R14, -RZ ;  /* 0x0000000e160e7231 */ /* 0x000fe400001000ff */
[----:B------:R-:W-:-:S02]  /*0d50*/  IMAD.MOV.U32 R21, RZ, RZ, 0x20 ;  /* 0x00000020ff157424 */ /* 0x000fc400078e00ff */
[----:B------:R-:W-:Y:S02]  /*0d60*/  HMUL2 R13, R24, R13 ;  /* 0x0000000d180d7232 */ /* 0x000fe40000000000 */
[----:B------:R-:W-:-:S04]  /*0d70*/  IMAD.WIDE.U32 R22, R26, R23, UR8 ;  /* 0x000000081a167e25 */ /* 0x000fc8000f8e0017 */
[----:B------:R-:W-:Y:S02]  /*0d80*/  HMUL2 R15, R20, R15 ;  /* 0x0000000f140f7232 */ /* 0x000fe40000000000 */
[----:B------:R-:W-:-:S03]  /*0d90*/  IMAD.WIDE.U32 R20, R2, R21, UR6 ;  /* 0x0000000602147e25 */ /* 0x000fc6000f8e0015 */
[----:B------:R0:W-:Y:S04]  /*0da0*/  STG.E.ENL2.256 desc[UR12][R22.64], R16, R12 ;  /* 0xf8000010160c797f */ /* 0x0001e8000f12180c */
[----:B0-----:R0:W3:Y:S01]  /*0db0*/  LDG.E.ENL2.256.CONSTANT R16, R12, desc[UR12][R20.64] ;  /* 0xfe00000c140c797e */ /* 0x0010e20008129910 */
[--C-:B--2---:R-:W-:Y:S02]  /*0dc0*/  HADD2.F32 R24, -RZ, R4.reuse.H0_H0 ;  /* 0x20000004ff187230 */ /* 0x104fe40000004100 */
[----:B------:R-:W-:Y:S02]  /*0dd0*/  HADD2.F32 R4, -RZ, R4.H1_H1 ;  /* 0x30000004ff047230 */ /* 0x000fe40000004100 */
[--C-:B------:R-:W-:Y:S01]  /*0de0*/  HADD2.F32 R28, -RZ, R5.reuse.H0_H0 ;  /* 0x20000005ff1c7230 */ /* 0x100fe20000004100 */
[----:B------:R-:W-:Y:S01]  /*0df0*/  FSETP.GT.FTZ.AND P0, PT, R24, UR10, PT ;  /* 0x0000000a18007c0b */ /* 0x000fe2000bf14000 */
[----:B------:R-:W-:Y:S01]  /*0e00*/  HADD2.F32 R5, -RZ, R5.H1_H1 ;  /* 0x30000005ff057230 */ /* 0x000fe20000004100 */
[----:B------:R-:W-:Y:S01]  /*0e10*/  FSETP.GT.FTZ.AND P1, PT, R4, UR10, PT ;  /* 0x0000000a04007c0b */ /* 0x000fe2000bf34000 */
[----:B------:R-:W-:Y:S01]  /*0e20*/  HADD2.F32 R22, -RZ, R6.H1_H1 ;  /* 0x30000006ff167230 */ /* 0x000fe20000004100 */
[----:B------:R-:W-:-:S02]  /*0e30*/  FSEL R24, R24, RZ, P0 ;  /* 0x000000ff18187208 */ /* 0x000fc40000000000 */
[----:B------:R-:W-:Y:S01]  /*0e40*/  FSEL R27, R4, RZ, P1 ;  /* 0x000000ff041b7208 */ /* 0x000fe20000800000 */
[----:B------:R-:W-:Y:S01]  /*0e50*/  HADD2.F32 R4, -RZ, R6.H0_H0 ;  /* 0x20000006ff047230 */ /* 0x000fe20000004100 */
[C---:B------:R-:W-:Y:S02]  /*0e60*/  FSETP.GT.FTZ.AND P1, PT, R5.reuse, UR10, PT ;  /* 0x0000000a05007c0b */ /* 0x040fe4000bf34000 */
[----:B------:R-:W-:Y:S02]  /*0e70*/  FSETP.GT.FTZ.AND P0, PT, R28, UR10, PT ;  /* 0x0000000a1c007c0b */ /* 0x000fe4000bf14000 */
[----:B------:R-:W-:Y:S02]  /*0e80*/  FSETP.GT.FTZ.AND P2, PT, R4, UR10, PT ;  /* 0x0000000a04007c0b */ /* 0x000fe4000bf54000 */
[----:B------:R-:W-:Y:S02]  /*0e90*/  FSETP.GT.FTZ.AND P3, PT, R22, UR10, PT ;  /* 0x0000000a16007c0b */ /* 0x000fe4000bf74000 */
[----:B0-----:R-:W-:Y:S01]  /*0ea0*/  FSEL R21, R4, RZ, P2 ;  /* 0x000000ff04157208 */ /* 0x001fe20001000000 */
[--C-:B------:R-:W-:Y:S01]  /*0eb0*/  HADD2.F32 R4, -RZ, R7.reuse.H0_H0 ;  /* 0x20000007ff047230 */ /* 0x100fe20000004100 */
[----:B------:R-:W-:Y:S01]  /*0ec0*/  FSEL R20, R5, RZ, P1 ;  /* 0x000000ff05147208 */ /* 0x000fe20000800000 */
[----:B------:R-:W-:Y:S01]  /*0ed0*/  HADD2.F32 R5, -RZ, R7.H1_H1 ;  /* 0x30000007ff057230 */ /* 0x000fe20000004100 */
[----:B------:R-:W-:-:S02]  /*0ee0*/  F2FP.F16.F32.PACK_AB R6, R27, R24 ;  /* 0x000000181b06723e */ /* 0x000fc400000000ff */
[----:B------:R-:W-:Y:S01]  /*0ef0*/  FSEL R27, R28, RZ, P0 ;  /* 0x000000ff1c1b7208 */ /* 0x000fe20000000000 */
[----:B------:R-:W-:Y:S01]  /*0f00*/  IMAD.MOV.U32 R28, RZ, RZ, 0x20 ;  /* 0x00000020ff1c7424 */ /* 0x000fe200078e00ff */
[----:B------:R-:W-:Y:S02]  /*0f10*/  FSEL R22, R22, RZ, P3 ;  /* 0x000000ff16167208 */ /* 0x000fe40001800000 */
[----:B------:R-:W-:Y:S02]  /*0f20*/  FSETP.GT.FTZ.AND P0, PT, R4, UR10, PT ;  /* 0x0000000a04007c0b */ /* 0x000fe4000bf14000 */
[C---:B------:R-:W-:Y:S02]  /*0f30*/  FSETP.GT.FTZ.AND P1, PT, R5.reuse, UR10, PT ;  /* 0x0000000a05007c0b */ /* 0x040fe4000bf34000 */
[----:B------:R-:W-:Y:S01]  /*0f40*/  F2FP.F16.F32.PACK_AB R27, R20, R27 ;  /* 0x0000001b141b723e */ /* 0x000fe200000000ff */
[--C-:B------:R-:W-:Y:S01]  /*0f50*/  HADD2.F32 R20, -RZ, R8.reuse.H0_H0 ;  /* 0x20000008ff147230 */ /* 0x100fe20000004100 */
[----:B------:R-:W-:Y:S01]  /*0f60*/  F2FP.F16.F32.PACK_AB R7, R22, R21 ;  /* 0x000000151607723e */ /* 0x000fe200000000ff */
[----:B------:R-:W-:Y:S01]  /*0f70*/  HADD2.F32 R21, -RZ, R8.H1_H1 ;  /* 0x30000008ff157230 */ /* 0x000fe20000004100 */
[----:B------:R-:W-:Y:S01]  /*0f80*/  FSEL R23, R4, RZ, P0 ;  /* 0x000000ff04177208 */ /* 0x000fe20000000000 */
[--C-:B------:R-:W-:Y:S01]  /*0f90*/  HADD2.F32 R8, -RZ, R9.reuse.H0_H0 ;  /* 0x20000009ff087230 */ /* 0x100fe20000004100 */
[----:B------:R-:W-:Y:S01]  /*0fa0*/  FSEL R4, R5, RZ, P1 ;  /* 0x000000ff05047208 */ /* 0x000fe20000800000 */
[----:B------:R-:W-:Y:S01]  /*0fb0*/  HADD2.F32 R9, -RZ, R9.H1_H1 ;  /* 0x30000009ff097230 */ /* 0x000fe20000004100 */
[----:B------:R-:W-:Y:S01]  /*0fc0*/  FSETP.GT.FTZ.AND P3, PT, R21, UR10, PT ;  /* 0x0000000a15007c0b */ /* 0x000fe2000bf74000 */
[----:B---3--:R-:W-:Y:S01]  /*0fd0*/  HFMA2 R12, R6, R12, -RZ ;  /* 0x0000000c060c7231 */ /* 0x008fe200001000ff */
        /* <DEDUP_REMOVED lines=10> */
[----:B------:R-:W-:Y:S01]  /*1080*/  FSETP.GT.FTZ.AND P0, PT, R4, UR10, PT ;  /* 0x0000000a04007c0b */ /* 0x000fe2000bf14000 */
[----:B------:R-:W-:Y:S01]  /*1090*/  HMUL2 R13, R27, R13 ;  /* 0x0000000d1b0d7232 */ /* 0x000fe20000000000 */
[----:B------:R-:W-:-:S02]  /*10a0*/  FSETP.GT.FTZ.AND P1, PT, R10, UR10, PT ;  /* 0x0000000a0a007c0b */ /* 0x000fc4000bf34000 */
[----:B------:R-:W-:Y:S02]  /*10b0*/  FSETP.GT.FTZ.AND P2, PT, R20, UR10, PT ;  /* 0x0000000a14007c0b */ /* 0x000fe4000bf54000 */
[----:B------:R-:W-:Y:S02]  /*10c0*/  FSEL R21, R21, RZ, P3 ;  /* 0x000000ff15157208 */ /* 0x000fe40001800000 */
[----:B------:R-:W-:Y:S02]  /*10d0*/  FSEL R22, R4, RZ, P0 ;  /* 0x000000ff04167208 */ /* 0x000fe40000000000 */
[----:B------:R-:W-:Y:S02]  /*10e0*/  FSEL R5, R10, RZ, P1 ;  /* 0x000000ff0a057208 */ /* 0x000fe40000800000 */
[----:B------:R-:W-:Y:S02]  /*10f0*/  FSEL R20, R20, RZ, P2 ;  /* 0x000000ff14147208 */ /* 0x000fe40001000000 */
[----:B------:R-:W-:-:S02]  /*1100*/  FSETP.GT.FTZ.AND P3, PT, R11, UR10, PT ;  /* 0x0000000a0b007c0b */ /* 0x000fc4000bf74000 */
[C---:B------:R-:W-:Y:S02]  /*1110*/  FSETP.GT.FTZ.AND P2, PT, R8.reuse, UR10, PT ;  /* 0x0000000a08007c0b */ /* 0x040fe4000bf54000 */
[----:B------:R-:W-:Y:S01]  /*1120*/  F2FP.F16.F32.PACK_AB R22, R5, R22 ;  /* 0x000000160516723e */ /* 0x000fe200000000ff */
[----:B------:R-:W-:Y:S01]  /*1130*/  IMAD.WIDE.U32 R4, R25, R28, UR4 ;  /* 0x0000000419047e25 */ /* 0x000fe2000f8e001c */
[----:B------:R-:W-:Y:S02]  /*1140*/  F2FP.F16.F32.PACK_AB R21, R21, R20 ;  /* 0x000000141515723e */ /* 0x000fe400000000ff */
[----:B------:R-:W-:Y:S02]  /*1150*/  FSEL R11, R11, RZ, P3 ;  /* 0x000000ff0b0b7208 */ /* 0x000fe40001800000 */
[----:B------:R-:W-:Y:S02]  /*1160*/  FSEL R20, R8, RZ, P2 ;  /* 0x000000ff08147208 */ /* 0x000fe40001000000 */
[----:B------:R-:W-:-:S02]  /*1170*/  F2FP.F16.F32.PACK_AB R24, R9, R24 ;  /* 0x000000180918723e */ /* 0x000fc400000000ff */
[----:B------:R-:W-:Y:S02]  /*1180*/  F2FP.F16.F32.PACK_AB R20, R11, R20 ;  /* 0x000000140b14723e */ /* 0x000fe400000000ff */
[----:B------:R-:W2:Y:S01]  /*1190*/  LDG.E.ENL2.256.CONSTANT R4, R8, desc[UR12][R4.64] ;  /* 0xfe00000c0408797e */ /* 0x000ea20008129904 */
[----:B------:R-:W-:Y:S02]  /*11a0*/  HMUL2 R15, R23, R15 ;  /* 0x0000000f170f7232 */ /* 0x000fe40000000000 */
[----:B------:R-:W-:Y:S02]  /*11b0*/  HFMA2 R16, R21, R16, -RZ ;  /* 0x0000001015107231 */ /* 0x000fe400001000ff */
[----:B------:R-:W-:Y:S02]  /*11c0*/  HMUL2 R17, R24, R17 ;  /* 0x0000001118117232 */ /* 0x000fe40000000000 */
[----:B------:R-:W-:Y:S02]  /*11d0*/  IMAD.MOV.U32 R23, RZ, RZ, 0x20 ;  /* 0x00000020ff177424 */ /* 0x000fe400078e00ff */
[----:B------:R-:W-:-:S02]  /*11e0*/  HFMA2 R18, R22, R18, -RZ ;  /* 0x0000001216127231 */ /* 0x000fc400001000ff */
[----:B------:R-:W-:Y:S02]  /*11f0*/  IMAD.MOV.U32 R24, RZ, RZ, 0x20 ;  /* 0x00000020ff187424 */ /* 0x000fe400078e00ff */
[----:B------:R-:W-:Y:S02]  /*1200*/  HMUL2 R19, R20, R19 ;  /* 0x0000001314137232 */ /* 0x000fe40000000000 */
[----:B------:R-:W-:-:S04]  /*1210*/  IMAD.WIDE.U32 R22, R2, R23, UR8 ;  /* 0x0000000802167e25 */ /* 0x000fc8000f8e0017 */
[----:B------:R-:W-:Y:S01]  /*1220*/  IMAD.WIDE.U32 R20, R25, R24, UR6 ;  /* 0x0000000619147e25 */ /* 0x000fe2000f8e0018 */
[----:B------:R0:W-:Y:S04]  /*1230*/  STG.E.ENL2.256 desc[UR12][R22.64], R12, R16 ;  /* 0xf800000c1610797f */ /* 0x0001e8000f12180c */
[----:B0-----:R0:W3:Y:S01]  /*1240*/  LDG.E.ENL2.256.CONSTANT R16, R12, desc[UR12][R20.64] ;  /* 0xfe00000c140c797e */ /* 0x0010e20008129910 */
[--C-:B--2---:R-:W-:Y:S02]  /*1250*/  HADD2.F32 R24, -RZ, R8.reuse.H0_H0 ;  /* 0x20000008ff187230 */ /* 0x104fe40000004100 */
[----:B------:R-:W-:Y:S02]  /*1260*/  HADD2.F32 R8, -RZ, R8.H1_H1 ;  /* 0x30000008ff087230 */ /* 0x000fe40000004100 */
[----:B------:R-:W-:Y:S01]  /*1270*/  HADD2.F32 R28, -RZ, R9.H0_H0 ;  /* 0x20000009ff1c7230 */ /* 0x000fe20000004100 */
[----:B------:R-:W-:Y:S01]  /*1280*/  FSETP.GT.FTZ.AND P0, PT, R24, UR10, PT ;  /* 0x0000000a18007c0b */ /* 0x000fe2000bf14000 */
[--C-:B------:R-:W-:Y:S01]  /*1290*/  HADD2.F32 R29, -RZ, R10.reuse.H0_H0 ;  /* 0x2000000aff1d7230 */ /* 0x100fe20000004100 */
[----:B------:R-:W-:Y:S01]  /*12a0*/  FSETP.GT.FTZ.AND P1, PT, R8, UR10, PT ;  /* 0x0000000a08007c0b */ /* 0x000fe2000bf34000 */
[----:B------:R-:W-:Y:S01]  /*12b0*/  HADD2.F32 R22, -RZ, R10.H1_H1 ;  /* 0x3000000aff167230 */ /* 0x000fe20000004100 */
[----:B------:R-:W-:Y:S01]  /*12c0*/  FSEL R24, R24, RZ, P0 ;  /* 0x000000ff18187208 */ /* 0x000fe20000000000 */
[----:B0-----:R-:W-:Y:S01]  /*12d0*/  HADD2.F32 R20, -RZ, R11.H0_H0 ;  /* 0x2000000bff147230 */ /* 0x001fe20000004100 */
[----:B------:R-:W-:Y:S01]  /*12e0*/  FSEL R27, R8, RZ, P1 ;  /* 0x000000ff081b7208 */ /* 0x000fe20000800000 */
[----:B------:R-:W-:Y:S01]  /*12f0*/  HADD2.F32 R8, -RZ, R9.H1_H1 ;  /* 0x30000009ff087230 */ /* 0x000fe20000004100 */
[----:B------:R-:W-:Y:S01]  /*1300*/  FSETP.GT.FTZ.AND P0, PT, R28, UR10, PT ;  /* 0x0000000a1c007c0b */ /* 0x000fe2000bf14000 */
[----:B------:R-:W-:Y:S01]  /*1310*/  HADD2.F32 R11, -RZ, R11.H1_H1 ;  /* 0x3000000bff0b7230 */ /* 0x000fe20000004100 */
[----:B------:R-:W-:-:S02]  /*1320*/  FSETP.GT.FTZ.AND P2, PT, R29, UR10, PT ;  /* 0x0000000a1d007c0b */ /* 0x000fc4000bf54000 */
[----:B------:R-:W-:Y:S02]  /*1330*/  FSETP.GT.FTZ.AND P1, PT, R8, UR10, PT ;  /* 0x0000000a08007c0b */ /* 0x000fe4000bf34000 */
[----:B------:R-:W-:Y:S02]  /*1340*/  FSETP.GT.FTZ.AND P3, PT, R22, UR10, PT ;  /* 0x0000000a16007c0b */ /* 0x000fe4000bf74000 */
[----:B------:R-:W-:Y:S01]  /*1350*/  FSEL R10, R28, RZ, P0 ;  /* 0x000000ff1c0a7208 */ /* 0x000fe20000000000 */
[----:B------:R-:W-:Y:S01]  /*1360*/  IMAD.MOV.U32 R28, RZ, RZ, 0x20 ;  /* 0x00000020ff1c7424 */ /* 0x000fe200078e00ff */
[----:B------:R-:W-:Y:S02]  /*1370*/  FSEL R21, R8, RZ, P1 ;  /* 0x000000ff08157208 */ /* 0x000fe40000800000 */
[----:B------:R-:W-:Y:S02]  /*1380*/  FSEL R8, R29, RZ, P2 ;  /* 0x000000ff1d087208 */ /* 0x000fe40001000000 */
[----:B------:R-:W-:Y:S01]  /*1390*/  FSEL R23, R22, RZ, P3 ;  /* 0x000000ff16177208 */ /* 0x000fe20001800000 */
[--C-:B------:R-:W-:Y:S01]  /*13a0*/  HADD2.F32 R22, -RZ, R4.reuse.H1_H1 ;  /* 0x30000004ff167230 */ /* 0x100fe20000004100 */
[----:B------:R-:W-:Y:S01]  /*13b0*/  F2FP.F16.F32.PACK_AB R10, R21, R10 ;  /* 0x0000000a150a723e */ /* 0x000fe200000000ff */
[----:B------:R-:W-:Y:S01]  /*13c0*/  HADD2.F32 R21, -RZ, R4.H0_H0 ;  /* 0x20000004ff157230 */ /* 0x000fe20000004100 */
[----:B------:R-:W-:Y:S01]  /*13d0*/  FSETP.GT.FTZ.AND P0, PT, R20, UR10, PT ;  /* 0x0000000a14007c0b */ /* 0x000fe2000bf14000 */
[--C-:B------:R-:W-:Y:S01]  /*13e0*/  HADD2.F32 R4, -RZ, R5.reuse.H0_H0 ;  /* 0x20000005ff047230 */ /* 0x100fe20000004100 */
[----:B------:R-:W-:Y:S01]  /*13f0*/  FSETP.GT.FTZ.AND P1, PT, R11, UR10, PT ;  /* 0x0000000a0b007c0b */ /* 0x000fe2000bf34000 */
[----:B------:R-:W-:Y:S01]  /*1400*/  HADD2.F32 R5, -RZ, R5.H1_H1 ;  /* 0x30000005ff057230 */ /* 0x000fe20000004100 */
[----:B------:R-:W-:-:S02]  /*1410*/  F2FP.F16.F32.PACK_AB R8, R23, R8 ;  /* 0x000000081708723e */ /* 0x000fc400000000ff */
[----:B------:R-:W-:Y:S02]  /*1420*/  FSEL R23, R20, RZ, P0 ;  /* 0x000000ff14177208 */ /* 0x000fe40000000000 */
[----:B------:R-:W-:Y:S01]  /*1430*/  FSEL R20, R11, RZ, P1 ;  /* 0x000000ff0b147208 */ /* 0x000fe20000800000 */
        /* <DEDUP_REMOVED lines=8> */
[----:B------:R-:W-:Y:S02]  /*14c0*/  F2FP.F16.F32.PACK_AB R9, R27, R24 ;  /* 0x000000181b09723e */ /* 0x000fe400000000ff */
[----:B------:R-:W-:Y:S01]  /*14d0*/  FSEL R24, R4, RZ, P0 ;  /* 0x000000ff04187208 */ /* 0x000fe20000000000 */
[--C-:B------:R-:W-:Y:S01]  /*14e0*/  HADD2.F32 R4, -RZ, R7.reuse.H0_H0 ;  /* 0x20000007ff047230 */ /* 0x100fe20000004100 */
[----:B------:R-:W-:Y:S01]  /*14f0*/  FSEL R21, R21, RZ, P2 ;  /* 0x000000ff15157208 */ /* 0x000fe20001000000 */
[----:B------:R-:W-:Y:S01]  /*1500*/  HADD2.F32 R7, -RZ, R7.H1_H1 ;  /* 0x30000007ff077230 */ /* 0x000fe20000004100 */
[----:B------:R-:W-:Y:S01]  /*1510*/  FSEL R22, R22, RZ, P3 ;  /* 0x000000ff16167208 */ /* 0x000fe20001800000 */
[----:B------:R-:W-:Y:S01]  /*1520*/  HFMA2 R12, R9, R12, -RZ ;  /* 0x0000000c090c7231 */ /* 0x000fe200001000ff */
[----:B------:R-:W-:Y:S02]  /*1530*/  FSEL R5, R5, RZ, P1 ;  /* 0x000000ff05057208 */ /* 0x000fe40000800000 */
[----:B------:R-:W-:-:S02]  /*1540*/  FSETP.GT.FTZ.AND P0, PT, R11, UR10, PT ;  /* 0x0000000a0b007c0b */ /* 0x000fc4000bf14000 */
[----:B------:R-:W-:Y:S02]  /*1550*/  FSETP.GT.FTZ.AND P1, PT, R6, UR10, PT ;  /* 0x0000000a06007c0b */ /* 0x000fe4000bf34000 */
[----:B------:R-:W-:Y:S02]  /*1560*/  F2FP.F16.F32.PACK_AB R21, R22, R21 ;  /* 0x000000151615723e */ /* 0x000fe400000000ff */
[----:B------:R-:W-:Y:S02]  /*1570*/  F2FP.F16.F32.PACK_AB R24, R5, R24 ;  /* 0x000000180518723e */ /* 0x000fe400000000ff */
[----:B------:R-:W-:Y:S02]  /*1580*/  FSETP.GT.FTZ.AND P2, PT, R4, UR10, PT ;  /* 0x0000000a04007c0b */ /* 0x000fe4000bf54000 */
[----:B------:R-:W-:Y:S02]  /*1590*/  FSEL R22, R11, RZ, P0 ;  /* 0x000000ff0b167208 */ /* 0x000fe40000000000 */
[----:B------:R-:W-:-:S02]  /*15a0*/  FSEL R5, R6, RZ, P1 ;  /* 0x000000ff06057208 */ /* 0x000fc40000800000 */
[----:B------:R-:W-:Y:S02]  /*15b0*/  FSETP.GT.FTZ.AND P3, PT, R7, UR10, PT ;  /* 0x0000000a07007c0b */ /* 0x000fe4000bf74000 */
[----:B------:R-:W-:Y:S02]  /*15c0*/  F2FP.F16.F32.PACK_AB R23, R20, R23 ;  /* 0x000000171417723e */ /* 0x000fe400000000ff */
[----:B------:R-:W-:Y:S02]  /*15d0*/  FSEL R20, R4, RZ, P2 ;  /* 0x000000ff04147208 */ /* 0x000fe40001000000 */
[----:B------:R-:W-:Y:S01]  /*15e0*/  F2FP.F16.F32.PACK_AB R22, R5, R22 ;  /* 0x000000160516723e */ /* 0x000fe200000000ff */
[----:B------:R-:W-:Y:S01]  /*15f0*/  IMAD.WIDE.U32 R4, R3, R28, UR4 ;  /* 0x0000000403047e25 */ /* 0x000fe2000f8e001c */
[----:B------:R-:W-:-:S04]  /*1600*/  FSEL R7, R7, RZ, P3 ;  /* 0x000000ff07077208 */ /* 0x000fc80001800000 */
[----:B------:R-:W-:Y:S02]  /*1610*/  F2FP.F16.F32.PACK_AB R20, R7, R20 ;  /* 0x000000140714723e */ /* 0x000fe400000000ff */
[----:B------:R-:W2:Y:S01]  /*1620*/  LDG.E.ENL2.256.CONSTANT R8, R4, desc[UR12][R4.64] ;  /* 0xfe00000c0404797e */ /* 0x000ea20008129908 */
[----:B------:R-:W-:Y:S02]  /*1630*/  HMUL2 R17, R24, R17 ;  /* 0x0000001118117232 */ /* 0x000fe40000000000 */
[----:B------:R-:W-:Y:S02]  /*1640*/  HFMA2 R16, R21, R16, -RZ ;  /* 0x0000001015107231 */ /* 0x000fe400001000ff */
[----:B------:R-:W-:Y:S02]  /*1650*/  IMAD.MOV.U32 R24, RZ, RZ, 0x20 ;  /* 0x00000020ff187424 */ /* 0x000fe400078e00ff */
[----:B------:R-:W-:Y:S02]  /*1660*/  HFMA2 R18, R22, R18, -RZ ;  /* 0x0000001216127231 */ /* 0x000fe400001000ff */
[----:B------:R-:W-:-:S02]  /*1670*/  HMUL2 R15, R23, R15 ;  /* 0x0000000f170f7232 */ /* 0x000fc40000000000 */
[----:B------:R-:W-:Y:S02]  /*1680*/  HMUL2 R19, R20, R19 ;  /* 0x0000001314137232 */ /* 0x000fe40000000000 */
[----:B------:R-:W-:-:S04]  /*1690*/  IMAD.WIDE.U32 R22, R25, R24, UR8 ;  /* 0x0000000819167e25 */ /* 0x000fc8000f8e0018 */
[----:B------:R-:W-:Y:S01]  /*16a0*/  IMAD.WIDE.U32 R20, R3, R28, UR6 ;  /* 0x0000000603147e25 */ /* 0x000fe2000f8e001c */
[----:B------:R0:W-:Y:S04]  /*16b0*/  STG.E.ENL2.256 desc[UR12][R22.64], R12, R16 ;  /* 0xf800000c1610797f */ /* 0x0001e8000f12180c */
[----:B0-----:R0:W3:Y:S01]  /*16c0*/  LDG.E.ENL2.256.CONSTANT R16, R12, desc[UR12][R20.64] ;  /* 0xfe00000c140c797e */ /* 0x0010e20008129910 */
[C---:B------:R-:W-:Y:S02]  /*16d0*/  IMAD R25, R0.reuse, 0x4, R25 ;  /* 0x0000000400197824 */ /* 0x040fe400078e0219 */
[----:B------:R-:W-:Y:S02]  /*16e0*/  IMAD R2, R0, 0x4, R2 ;  /* 0x0000000400027824 */ /* 0x000fe400078e0202 */
[----:B--2---:R-:W-:-:S02]  /*16f0*/  HADD2.F32 R24, -RZ, R4.H0_H0 ;  /* 0x20000004ff187230 */ /* 0x004fc40000004100 */
[----:B------:R-:W-:Y:S02]  /*1700*/  HADD2.F32 R4, -RZ, R4.H1_H1 ;  /* 0x30000004ff047230 */ /* 0x000fe40000004100 */
[--C-:B------:R-:W-:Y:S01]  /*1710*/  HADD2.F32 R27, -RZ, R5.reuse.H0_H0 ;  /* 0x20000005ff1b7230 */ /* 0x100fe20000004100 */
[----:B------:R-:W-:Y:S01]  /*1720*/  FSETP.GT.FTZ.AND P0, PT, R24, UR10, PT ;  /* 0x0000000a18007c0b */ /* 0x000fe2000bf14000 */
[----:B------:R-:W-:Y:S01]  /*1730*/  HADD2.F32 R28, -RZ, R5.H1_H1 ;  /* 0x30000005ff1c7230 */ /* 0x000fe20000004100 */
[----:B------:R-:W-:Y:S01]  /*1740*/  FSETP.GT.FTZ.AND P1, PT, R4, UR10, PT ;  /* 0x0000000a04007c0b */ /* 0x000fe2000bf34000 */
[--C-:B0-----:R-:W-:Y:S01]  /*1750*/  HADD2.F32 R20, -RZ, R6.reuse.H0_H0 ;  /* 0x20000006ff147230 */ /* 0x101fe20000004100 */
[----:B------:R-:W-:Y:S01]  /*1760*/  FSEL R24, R24, RZ, P0 ;  /* 0x000000ff18187208 */ /* 0x000fe20000000000 */
[----:B------:R-:W-:Y:S01]  /*1770*/  HADD2.F32 R21, -RZ, R6.H1_H1 ;  /* 0x30000006ff157230 */ /* 0x000fe20000004100 */
[----:B------:R-:W-:Y:S01]  /*1780*/  FSEL R5, R4, RZ, P1 ;  /* 0x000000ff04057208 */ /* 0x000fe20000800000 */
[--C-:B------:R-:W-:Y:S01]  /*1790*/  HADD2.F32 R6, -RZ, R7.reuse.H0_H0 ;  /* 0x20000007ff067230 */ /* 0x100fe20000004100 */
[----:B------:R-:W-:Y:S01]  /*17a0*/  FSETP.GT.FTZ.AND P0, PT, R27, UR10, PT ;  /* 0x0000000a1b007c0b */ /* 0x000fe2000bf14000 */
[--C-:B------:R-:W-:Y:S01]  /*17b0*/  HADD2.F32 R22, -RZ, R8.reuse.H0_H0 ;  /* 0x20000008ff167230 */ /* 0x100fe20000004100 */
[----:B------:R-:W-:Y:S01]  /*17c0*/  FSETP.GT.FTZ.AND P1, PT, R28, UR10, PT ;  /* 0x0000000a1c007c0b */ /* 0x000fe2000bf34000 */
[----:B------:R-:W-:Y:S01]  /*17d0*/  HADD2.F32 R7, -RZ, R7.H1_H1 ;  /* 0x30000007ff077230 */ /* 0x000fe20000004100 */
[----:B------:R-:W-:Y:S01]  /*17e0*/  F2FP.F16.F32.PACK_AB R4, R5, R24 ;  /* 0x000000180504723e */ /* 0x000fe200000000ff */
[----:B------:R-:W-:Y:S01]  /*17f0*/  HADD2.F32 R8, -RZ, R8.H1_H1 ;  /* 0x30000008ff087230 */ /* 0x000fe20000004100 */
[----:B------:R-:W-:-:S02]  /*1800*/  FSEL R5, R27, RZ, P0 ;  /* 0x000000ff1b057208 */ /* 0x000fc40000000000 */
[----:B------:R-:W-:Y:S02]  /*1810*/  FSEL R28, R28, RZ, P1 ;  /* 0x000000ff1c1c7208 */ /* 0x000fe40000800000 */
[----:B------:R-:W-:Y:S02]  /*1820*/  FSETP.GT.FTZ.AND P0, PT, R20, UR10, PT ;  /* 0x0000000a14007c0b */ /* 0x000fe4000bf14000 */
[----:B------:R-:W-:Y:S02]  /*1830*/  FSETP.GT.FTZ.AND P1, PT, R21, UR10, PT ;  /* 0x0000000a15007c0b */ /* 0x000fe4000bf34000 */
[----:B------:R-:W-:Y:S02]  /*1840*/  FSETP.GT.FTZ.AND P3, PT, R7, UR10, PT ;  /* 0x0000000a07007c0b */ /* 0x000fe4000bf74000 */
[----:B------:R-:W-:Y:S02]  /*1850*/  FSETP.GT.FTZ.AND P4, PT, R22, UR10, PT ;  /* 0x0000000a16007c0b */ /* 0x000fe4000bf94000 */
[----:B------:R-:W-:-:S02]  /*1860*/  FSETP.GT.FTZ.AND P5, PT, R8, UR10, PT ;  /* 0x0000000a08007c0b */ /* 0x000fc4000bfb4000 */
[----:B------:R-:W-:Y:S02]  /*1870*/  FSEL R20, R20, RZ, P0 ;  /* 0x000000ff14147208 */ /* 0x000fe40000000000 */
[----:B------:R-:W-:Y:S02]  /*1880*/  FSEL R21, R21, RZ, P1 ;  /* 0x000000ff15157208 */ /* 0x000fe40000800000 */
[----:B------:R-:W-:Y:S02]  /*1890*/  FSEL R23, R7, RZ, P3 ;  /* 0x000000ff07177208 */ /* 0x000fe40001800000 */
[----:B------:R-:W-:Y:S01]  /*18a0*/  FSEL R22, R22, RZ, P4 ;  /* 0x000000ff16167208 */ /* 0x000fe20002000000 */
[----:B---3--:R-:W-:Y:S01]  /*18b0*/  HFMA2 R12, R4, R12, -RZ ;  /* 0x0000000c040c7231 */ /* 0x008fe200001000ff */
[----:B------:R-:W-:Y:S01]  /*18c0*/  FSEL R27, R8, RZ, P5 ;  /* 0x000000ff081b7208 */ /* 0x000fe20002800000 */
[----:B------:R-:W-:Y:S01]  /*18d0*/  IMAD.MOV.U32 R4, RZ, RZ, 0x20 ;  /* 0x00000020ff047424 */ /* 0x000fe200078e00ff */
[----:B------:R-:W-:Y:S01]  /*18e0*/  F2FP.F16.F32.PACK_AB R7, R21, R20 ;  /* 0x000000141507723e */ /* 0x000fe200000000ff */
[--C-:B------:R-:W-:Y:S01]  /*18f0*/  HADD2.F32 R21, -RZ, R10.reuse.H0_H0 ;  /* 0x2000000aff157230 */ /* 0x100fe20000004100 */
[C---:B------:R-:W-:Y:S01]  /*1900*/  FSETP.GT.FTZ.AND P2, PT, R6.reuse, UR10, PT ;  /* 0x0000000a06007c0b */ /* 0x040fe2000bf54000 */
[----:B------:R-:W-:Y:S01]  /*1910*/  HADD2.F32 R10, -RZ, R10.H1_H1 ;  /* 0x3000000aff0a7230 */ /* 0x000fe20000004100 */
[----:B------:R-:W-:Y:S01]  /*1920*/  F2FP.F16.F32.PACK_AB R8, R27, R22 ;  /* 0x000000161b08723e */ /* 0x000fe200000000ff */
[----:B------:R-:W-:Y:S01]  /*1930*/  HADD2.F32 R20, -RZ, R9.H0_H0 ;  /* 0x20000009ff147230 */ /* 0x000fe20000004100 */
[----:B------:R-:W-:Y:S01]  /*1940*/  FSEL R6, R6, RZ, P2 ;  /* 0x000000ff06067208 */ /* 0x000fe20001000000 */
[----:B------:R-:W-:Y:S01]  /*1950*/  HADD2.F32 R22, -RZ, R11.H0_H0 ;  /* 0x2000000bff167230 */ /* 0x000fe20000004100 */
[----:B------:R-:W-:Y:S01]  /*1960*/  FSETP.GT.FTZ.AND P2, PT, R21, UR10, PT ;  /* 0x0000000a15007c0b */ /* 0x000fe2000bf54000 */
[----:B------:R-:W-:Y:S01]  /*1970*/  HADD2.F32 R9, -RZ, R9.H1_H1 ;  /* 0x30000009ff097230 */ /* 0x000fe20000004100 */
[----:B------:R-:W-:Y:S01]  /*1980*/  FSETP.GT.FTZ.AND P3, PT, R10, UR10, PT ;  /* 0x0000000a0a007c0b */ /* 0x000fe2000bf74000 */
[----:B------:R-:W-:Y:S01]  /*1990*/  HADD2.F32 R11, -RZ, R11.H1_H1 ;  /* 0x3000000bff0b7230 */ /* 0x000fe20000004100 */
[----:B------:R-:W-:Y:S01]  /*19a0*/  FSETP.GT.FTZ.AND P0, PT, R20, UR10, PT ;  /* 0x0000000a14007c0b */ /* 0x000fe2000bf14000 */
[----:B------:R-:W-:Y:S01]  /*19b0*/  HFMA2 R14, R7, R14, -RZ ;  /* 0x0000000e070e7231 */ /* 0x000fe200001000ff */
[----:B------:R-:W-:Y:S01]  /*19c0*/  FSETP.GT.FTZ.AND P1, PT, R9, UR10, PT ;  /* 0x0000000a09007c0b */ /* 0x000fe2000bf34000 */
[----:B------:R-:W-:Y:S01]  /*19d0*/  HFMA2 R16, R8, R16, -RZ ;  /* 0x0000001008107231 */ /* 0x000fe200001000ff */
[----:B------:R-:W-:-:S02]  /*19e0*/  FSETP.GT.FTZ.AND P4, PT, R22, UR10, PT ;  /* 0x0000000a16007c0b */ /* 0x000fc4000bf94000 */
[----:B------:R-:W-:Y:S02]  /*19f0*/  FSETP.GT.FTZ.AND P5, PT, R11, UR10, PT ;  /* 0x0000000a0b007c0b */ /* 0x000fe4000bfb4000 */
[----:B------:R-:W-:Y:S02]  /*1a00*/  FSEL R21, R21, RZ, P2 ;  /* 0x000000ff15157208 */ /* 0x000fe40001000000 */
[----:B------:R-:W-:Y:S02]  /*1a10*/  FSEL R10, R10, RZ, P3 ;  /* 0x000000ff0a0a7208 */ /* 0x000fe40001800000 */
[----:B------:R-:W-:Y:S02]  /*1a20*/  FSEL R20, R20, RZ, P0 ;  /* 0x000000ff14147208 */ /* 0x000fe40000000000 */
[----:B------:R-:W-:Y:S02]  /*1a30*/  FSEL R9, R9, RZ, P1 ;  /* 0x000000ff09097208 */ /* 0x000fe40000800000 */
[----:B------:R-:W-:-:S02]  /*1a40*/  FSEL R22, R22, RZ, P4 ;  /* 0x000000ff16167208 */ /* 0x000fc40002000000 */
[----:B------:R-:W-:Y:S02]  /*1a50*/  FSEL R11, R11, RZ, P5 ;  /* 0x000000ff0b0b7208 */ /* 0x000fe40002800000 */
[----:B------:R-:W-:Y:S02]  /*1a60*/  F2FP.F16.F32.PACK_AB R10, R10, R21 ;  /* 0x000000150a0a723e */ /* 0x000fe400000000ff */
[----:B------:R-:W-:Y:S02]  /*1a70*/  F2FP.F16.F32.PACK_AB R5, R28, R5 ;  /* 0x000000051c05723e */ /* 0x000fe400000000ff */
[----:B------:R-:W-:Y:S02]  /*1a80*/  F2FP.F16.F32.PACK_AB R6, R23, R6 ;  /* 0x000000061706723e */ /* 0x000fe400000000ff */
[----:B------:R-:W-:Y:S01]  /*1a90*/  F2FP.F16.F32.PACK_AB R9, R9, R20 ;  /* 0x000000140909723e */ /* 0x000fe200000000ff */
[----:B------:R-:W-:Y:S01]  /*1aa0*/  HFMA2 R18, R10, R18, -RZ ;  /* 0x000000120a127231 */ /* 0x000fe200001000ff */
[----:B------:R-:W-:Y:S01]  /*1ab0*/  F2FP.F16.F32.PACK_AB R11, R11, R22 ;  /* 0x000000160b0b723e */ /* 0x000fe200000000ff */
[----:B------:R-:W-:-:S02]  /*1ac0*/  HMUL2 R13, R5, R13 ;  /* 0x0000000d050d7232 */ /* 0x000fc40000000000 */
[----:B------:R-:W-:-:S04]  /*1ad0*/  IMAD.WIDE.U32 R4, R3, R4, UR8 ;  /* 0x0000000803047e25 */ /* 0x000fc8000f8e0004 */
[----:B------:R-:W-:Y:S01]  /*1ae0*/  HMUL2 R15, R6, R15 ;  /* 0x0000000f060f7232 */ /* 0x000fe20000000000 */
[C-C-:B------:R-:W-:Y:S01]  /*1af0*/  IADD3 R7, PT, PT, R0.reuse, R26, R0.reuse ;  /* 0x0000001a00077210 */ /* 0x140fe20007ffe000 */
[----:B------:R-:W-:Y:S02]  /*1b00*/  HMUL2 R17, R9, R17 ;  /* 0x0000001109117232 */ /* 0x000fe40000000000 */
[C---:B------:R-:W-:Y:S02]  /*1b10*/  IMAD R3, R0.reuse, 0x4, R3 ;  /* 0x0000000400037824 */ /* 0x040fe400078e0203 */
[----:B------:R-:W-:Y:S01]  /*1b20*/  HMUL2 R19, R11, R19 ;  /* 0x000000130b137232 */ /* 0x000fe20000000000 */
[----:B------:R-:W-:-:S04]  /*1b30*/  IADD3 R26, PT, PT, R0, R7, R0 ;  /* 0x00000007001a7210 */ /* 0x000fc80007ffe000 */
[----:B------:R2:W-:Y:S01]  /*1b40*/  STG.E.ENL2.256 desc[UR12][R4.64], R12, R16 ;  /* 0xf800000c0410797f */ /* 0x0005e2000f12180c */
[----:B------:R-:W-:-:S13]  /*1b50*/  ISETP.GE.AND P0, PT, R26, UR11, PT ;  /* 0x0000000b1a007c0c */ /* 0x000fda000bf06270 */
[----:B------:R-:W-:Y:S05]  /*1b60*/  @!P0 BRA `(.L_x_235) ;  /* 0xffffffec00588947 */ /* 0x000fea000383ffff */
[----:B------:R-:W-:Y:S05]  /*1b70*/  EXIT ;  /* 0x000000000000794d */ /* 0x000fea0003800000 */
.L_x_236:
        /* <DEDUP_REMOVED lines=16> */
.L_x_483:


//--------------------- .text._ZN4vllm29act_and_mul_kernel_with_paramIf6float2XadL_ZNS_14fatrelu_kernelIfEET_RKS3_fEEXadL_ZNS_21packed_fatrelu_kernelIS1_EES3_S5_fEELb1ELb1EEEvPS3_PS4_if --------------------------
	.section	.text._ZN4vllm29act_and_mul_kernel_with_paramIf6float2XadL_ZNS_14fatrelu_kernelIfEET_RKS3_fEEXadL_ZNS_21packed_fatrelu_kernelIS1_EES3_S5_fEELb1ELb1EEEvPS3_PS4_if,"ax",@progbits
	.align	128
        .global         _ZN4vllm29act_and_mul_kernel_with_paramIf6float2XadL_ZNS_14fatrelu_kernelIfEET_RKS3_fEEXadL_ZNS_21packed_fatrelu_kernelIS1_EES3_S5_fEELb1ELb1EEEvPS3_PS4_if
        .type           _ZN4vllm29act_and_mul_kernel_with_paramIf6float2XadL_ZNS_14fatrelu_kernelIfEET_RKS3_fEEXadL_ZNS_21packed_fatrelu_kernelIS1_EES3_S5_fEELb1ELb1EEEvPS3_PS4_if,@function
        .size           _ZN4vllm29act_and_mul_kernel_with_paramIf6float2XadL_ZNS_14fatrelu_kernelIfEET_RKS3_fEEXadL_ZNS_21packed_fatrelu_kernelIS1_EES3_S5_fEELb1ELb1EEEvPS3_PS4_if,(.L_x_484 - _ZN4vllm29act_and_mul_kernel_with_paramIf6float2XadL_ZNS_14fatrelu_kernelIfEET_RKS3_fEEXadL_ZNS_21packed_fatrelu_kernelIS1_EES3_S5_fEELb1ELb1EEEvPS3_PS4_if)
        .other          _ZN4vllm29act_and_mul_kernel_with_paramIf6float2XadL_ZNS_14fatrelu_kernelIfEET_RKS3_fEEXadL_ZNS_21packed_fatrelu_kernelIS1_EES3_S5_fEELb1ELb1EEEvPS3_PS4_if,@"STO_CUDA_ENTRY STV_DEFAULT"
_ZN4vllm29act_and_mul_kernel_with_paramIf6float2XadL_ZNS_14fatrelu_kernelIfEET_RKS3_fEEXadL_ZNS_21packed_fatrelu_kernelIS1_EES3_S5_fEELb1ELb1EEEvPS3_PS4_if:
.text._ZN4vllm29act_and_mul_kernel_with_paramIf6float2XadL_ZNS_14fatrelu_kernelIfEET_RKS3_fEEXadL_ZNS_21packed_fatrelu_kernelIS1_EES3_S5_fEELb1ELb1EEEvPS3_PS4_if:
        /* <DEDUP_REMOVED lines=18> */
[----:B------:R-:W3:Y:S01]  /*0120*/  LDCU UR14, c[0x0][0x394] ;  /* 0x00007280ff0e77ac */ /* 0x000ee20008000800 */
        /* <DEDUP_REMOVED lines=26> */
[----:B------:R-:W-:Y:S02]  /*02d0*/  ISETP.GE.U32.AND P0, PT, R2, 0x3, PT ;  /* 0x000000030200780c */ /* 0x000fe40003f06070 */
[----:B------:R-:W-:-:S13]  /*02e0*/  ISETP.NE.AND P1, PT, R3, 0x3, PT ;  /* 0x000000030300780c */ /* 0x000fda0003f25270 */
[----:B--23--:R-:W-:Y:S05]  /*02f0*/  @!P1 BRA `(.L_x_238) ;  /* 0x0000000000a89947 */ /* 0x00cfea0003800000 */
[----:B------:R-:W-:-:S05]  /*0300*/  VIADD R2, R2, 0x1 ;  /* 0x0000000102027836 */ /* 0x000fca0000000000 */
[----:B------:R-:W-:Y:S01]  /*0310*/  LOP3.LUT R5, R2, 0x3, RZ, 0xc0, !PT ;  /* 0x0000000302057812 */ /* 0x000fe200078ec0ff */
[----:B------:R-:W-:-:S04]  /*0320*/  IMAD.WIDE.U32 R2, R28, 0x20, RZ ;  /* 0x000000201c027825 */ /* 0x000fc800078e00ff */
[----:B------:R-:W-:Y:S02]  /*0330*/  IMAD R28, R5, R0, R28 ;  /* 0x00000000051c7224 */ /* 0x000fe400078e021c */
[----:B------:R-:W-:-:S07]  /*0340*/  IMAD.MOV R20, RZ, RZ, -R5 ;  /* 0x000000ffff147224 */ /* 0x000fce00078e0a05 */
.L_x_239:
[----:B0-----:R-:W-:-:S04]  /*0350*/  IADD3 R4, P1, PT, R2, UR4, RZ ;  /* 0x0000000402047c10 */ /* 0x001fc8000ff3e0ff */
[----:B------:R-:W-:Y:S02]  /*0360*/  IADD3.X R5, PT, PT, R3, UR5, RZ, P1, !PT ;  /* 0x0000000503057c10 */ /* 0x000fe40008ffe4ff */
[----:B------:R-:W-:-:S04]  /*0370*/  IADD3 R12, P1, PT, R2, UR6, RZ ;  /* 0x00000006020c7c10 */ /* 0x000fc8000ff3e0ff */
[----:B------:R-:W2:Y:S01]  /*0380*/  LDG.E.ENL2.256.CONSTANT R8, R4, desc[UR12][R4.64] ;  /* 0xfe00000c0404797e */ /* 0x000ea20008129908 */
[----:B------:R-:W-:-:S06]  /*0390*/  IADD3.X R13, PT, PT, R3, UR7, RZ, P1, !PT ;  /* 0x00000007030d7c10 */ /* 0x000fcc0008ffe4ff */
[----:B------:R-:W3:Y:S01]  /*03a0*/  LDG.E.ENL2.256.CONSTANT R16, R12, desc[UR12][R12.64] ;  /* 0xfe00000c0c0c797e */ /* 0x000ee20008129910 */
        /* <DEDUP_REMOVED lines=11> */
[----:B------:R-:W-:Y:S01]  /*0460*/  FSETP.GT.FTZ.AND P1, PT, R8, UR14, PT ;  /* 0x0000000e08007c0b */ /* 0x000fe2000bf34000 */
[----:B------:R-:W-:Y:S01]  /*0470*/  FMUL.FTZ R14, R14, R23 ;  /* 0x000000170e0e7220 */ /* 0x000fe20000410000 */
[----:B------:R-:W-:Y:S01]  /*0480*/  FSETP.GT.FTZ.AND P2, PT, R9, UR14, PT ;  /* 0x0000000e09007c0b */ /* 0x000fe2000bf54000 */
[----:B------:R-:W-:Y:S01]  /*0490*/  FMUL.FTZ R15, R15, R4 ;  /* 0x000000040f0f7220 */ /* 0x000fe20000410000 */
[----:B------:R-:W-:-:S02]  /*04a0*/  FSETP.GT.FTZ.AND P3, PT, R10, UR14, PT ;  /* 0x0000000e0a007c0b */ /* 0x000fc4000bf74000 */
[----:B------:R-:W-:Y:S02]  /*04b0*/  FSETP.GT.FTZ.AND P4, PT, R11, UR14, PT ;  /* 0x0000000e0b007c0b */ /* 0x000fe4000bf94000 */
[----:B------:R-:W-:Y:S02]  /*04c0*/  FSEL R5, R8, RZ, P1 ;  /* 0x000000ff08057208 */ /* 0x000fe40000800000 */
[----:B------:R-:W-:Y:S02]  /*04d0*/  FSEL R6, R9, RZ, P2 ;  /* 0x000000ff09067208 */ /* 0x000fe40001000000 */
[----:B------:R-:W-:Y:S01]  /*04e0*/  FSEL R7, R10, RZ, P3 ;  /* 0x000000ff0a077208 */ /* 0x000fe20001800000 */
[----:B------:R-:W-:Y:S01]  /*04f0*/  FMUL.FTZ R16, R16, R5 ;  /* 0x0000000510107220 */ /* 0x000fe20000410000 */
[----:B------:R-:W-:Y:S01]  /*0500*/  FSEL R8, R11, RZ, P4 ;  /* 0x000000ff0b087208 */ /* 0x000fe20002000000 */
[----:B------:R-:W-:Y:S01]  /*0510*/  FMUL.FTZ R17, R17, R6 ;  /* 0x0000000611117220 */ /* 0x000fe20000410000 */
[----:B------:R-:W-:Y:S01]  /*0520*/  IADD3 R4, P1, PT, R2, UR8, RZ ;  /* 0x0000000802047c10 */ /* 0x000fe2000ff3e0ff */
[----:B------:R-:W-:-:S02]  /*0530*/  FMUL.FTZ R18, R18, R7 ;  /* 0x0000000712127220 */ /* 0x000fc40000410000 */
[----:B------:R-:W-:Y:S01]  /*0540*/  FMUL.FTZ R19, R19, R8 ;  /* 0x0000000813137220 */ /* 0x000fe20000410000 */
[----:B------:R-:W-:Y:S01]  /*0550*/  IADD3.X R5, PT, PT, R3, UR9, RZ, P1, !PT ;  /* 0x0000000903057c10 */ /* 0x000fe20008ffe4ff */
[----:B------:R-:W-:Y:S01]  /*0560*/  IMAD.WIDE.U32 R2, R0, 0x20, R2 ;  /* 0x0000002000027825 */ /* 0x000fe200078e0002 */
[----:B------:R-:W-:-:S03]  /*0570*/  ISETP.NE.AND P1, PT, R20, RZ, PT ;  /* 0x000000ff1400720c */ /* 0x000fc60003f25270 */
[----:B------:R0:W-:Y:S10]  /*0580*/  STG.E.ENL2.256 desc[UR12][R4.64], R12, R16 ;  /* 0xf800000c0410797f */ /* 0x0001f4000f12180c */
[----:B------:R-:W-:Y:S05]  /*0590*/  @P1 BRA `(.L_x_239) ;  /* 0xfffffffc006c1947 */ /* 0x000fea000383ffff */
.L_x_238:
[----:B------:R-:W-:Y:S05]  /*05a0*/  BSYNC.RECONVERGENT B0 ;  /* 0x0000000000007941 */ /* 0x000fea0003800200 */
.L_x_237:
[----:B------:R-:W-:Y:S05]  /*05b0*/  @!P0 EXIT ;  /* 0x000000000000894d */ /* 0x000fea0003800000 */
[C-C-:B------:R-:W-:Y:S01]  /*05c0*/  IMAD R2, R0.reuse, 0x2, R28.reuse ;  /* 0x0000000200027824 */ /* 0x140fe200078e021c */
[----:B------:R-:W1:Y:S01]  /*05d0*/  LDCU UR10, c[0x0][0x394] ;  /* 0x00007280ff0a77ac */ /* 0x000e620008000800 */
[----:B------:R-:W-:Y:S02]  /*05e0*/  IMAD R29, R0, 0x3, R28 ;  /* 0x00000003001d7824 */ /* 0x000fe400078e021c */
[----:B------:R-:W-:-:S07]  /*05f0*/  IMAD.IADD R3, R28, 0x1, R0 ;  /* 0x000000011c037824 */ /* 0x000fce00078e0200 */
.L_x_240:
[----:B0-2---:R-:W-:Y:S02]  /*0600*/  IMAD.MOV.U32 R5, RZ, RZ, 0x20 ;  /* 0x00000020ff057424 */ /* 0x005fe400078e00ff */
[----:B------:R-:W-:Y:S02]  /*0610*/  IMAD.MOV.U32 R9, RZ, RZ, 0x20 ;  /* 0x00000020ff097424 */ /* 0x000fe400078e00ff */
[----:B------:R-:W-:-:S06]  /*0620*/  IMAD.WIDE.U32 R4, R28, R5, UR4 ;  /* 0x000000041c047e25 */ /* 0x000fcc000f8e0005 */
[----:B------:R-:W1:Y:S01]  /*0630*/  LDG.E.ENL2.256.CONSTANT R4, R12, desc[UR12][R4.64] ;  /* 0xfe00000c040c797e */ /* 0x000e620008129904 */
[----:B------:R-:W-:-:S06]  /*0640*/  IMAD.WIDE.U32 R8, R28, R9, UR6 ;  /* 0x000000061c087e25 */ /* 0x000fcc000f8e0009 */
[----:B------:R-:W2:Y:S01]  /*0650*/  LDG.E.ENL2.256.CONSTANT R8, R16, desc[UR12][R8.64] ;  /* 0xfe00000c0810797e */ /* 0x000ea20008129908 */
[C---:B-1----:R-:W-:Y:S02]  /*0660*/  FSETP.GT.FTZ.AND P0, PT, R12.reuse, UR10, PT ;  /* 0x0000000a0c007c0b */ /* 0x042fe4000bf14000 */
[C---:B------:R-:W-:Y:S02]  /*0670*/  FSETP.GT.FTZ.AND P1, PT, R13.reuse, UR10, PT ;  /* 0x0000000a0d007c0b */ /* 0x040fe4000bf34000 */
[----:B------:R-:W-:Y:S02]  /*0680*/  FSEL R21, R12, RZ, P0 ;  /* 0x000000ff0c157208 */ /* 0x000fe40000000000 */
[----:B------:R-:W-:Y:S02]  /*0690*/  FSETP.GT.FTZ.AND P0, PT, R4, UR10, PT ;  /* 0x0000000a04007c0b */ /* 0x000fe4000bf14000 */
[----:B------:R-:W-:Y:S01]  /*06a0*/  FSEL R20, R13, RZ, P1 ;  /* 0x000000ff0d147208 */ /* 0x000fe20000800000 */
[----:B--2---:R-:W-:Y:S01]  /*06b0*/  FMUL.FTZ R12, R16, R21 ;  /* 0x00000015100c7220 */ /* 0x004fe20000410000 */
[----:B------:R-:W-:Y:S01]  /*06c0*/  FSETP.GT.FTZ.AND P2, PT, R14, UR10, PT ;  /* 0x0000000a0e007c0b */ /* 0x000fe2000bf54000 */
[----:B------:R-:W-:Y:S01]  /*06d0*/  IMAD.MOV.U32 R16, RZ, RZ, 0x20 ;  /* 0x00000020ff107424 */ /* 0x000fe200078e00ff */
[----:B------:R-:W-:Y:S01]  /*06e0*/  FSETP.GT.FTZ.AND P3, PT, R15, UR10, PT ;  /* 0x0000000a0f007c0b */ /* 0x000fe2000bf74000 */
[----:B------:R-:W-:Y:S01]  /*06f0*/  FMUL.FTZ R13, R17, R20 ;  /* 0x00000014110d7220 */ /* 0x000fe20000410000 */
[----:B------:R-:W-:Y:S01]  /*0700*/  FSEL R21, R4, RZ, P0 ;  /* 0x000000ff04157208 */ /* 0x000fe20000000000 */
[----:B------:R-:W-:Y:S01]  /*0710*/  IMAD.WIDE.U32 R16, R3, R16, UR4 ;  /* 0x0000000403107e25 */ /* 0x000fe2000f8e0010 */
[----:B------:R-:W-:-:S02]  /*0720*/  FSETP.GT.FTZ.AND P0, PT, R5, UR10, PT ;  /* 0x0000000a05007c0b */ /* 0x000fc4000bf14000 */
[----:B------:R-:W-:Y:S01]  /*0730*/  FSEL R23, R14, RZ, P2 ;  /* 0x000000ff0e177208 */ /* 0x000fe20001000000 */
[----:B------:R-:W-:Y:S01]  /*0740*/  FMUL.FTZ R4, R8, R21 ;  /* 0x0000001508047220 */ /* 0x000fe20000410000 */
[----:B------:R-:W-:Y:S02]  /*0750*/  FSEL R22, R15, RZ, P3 ;  /* 0x000000ff0f167208 */ /* 0x000fe40001800000 */
[----:B------:R-:W-:Y:S01]  /*0760*/  FSETP.GT.FTZ.AND P1, PT, R6, UR10, PT ;  /* 0x0000000a06007c0b */ /* 0x000fe2000bf34000 */
[----:B------:R-:W-:Y:S01]  /*0770*/  FMUL.FTZ R14, R18, R23 ;  /* 0x00000017120e7220 */ /* 0x000fe20000410000 */
[----:B------:R-:W-:Y:S01]  /*0780*/  FSETP.GT.FTZ.AND P2, PT, R7, UR10, PT ;  /* 0x0000000a07007c0b */ /* 0x000fe2000bf54000 */
[----:B------:R-:W-:Y:S01]  /*0790*/  FMUL.FTZ R15, R19, R22 ;  /* 0x00000016130f7220 */ /* 0x000fe20000410000 */
[----:B------:R-:W-:Y:S01]  /*07a0*/  FSEL R8, R5, RZ, P0 ;  /* 0x000000ff05087208 */ /* 0x000fe20000000000 */
[----:B------:R-:W2:Y:S01]  /*07b0*/  LDG.E.ENL2.256.CONSTANT R20, R16, desc[UR12][R16.64] ;  /* 0xfe00000c1010797e */ /* 0x000ea20008129914 */
[----:B------:R-:W-:-:S02]  /*07c0*/  FSEL R25, R6, RZ, P1 ;  /* 0x000000ff06197208 */ /* 0x000fc40000800000 */
[----:B------:R-:W-:Y:S01]  /*07d0*/  FSEL R24, R7, RZ, P2 ;  /* 0x000000ff07187208 */ /* 0x000fe20001000000 */
[----:B------:R-:W-:Y:S01]  /*07e0*/  FMUL.FTZ R5, R9, R8 ;  /* 0x0000000809057220 */ /* 0x000fe20000410000 */
[----:B------:R-:W-:Y:S02]  /*07f0*/  IMAD.MOV.U32 R9, RZ, RZ, 0x20 ;  /* 0x00000020ff097424 */ /* 0x000fe400078e00ff */
[----:B------:R-:W-:Y:S01]  /*0800*/  FMUL.FTZ R6, R10, R25 ;  /* 0x000000190a067220 */ /* 0x000fe20000410000 */
[----:B------:R-:W-:Y:S02]  /*0810*/  IMAD.MOV.U32 R8, RZ, RZ, 0x20 ;  /* 0x00000020ff087424 */ /* 0x000fe400078e00ff */
[----:B------:R-:W-:Y:S01]  /*0820*/  FMUL.FTZ R7, R11, R24 ;  /* 0x000000180b077220 */ /* 0x000fe20000410000 */
[----:B------:R-:W-:-:S04]  /*0830*/  IMAD.WIDE.U32 R10, R28, R9, UR8 ;  /* 0x000000081c0a7e25 */ /* 0x000fc8000f8e0009 */
[----:B------:R-:W-:Y:S01]  /*0840*/  IMAD.WIDE.U32 R8, R3, R8, UR6 ;  /* 0x0000000603087e25 */ /* 0x000fe2000f8e0008 */
[----:B------:R0:W-:Y:S05]  /*0850*/  STG.E.ENL2.256 desc[UR12][R10.64], R12, R4 ;  /* 0xf800000c0a04797f */ /* 0x0001ea000f12180c */
[----:B0-----:R-:W3:Y:S01]  /*0860*/  LDG.E.ENL2.256.CONSTANT R8, R24, desc[UR12][R8.64] ;  /* 0xfe00000c0818797e */ /* 0x001ee20008129908 */
[----:B------:R-:W-:Y:S01]  /*0870*/  IMAD.MOV.U32 R13, RZ, RZ, 0x20 ;  /* 0x00000020ff0d7424 */ /* 0x000fe200078e00ff */
[----:B--2---:R-:W-:Y:S02]  /*0880*/  FSETP.GT.FTZ.AND P0, PT, R16, UR10, PT ;  /* 0x0000000a10007c0b */ /* 0x004fe4000bf14000 */
[----:B------:R-:W-:-:S02]  /*0890*/  FSETP.GT.FTZ.AND P1, PT, R17, UR10, PT ;  /* 0x0000000a11007c0b */ /* 0x000fc4000bf34000 */
[----:B------:R-:W-:Y:S02]  /*08a0*/  FSEL R16, R16, RZ, P0 ;  /* 0x000000ff10107208 */ /* 0x000fe40000000000 */
[----:B------:R-:W-:Y:S02]  /*08b0*/  FSETP.GT.FTZ.AND P0, PT, R20, UR10, PT ;  /* 0x0000000a14007c0b */ /* 0x000fe4000bf14000 */
[----:B------:R-:W-:Y:S02]  /*08c0*/  FSETP.GT.FTZ.AND P2, PT, R18, UR10, PT ;  /* 0x0000000a12007c0b */ /* 0x000fe4000bf54000 */
[----:B------:R-:W-:Y:S02]  /*08d0*/  FSEL R5, R20, RZ, P0 ;  /* 0x000000ff14057208 */ /* 0x000fe40000000000 */
[----:B------:R-:W-:Y:S02]  /*08e0*/  FSEL R17, R17, RZ, P1 ;  /* 0x000000ff11117208 */ /* 0x000fe40000800000 */
[----:B------:R-:W-:-:S02]  /*08f0*/  FSEL R18, R18, RZ, P2 ;  /* 0x000000ff12127208 */ /* 0x000fc40001000000 */
[----:B------:R-:W-:Y:S02]  /*0900*/  FSETP.GT.FTZ.AND P1, PT, R21, UR10, PT ;  /* 0x0000000a15007c0b */ /* 0x000fe4000bf34000 */
[C---:B------:R-:W-:Y:S02]  /*0910*/  FSETP.GT.FTZ.AND P2, PT, R22.reuse, UR10, PT ;  /* 0x0000000a16007c0b */ /* 0x040fe4000bf54000 */
[----:B------:R-:W-:Y:S02]  /*0920*/  FSETP.GT.FTZ.AND P3, PT, R19, UR10, PT ;  /* 0x0000000a13007c0b */ /* 0x000fe4000bf74000 */
[----:B------:R-:W-:Y:S02]  /*0930*/  FSEL R6, R21, RZ, P1 ;  /* 0x000000ff15067208 */ /* 0x000fe40000800000 */
[----:B------:R-:W-:Y:S02]  /*0940*/  FSEL R7, R22, RZ, P2 ;  /* 0x000000ff16077208 */ /* 0x000fe40001000000 */
[----:B------:R-:W-:-:S02]  /*0950*/  FSEL R19, R19, RZ, P3 ;  /* 0x000000ff13137208 */ /* 0x000fc40001800000 */
[----:B------:R-:W-:-:S04]  /*0960*/  FSETP.GT.FTZ.AND P3, PT, R23, UR10, PT ;  /* 0x0000000a17007c0b */ /* 0x000fc8000bf74000 */
[----:B------:R-:W-:Y:S01]  /*0970*/  FSEL R23, R23, RZ, P3 ;  /* 0x000000ff17177208 */ /* 0x000fe20001800000 */
[----:B---3--:R-:W-:Y:S01]  /*0980*/  FMUL.FTZ R20, R8, R5 ;  /* 0x0000000508147220 */ /* 0x008fe20000410000 */
[----:B------:R-:W-:-:S04]  /*0990*/  IMAD.WIDE.U32 R4, R2, R13, UR4 ;  /* 0x0000000402047e25 */ /* 0x000fc8000f8e000d */
[----:B------:R-:W-:Y:S01]  /*09a0*/  FMUL.FTZ R21, R9, R6 ;  /* 0x0000000609157220 */ /* 0x000fe20000410000 */
[----:B------:R-:W-:Y:S01]  /*09b0*/  FMUL.FTZ R22, R10, R7 ;  /* 0x000000070a167220 */ /* 0x000fe20000410000 */
[----:B------:R-:W-:Y:S01]  /*09c0*/  FMUL.FTZ R16, R24, R16 ;  /* 0x0000001018107220 */ /* 0x000fe20000410000 */
[----:B------:R-:W-:Y:S02]  /*09d0*/  IMAD.MOV.U32 R10, RZ, RZ, 0x20 ;  /* 0x00000020ff0a7424 */ /* 0x000fe400078e00ff */
[----:B------:R-:W-:Y:S01]  /*09e0*/  FMUL.FTZ R17, R25, R17 ;  /* 0x0000001119117220 */ /* 0x000fe20000410000 */
[----:B------:R-:W2:Y:S01]  /*09f0*/  LDG.E.ENL2.256.CONSTANT R4, R12, desc[UR12][R4.64] ;  /* 0xfe00000c040c797e */ /* 0x000ea20008129904 */
[----:B------:R-:W-:Y:S02]  /*0a00*/  IMAD.MOV.U32 R9, RZ, RZ, 0x20 ;  /* 0x00000020ff097424 */ /* 0x000fe400078e00ff */
[----:B------:R-:W-:Y:S01]  /*0a10*/  FMUL.FTZ R23, R11, R23 ;  /* 0x000000170b177220 */ /* 0x000fe20000410000 */
[----:B------:R-:W-:Y:S01]  /*0a20*/  FMUL.FTZ R18, R26, R18 ;  /* 0x000000121a127220 */ /* 0x000fe20000410000 */
[----:B------:R-:W-:Y:S01]  /*0a30*/  FMUL.FTZ R19, R27, R19 ;  /* 0x000000131b137220 */ /* 0x000fe20000410000 */
[----:B------:R-:W-:-:S04]  /*0a40*/  IMAD.WIDE.U32 R10, R3, R10, UR8 ;  /* 0x00000008030a7e25 */ /* 0x000fc8000f8e000a */
[----:B------:R-:W-:Y:S01]  /*0a50*/  IMAD.WIDE.U32 R8, R2, R9, UR6 ;  /* 0x0000000602087e25 */ /* 0x000fe2000f8e0009 */
[----:B------:R0:W-:Y:S05]  /*0a60*/  STG.E.ENL2.256 desc[UR12][R10.64], R16, R20 ;  /* 0xf80000100a14797f */ /* 0x0001ea000f12180c */
[----:B0-----:R-:W3:Y:S01]  /*0a70*/  LDG.E.ENL2.256.CONSTANT R8, R24, desc[UR12][R8.64] ;  /* 0xfe00000c0818797e */ /* 0x001ee20008129908 */
[----:B------:R-:W-:-:S04]  /*0a80*/  IMAD.MOV.U32 R16, RZ, RZ, 0x20 ;  /* 0x00000020ff107424 */ /* 0x000fc800078e00ff */
[----:B------:R-:W-:Y:S01]  /*0a90*/  IMAD.WIDE.U32 R16, R29, R16, UR4 ;  /* 0x000000041d107e25 */ /* 0x000fe2000f8e0010 */
[----:B--2---:R-:W-:-:S04]  /*0aa0*/  FSETP.GT.FTZ.AND P0, PT, R12, UR10, PT ;  /* 0x0000000a0c007c0b */ /* 0x004fc8000bf14000 */
[----:B------:R-:W-:Y:S02]  /*0ab0*/  FSEL R12, R12, RZ, P0 ;  /* 0x000000ff0c0c7208 */ /* 0x000fe40000000000 */
[----:B------:R-:W-:Y:S02]  /*0ac0*/  FSETP.GT.FTZ.AND P0, PT, R4, UR10, PT ;  /* 0x0000000a04007c0b */ /* 0x000fe4000bf14000 */
[----:B------:R-:W-:Y:S02]  /*0ad0*/  FSETP.GT.FTZ.AND P1, PT, R13, UR10, PT ;  /* 0x0000000a0d007c0b */ /* 0x000fe4000bf34000 */
[----:B------:R-:W-:Y:S02]  /*0ae0*/  FSETP.GT.FTZ.AND P2, PT, R14, UR10, PT ;  /* 0x0000000a0e007c0b */ /* 0x000fe4000bf54000 */
[----:B------:R-:W-:Y:S02]  /*0af0*/  FSEL R19, R4, RZ, P0 ;  /* 0x000000ff04137208 */ /* 0x000fe40000000000 */
[----:B------:R-:W-:-:S02]  /*0b00*/  FSETP.GT.FTZ.AND P0, PT, R5, UR10, PT ;  /* 0x0000000a05007c0b */ /* 0x000fc4000bf14000 */
[----:B------:R-:W-:Y:S02]  /*0b10*/  FSEL R13, R13, RZ, P1 ;  /* 0x000000ff0d0d7208 */ /* 0x000fe40000800000 */
[----:B------:R-:W-:Y:S02]  /*0b20*/  FSEL R14, R14, RZ, P2 ;  /* 0x000000ff0e0e7208 */ /* 0x000fe40001000000 */
[----:B------:R-:W-:Y:S02]  /*0b30*/  FSETP.GT.FTZ.AND P1, PT, R6, UR10, PT ;  /* 0x0000000a06007c0b */ /* 0x000fe4000bf34000 */
[----:B------:R-:W-:Y:S02]  /*0b40*/  FSETP.GT.FTZ.AND P2, PT, R7, UR10, PT ;  /* 0x0000000a07007c0b */ /* 0x000fe4000bf54000 */
[----:B------:R-:W-:Y:S02]  /*0b50*/  FSEL R4, R5, RZ, P0 ;  /* 0x000000ff05047208 */ /* 0x000fe40000000000 */
[----:B------:R-:W-:-:S02]  /*0b60*/  FSETP.GT.FTZ.AND P3, PT, R15, UR10, PT ;  /* 0x0000000a0f007c0b */ /* 0x000fc4000bf74000 */
[----:B------:R-:W-:Y:S02]  /*0b70*/  FSEL R5, R6, RZ, P1 ;  /* 0x000000ff06057208 */ /* 0x000fe40000800000 */
[----:B------:R-:W-:Y:S01]  /*0b80*/  FSEL R6, R7, RZ, P2 ;  /* 0x000000ff07067208 */ /* 0x000fe20001000000 */
[----:B------:R-:W-:Y:S01]  /*0b90*/  IMAD.MOV.U32 R7, RZ, RZ, 0x20 ;  /* 0x00000020ff077424 */ /* 0x000fe200078e00ff */
[----:B------:R-:W-:Y:S01]  /*0ba0*/  FSEL R15, R15, RZ, P3 ;  /* 0x000000ff0f0f7208 */ /* 0x000fe20001800000 */
[----:B---3--:R-:W-:Y:S02]  /*0bb0*/  FMUL.FTZ R8, R8, R19 ;  /* 0x0000001308087220 */ /* 0x008fe40000410000 */
[----:B------:R-:W2:Y:S01]  /*0bc0*/  LDG.E.ENL2.256.CONSTANT R20, R16, desc[UR12][R16.64] ;  /* 0xfe00000c1010797e */ /* 0x000ea20008129914 */
[----:B------:R-:W-:Y:S01]  /*0bd0*/  FMUL.FTZ R9, R9, R4 ;  /* 0x0000000409097220 */ /* 0x000fe20000410000 */
[----:B------:R-:W-:Y:S02]  /*0be0*/  IMAD.MOV.U32 R4, RZ, RZ, 0x20 ;  /* 0x00000020ff047424 */ /* 0x000fe400078e00ff */
[----:B------:R-:W-:Y:S01]  /*0bf0*/  FMUL.FTZ R10, R10, R5 ;  /* 0x000000050a0a7220 */ /* 0x000fe20000410000 */
[----:B------:R-:W-:Y:S01]  /*0c00*/  FMUL.FTZ R11, R11, R6 ;  /* 0x000000060b0b7220 */ /* 0x000fe20000410000 */
[----:B------:R-:W-:Y:S01]  /*0c10*/  FMUL.FTZ R12, R24, R12 ;  /* 0x0000000c180c7220 */ /* 0x000fe20000410000 */
[----:B------:R-:W-:Y:S01]  /*0c20*/  FMUL.FTZ R13, R25, R13 ;  /* 0x0000000d190d7220 */ /* 0x000fe20000410000 */
[----:B------:R-:W-:Y:S01]  /*0c30*/  FMUL.FTZ R14, R26, R14 ;  /* 0x0000000e1a0e7220 */ /* 0x000fe20000410000 */
[----:B------:R-:W-:Y:S01]  /*0c40*/  FMUL.FTZ R15, R27, R15 ;  /* 0x0000000f1b0f7220 */ /* 0x000fe20000410000 */
[----:B------:R-:W-:-:S04]  /*0c50*/  IMAD.WIDE.U32 R6, R2, R7, UR8 ;  /* 0x0000000802067e25 */ /* 0x000fc8000f8e0007 */
[----:B------:R-:W-:Y:S01]  /*0c60*/  IMAD.WIDE.U32 R4, R29, R4, UR6 ;  /* 0x000000061d047e25 */ /* 0x000fe2000f8e0004 */
[----:B------:R0:W-:Y:S05]  /*0c70*/  STG.E.ENL2.256 desc[UR12][R6.64], R12, R8 ;  /* 0xf800000c0608797f */ /* 0x0001ea000f12180c */
[----:B0-----:R-:W3:Y:S01]  /*0c80*/  LDG.E.ENL2.256.CONSTANT R24, R4, desc[UR12][R4.64] ;  /* 0xfe00000c0404797e */ /* 0x001ee20008129918 */
[----:B------:R-:W-:Y:S02]  /*0c90*/  IMAD.MOV.U32 R12, RZ, RZ, 0x20 ;  /* 0x00000020ff0c7424 */ /* 0x000fe400078e00ff */
[C---:B------:R-:W-:Y:S02]  /*0ca0*/  IMAD R2, R0.reuse, 0x4, R2 ;  /* 0x0000000400027824 */ /* 0x040fe400078e0202 */
[----:B------:R-:W-:Y:S01]  /*0cb0*/  IMAD R3, R0, 0x4, R3 ;  /* 0x0000000400037824 */ /* 0x000fe200078e0203 */
[----:B--2---:R-:W-:-:S02]  /*0cc0*/  FSETP.GT.FTZ.AND P0, PT, R16, UR10, PT ;  /* 0x0000000a10007c0b */ /* 0x004fc4000bf14000 */
[----:B------:R-:W-:Y:S02]  /*0cd0*/  FSETP.GT.FTZ.AND P1, PT, R17, UR10, PT ;  /* 0x0000000a11007c0b */ /* 0x000fe4000bf34000 */
[----:B------:R-:W-:Y:S02]  /*0ce0*/  FSETP.GT.FTZ.AND P2, PT, R18, UR10, PT ;  /* 0x0000000a12007c0b */ /* 0x000fe4000bf54000 */
[----:B------:R-:W-:Y:S02]  /*0cf0*/  FSETP.GT.FTZ.AND P3, PT, R19, UR10, PT ;  /* 0x0000000a13007c0b */ /* 0x000fe4000bf74000 */
[----:B------:R-:W-:Y:S02]  /*0d00*/  FSEL R16, R16, RZ, P0 ;  /* 0x000000ff10107208 */ /* 0x000fe40000000000 */
[----:B------:R-:W-:Y:S02]  /*0d10*/  FSEL R17, R17, RZ, P1 ;  /* 0x000000ff11117208 */ /* 0x000fe40000800000 */
[----:B------:R-:W-:-:S02]  /*0d20*/  FSEL R18, R18, RZ, P2 ;  /* 0x000000ff12127208 */ /* 0x000fc40001000000 */
[----:B------:R-:W-:Y:S02]  /*0d30*/  FSEL R19, R19, RZ, P3 ;  /* 0x000000ff13137208 */ /* 0x000fe40001800000 */
[----:B------:R-:W-:Y:S02]  /*0d40*/  FSETP.GT.FTZ.AND P0, PT, R20, UR10, PT ;  /* 0x0000000a14007c0b */ /* 0x000fe4000bf14000 */
[----:B------:R-:W-:Y:S02]  /*0d50*/  FSETP.GT.FTZ.AND P1, PT, R21, UR10, PT ;  /* 0x0000000a15007c0b */ /* 0x000fe4000bf34000 */
[----:B------:R-:W-:Y:S02]  /*0d60*/  FSETP.GT.FTZ.AND P2, PT, R22, UR10, PT ;  /* 0x0000000a16007c0b */ /* 0x000fe4000bf54000 */
[----:B------:R-:W-:Y:S02]  /*0d70*/  FSETP.GT.FTZ.AND P3, PT, R23, UR10, PT ;  /* 0x0000000a17007c0b */ /* 0x000fe4000bf74000 */
[----:B------:R-:W-:-:S02]  /*0d80*/  FSEL R9, R20, RZ, P0 ;  /* 0x000000ff14097208 */ /* 0x000fc40000000000 */
[----:B------:R-:W-:Y:S02]  /*0d90*/  FSEL R8, R21, RZ, P1 ;  /* 0x000000ff15087208 */ /* 0x000fe40000800000 */
[----:B------:R-:W-:Y:S02]  /*0da0*/  FSEL R11, R22, RZ, P2 ;  /* 0x000000ff160b7208 */ /* 0x000fe40001000000 */
[----:B------:R-:W-:Y:S01]  /*0db0*/  FSEL R10, R23, RZ, P3 ;  /* 0x000000ff170a7208 */ /* 0x000fe20001800000 */
[----:B---3--:R-:W-:Y:S01]  /*0dc0*/  FMUL.FTZ R24, R24, R9 ;  /* 0x0000000918187220 */ /* 0x008fe20000410000 */
[----:B------:R-:W-:Y:S01]  /*0dd0*/  FMUL.FTZ R25, R25, R8 ;  /* 0x0000000819197220 */ /* 0x000fe20000410000 */
[----:B------:R-:W-:Y:S01]  /*0de0*/  FMUL.FTZ R4, R4, R16 ;  /* 0x0000001004047220 */ /* 0x000fe20000410000 */
[----:B------:R-:W-:Y:S01]  /*0df0*/  FMUL.FTZ R5, R5, R17 ;  /* 0x0000001105057220 */ /* 0x000fe20000410000 */
[----:B------:R-:W-:Y:S01]  /*0e00*/  FMUL.FTZ R6, R6, R18 ;  /* 0x0000001206067220 */ /* 0x000fe20000410000 */
[----:B------:R-:W-:Y:S01]  /*0e10*/  FMUL.FTZ R7, R7, R19 ;  /* 0x0000001307077220 */ /* 0x000fe20000410000 */
[----:B------:R-:W-:Y:S01]  /*0e20*/  FMUL.FTZ R26, R26, R11 ;  /* 0x0000000b1a1a7220 */ /* 0x000fe20000410000 */
[----:B------:R-:W-:Y:S01]  /*0e30*/  FMUL.FTZ R27, R27, R10 ;  /* 0x0000000a1b1b7220 */ /* 0x000fe20000410000 */
[----:B------:R-:W-:Y:S01]  /*0e40*/  IMAD.WIDE.U32 R8, R29, R12, UR8 ;  /* 0x000000081d087e25 */ /* 0x000fe2000f8e000c */
[----:B------:R-:W-:-:S04]  /*0e50*/  IADD3 R11, PT, PT, R0, R28, R0 ;  /* 0x0000001c000b7210 */ /* 0x000fc80007ffe000 */
[----:B------:R2:W-:Y:S01]  /*0e60*/  STG.E.ENL2.256 desc[UR12][R8.64], R4, R24 ;  /* 0xf80000040818797f */ /* 0x0005e2000f12180c */
[----:B------:R-:W-:-:S04]  /*0e70*/  IADD3 R28, PT, PT, R0, R11, R0 ;  /* 0x0000000b001c7210 */ /* 0x000fc80007ffe000 */
[----:B------:R-:W-:Y:S01]  /*0e80*/  ISETP.GE.AND P0, PT, R28, UR11, PT ;  /* 0x0000000b1c007c0c */ /* 0x000fe2000bf06270 */
[----:B------:R-:W-:-:S12]  /*0e90*/  IMAD R29, R0, 0x4, R29 ;  /* 0x00000004001d7824 */ /* 0x000fd800078e021d */
[----:B------:R-:W-:Y:S05]  /*0ea0*/  @!P0 BRA `(.L_x_240) ;  /* 0xfffffff400d48947 */ /* 0x000fea000383ffff */
[----:B------:R-:W-:Y:S05]  /*0eb0*/  EXIT ;  /* 0x000000000000794d */ /* 0x000fea0003800000 */
.L_x_241:
        /* <DEDUP_REMOVED lines=12> */
.L_x_484:


//--------------------- .text._ZN4vllm18act_and_mul_kernelIN3c108BFloat16E14__nv_bfloat162XadL_ZNS_16gelu_tanh_kernelIS2_EET_RKS5_EEXadL_ZNS_23packed_gelu_tanh_kernelIS3_EES5_S7_EELb1ELb0ELb0EEEvPS5_PS6_i --------------------------
	.section	.text._ZN4vllm18act_and_mul_kernelIN3c108BFloat16E14__nv_bfloat162XadL_ZNS_16gelu_tanh_kernelIS2_EET_RKS5_EEXadL_ZNS_23packed_gelu_tanh_kernelIS3_EES5_S7_EELb1ELb0ELb0EEEvPS5_PS6_i,"ax",@progbits
	.align	128
        .global         _ZN4vllm18act_and_mul_kernelIN3c108BFloat16E14__nv_bfloat162XadL_ZNS_16gelu_tanh_kernelIS2_EET_RKS5_EEXadL_ZNS_23packed_gelu_tanh_kernelIS3_EES5_S7_EELb1ELb0ELb0EEEvPS5_PS6_i
        .type           _ZN4vllm18act_and_mul_kernelIN3c108BFloat16E14__nv_bfloat162XadL_ZNS_16gelu_tanh_kernelIS2_EET_RKS5_EEXadL_ZNS_23packed_gelu_tanh_kernelIS3_EES5_S7_EELb1ELb0ELb0EEEvPS5_PS6_i,@function
        .size           _ZN4vllm18act_and_mul_kernelIN3c108BFloat16E14__nv_bfloat162XadL_ZNS_16gelu_tanh_kernelIS2_EET_RKS5_EEXadL_ZNS_23packed_gelu_tanh_kernelIS3_EES5_S7_EELb1ELb0ELb0EEEvPS5_PS6_i,(.L_x_434 - _ZN4vllm18act_and_mul_kernelIN3c108BFloat16E14__nv_bfloat162XadL_ZNS_16gelu_tanh_kernelIS2_EET_RKS5_EEXadL_ZNS_23packed_gelu_tanh_kernelIS3_EES5_S7_EELb1ELb0ELb0EEEvPS5_PS6_i)
        .other          _ZN4vllm18act_and_mul_kernelIN3c108BFloat16E14__nv_bfloat162XadL_ZNS_16gelu_tanh_kernelIS2_EET_RKS5_EEXadL_ZNS_23packed_gelu_tanh_kernelIS3_EES5_S7_EELb1ELb0ELb0EEEvPS5_PS6_i,@"STO_CUDA_ENTRY STV_DEFAULT"
_ZN4vllm18act_and_mul_kernelIN3c108BFloat16E14__nv_bfloat162XadL_ZNS_16gelu_tanh_kernelIS2_EET_RKS5_EEXadL_ZNS_23packed_gelu_tanh_kernelIS3_EES5_S7_EELb1ELb0ELb0EEEvPS5_PS6_i:
.text._ZN4vllm18act_and_mul_kernelIN3c108BFloat16E14__nv_bfloat162XadL_ZNS_16gelu_tanh_kernelIS2_EET_RKS5_EEXadL_ZNS_23packed_gelu_tanh_kernelIS3_EES5_S7_EELb1ELb0ELb0EEEvPS5_PS6_i:
        /* <DEDUP_REMOVED lines=42> */
[----:B------:R-:W-:Y:S01]  /*02a0*/  @P1 VIADD R6, R6, 0x1 ;  /* 0x0000000106061836 */ /* 0x000fe20000000000 */
[----:B------:R-:W-:Y:S01]  /*02b0*/  @!P2 LOP3.LUT R6, RZ, R0, RZ, 0x33, !PT ;  /* 0x00000000ff06a212 */ /* 0x000fe200078e33ff */
[----:B------:R-:W-:Y:S06]  /*02c0*/  BRA `(.L_x_244) ;  /* 0x0000000000107947 */ /* 0x000fec0003800000 */
.L_x_243:
[----:B------:R-:W-:-:S07]  /*02d0*/  MOV R6, 0x2f0 ;  /* 0x000002f000067802 */ /* 0x000fce0000000f00 */
[----:B------:R-:W-:Y:S05]  /*02e0*/  CALL.REL.NOINC `($__internal_15_$__cuda_sm20_div_u64) ;  /* 0x0000000800b47944 */ /* 0x000fea0003c00000 */
[----:B------:R-:W-:Y:S01]  /*02f0*/  MOV R6, R3 ;  /* 0x0000000300067202 */ /* 0x000fe20000000f00 */
[----:B------:R-:W-:-:S07]  /*0300*/  IMAD.MOV.U32 R7, RZ, RZ, R8 ;  /* 0x000000ffff077224 */ /* 0x000fce00078e0008 */
.L_x_244:
[----:B------:R-:W-:Y:S05]  /*0310*/  BSYNC.RECONVERGENT B0 ;  /* 0x0000000000007941 */ /* 0x000fea0003800200 */
.L_x_242:
[----:B------:R-:W-:Y:S01]  /*0320*/  IADD3 R13, P0, PT, R6, R2, RZ ;  /* 0x00000002060d7210 */ /* 0x000fe20007f1e0ff */
[----:B------:R-:W0:Y:S01]  /*0330*/  LDC.64 R8, c[0x0][0x388] ;  /* 0x0000e200ff087b82 */ /* 0x000e220000000a00 */
[----:B------:R-:W1:Y:S01]  /*0340*/  LDCU.64 UR6, c[0x0][0x358] ;  /* 0x00006b00ff0677ac */ /* 0x000e620008000a00 */
[----:B------:R-:W-:Y:S01]  /*0350*/  BSSY.RECONVERGENT B0, `(.L_x_245) ;  /* 0x0000039000007945 */ /* 0x000fe20003800200 */
[C---:B------:R-:W-:Y:S01]  /*0360*/  LOP3.LUT R2, R13.reuse, 0x3, RZ, 0xc0, !PT ;  /* 0x000000030d027812 */ /* 0x040fe200078ec0ff */
[----:B------:R-:W-:Y:S01]  /*0370*/  IMAD.X R6, RZ, RZ, R7, P0 ;  /* 0x000000ffff067224 */ /* 0x000fe200000e0607 */
[----:B------:R-:W-:Y:S02]  /*0380*/  ISETP.GE.U32.AND P0, PT, R13, 0x3, PT ;  /* 0x000000030d00780c */ /* 0x000fe40003f06070 */
[----:B------:R-:W-:Y:S02]  /*0390*/  ISETP.NE.U32.AND P1, PT, R2, 0x3, PT ;  /* 0x000000030200780c */ /* 0x000fe40003f25070 */
[----:B------:R-:W-:-:S02]  /*03a0*/  ISETP.GE.U32.AND.EX P0, PT, R6, RZ, PT, P0 ;  /* 0x000000ff0600720c */ /* 0x000fc40003f06100 */
[----:B------:R-:W-:Y:S01]  /*03b0*/  ISETP.NE.AND.EX P1, PT, RZ, RZ, PT, P1 ;  /* 0x000000ffff00720c */ /* 0x000fe20003f25310 */
[----:B0-----:R-:W-:-:S12]  /*03c0*/  IMAD.WIDE.U32 R2, R4, 0x2, R8 ;  /* 0x0000000204027825 */ /* 0x001fd800078e0008 */
[----:B-1----:R-:W-:Y:S05]  /*03d0*/  @!P1 BRA `(.L_x_246) ;  /* 0x0000000000c09947 */ /* 0x002fea0003800000 */
        /* <DEDUP_REMOVED lines=10> */
[----:B------:R-:W-:-:S03]  /*0480*/  MOV R7, UR4 ;  /* 0x0000000400077c02 */ /* 0x000fc60008000f00 */
[----:B------:R-:W-:Y:S01]  /*0490*/  IMAD.WIDE.U32 R4, R4, 0x2, R6 ;  /* 0x0000000204047825 */ /* 0x000fe200078e0006 */
[----:B-1----:R-:W-:Y:S02]  /*04a0*/  LEA R6, P1, R16, UR12, 0x1 ;  /* 0x0000000c10067c11 */ /* 0x002fe4000f8208ff */
[----:B------:R-:W-:Y:S02]  /*04b0*/  IADD3 R7, P2, PT, R4, UR14, RZ ;  /* 0x0000000e04077c10 */ /* 0x000fe4000ff5e0ff */
[----:B------:R-:W-:Y:S02]  /*04c0*/  LEA.HI.X R8, R16, UR13, RZ, 0x1, P1 ;  /* 0x0000000d10087c11 */ /* 0x000fe400088f0cff */
[----:B------:R-:W-:-:S09]  /*04d0*/  IADD3.X R10, PT, PT, R5, UR15, RZ, P2, !PT ;  /* 0x0000000f050a7c10 */ /* 0x000fd200097fe4ff */
.L_x_247:
[----:B------:R-:W-:-:S04]  /*04e0*/  IADD3 R14, P1, PT, R2, R9, RZ ;  /* 0x00000009020e7210 */ /* 0x000fc80007f3e0ff */
[----:B------:R-:W-:-:S05]  /*04f0*/  IADD3.X R15, PT, PT, R3, R11, RZ, P1, !PT ;  /* 0x0000000b030f7210 */ /* 0x000fca0000ffe4ff */
[----:B------:R-:W2:Y:S01]  /*0500*/  LDG.E.U16.CONSTANT R14, desc[UR6][R14.64] ;  /* 0x000000060e0e7981 */ /* 0x000ea2000c1e9500 */
[----:B------:R-:W-:-:S05]  /*0510*/  IADD3 R4, P1, PT, R9, R7, RZ ;  /* 0x0000000709047210 */ /* 0x000fca0007f3e0ff */
[----:B------:R-:W-:-:S05]  /*0520*/  IMAD.X R5, R11, 0x1, R10, P1 ;  /* 0x000000010b057824 */ /* 0x000fca00008e060a */
[----:B------:R-:W3:Y:S01]  /*0530*/  LDG.E.U16.CONSTANT R4, desc[UR6][R4.64] ;  /* 0x0000000604047981 */ /* 0x000ee2000c1e9500 */
[----:B------:R-:W-:-:S05]  /*0540*/  IADD3 R23, P2, PT, R0, R23, RZ ;  /* 0x0000001700177210 */ /* 0x000fca0007f5e0ff */
[----:B------:R-:W-:Y:S02]  /*0550*/  IMAD.X R17, RZ, RZ, R17, P2 ;  /* 0x000000ffff117224 */ /* 0x000fe400010e0611 */
[----:B--2---:R-:W-:-:S04]  /*0560*/  IMAD.U32 R18, R14, 0x10000, RZ ;  /* 0x000100000e127824 */ /* 0x004fc800078e00ff */
[----:B------:R-:W-:-:S04]  /*0570*/  FMUL.FTZ R19, R18, R18 ;  /* 0x0000001212137220 */ /* 0x000fc80000410000 */
[----:B------:R-:W-:Y:S01]  /*0580*/  FMUL.FTZ R19, R18, R19 ;  /* 0x0000001312137220 */ /* 0x000fe20000410000 */
[----:B---3--:R-:W-:-:S03]  /*0590*/  IMAD.U32 R5, R4, 0x10000, RZ ;  /* 0x0001000004057824 */ /* 0x008fc600078e00ff */
[----:B------:R-:W-:Y:S01]  /*05a0*/  FFMA.FTZ R19, R19, 0.044714998453855514526, R18 ;  /* 0x3d37271313137823 */ /* 0x000fe20000010012 */
[----:B------:R-:W-:-:S03]  /*05b0*/  FMUL.FTZ R18, R18, 0.5 ;  /* 0x3f00000012127820 */ /* 0x000fc60000410000 */
[----:B------:R-:W-:-:S06]  /*05c0*/  FMUL.FTZ R19, R19, 0.79788458347320556641 ;  /* 0x3f4c422a13137820 */ /* 0x000fcc0000410000 */
[----:B------:R-:W0:Y:S02]  /*05d0*/  MUFU.TANH R19, R19 ;  /* 0x0000001300137308 */ /* 0x000e240000002400 */
[----:B0-----:R-:W-:-:S04]  /*05e0*/  FADD.FTZ R15, R19, 1 ;  /* 0x3f800000130f7421 */ /* 0x001fc80000010000 */
[----:B------:R-:W-:-:S06]  /*05f0*/  FMUL.FTZ R15, R18, R15 ;  /* 0x0000000f120f7220 */ /* 0x000fcc0000410000 */
[----:B------:R-:W0:Y:S02]  /*0600*/  F2F.BF16.F32 R15, R15 ;  /* 0x0000000f000f7304 */ /* 0x000e240000202000 */
[----:B0-----:R-:W-:-:S05]  /*0610*/  SHF.L.U32 R4, R15, 0x10, RZ ;  /* 0x000000100f047819 */ /* 0x001fca00000006ff */
[----:B------:R-:W-:Y:S01]  /*0620*/  FMUL.FTZ R5, R4, R5 ;  /* 0x0000000504057220 */ /* 0x000fe20000410000 */
[----:B------:R-:W-:Y:S02]  /*0630*/  IADD3 R4, P1, PT, R9, R6, RZ ;  /* 0x0000000609047210 */ /* 0x000fe40007f3e0ff */
[C---:B------:R-:W-:Y:S02]  /*0640*/  LEA R9, P3, R0.reuse, R9, 0x1 ;  /* 0x0000000900097211 */ /* 0x040fe400078608ff */
[----:B------:R-:W-:Y:S01]  /*0650*/  F2FP.BF16.F32.PACK_AB R14, RZ, R5 ;  /* 0x00000005ff0e723e */ /* 0x000fe200000010ff */
[----:B------:R-:W-:Y:S01]  /*0660*/  IMAD.X R5, R11, 0x1, R8, P1 ;  /* 0x000000010b057824 */ /* 0x000fe200008e0608 */
[----:B------:R-:W-:Y:S02]  /*0670*/  IADD3 R13, P1, PT, R13, -0x1, RZ ;  /* 0xffffffff0d0d7810 */ /* 0x000fe40007f3e0ff */
[----:B------:R-:W-:Y:S02]  /*0680*/  LEA.HI.X R11, R0, R11, RZ, 0x1, P3 ;  /* 0x0000000b000b7211 */ /* 0x000fe400018f0cff */
[----:B------:R0:W-:Y:S01]  /*0690*/  STG.E.U16 desc[UR6][R4.64], R14 ;  /* 0x0000000e04007986 */ /* 0x0001e2000c101506 */
[----:B------:R-:W-:-:S02]  /*06a0*/  IADD3.X R12, PT, PT, R12, -0x1, RZ, P1, !PT ;  /* 0xffffffff0c0c7810 */ /* 0x000fc40000ffe4ff */
[----:B------:R-:W-:-:S04]  /*06b0*/  ISETP.NE.U32.AND P1, PT, R13, RZ, PT ;  /* 0x000000ff0d00720c */ /* 0x000fc80003f25070 */
[----:B------:R-:W-:-:S13]  /*06c0*/  ISETP.NE.AND.EX P1, PT, R12, RZ, PT, P1 ;  /* 0x000000ff0c00720c */ /* 0x000fda0003f25310 */
[----:B0-----:R-:W-:Y:S05]  /*06d0*/  @P1 BRA `(.L_x_247) ;  /* 0xfffffffc00801947 */ /* 0x001fea000383ffff */
.L_x_246:
[----:B------:R-:W-:Y:S05]  /*06e0*/  BSYNC.RECONVERGENT B0 ;  /* 0x0000000000007941 */ /* 0x000fea0003800200 */
.L_x_245:
[----:B------:R-:W-:Y:S05]  /*06f0*/  @!P0 EXIT ;  /* 0x000000000000894d */ /* 0x000fea0003800000 */
[----:B------:R-:W0:Y:S01]  /*0700*/  LDCU UR4, c[0x0][0x390] ;  /* 0x00007200ff0477ac */ /* 0x000e220008000800 */
[----:B------:R-:W-:Y:S02]  /*0710*/  SHF.L.U32 R21, R0, 0x1, RZ ;  /* 0x0000000100157819 */ /* 0x000fe400000006ff */
[----:B------:R-:W-:Y:S01]  /*0720*/  SHF.R.U32.HI R19, RZ, 0x1f, R0 ;  /* 0x0000001fff137819 */ /* 0x000fe20000011600 */
[----:B------:R-:W1:Y:S01]  /*0730*/  LDCU.64 UR10, c[0x0][0x380] ;  /* 0x00007000ff0a77ac */ /* 0x000e620008000a00 */
[----:B0-----:R-:W-:Y:S02]  /*0740*/  USHF.L.U64.HI UR8, UR4, 0x1, UR5 ;  /* 0x0000000104087899 */ /* 0x001fe40008010205 */
[----:B------:R-:W-:-:S12]  /*0750*/  USHF.L.U32 UR9, UR4, 0x1, URZ ;  /* 0x0000000104097899 */ /* 0x000fd800080006ff */
.L_x_248:
[----:B------:R-:W-:-:S04]  /*0760*/  LEA R10, P0, R23, R2, 0x1 ;  /* 0x00000002170a7211 */ /* 0x000fc800078008ff */
[----:B------:R-:W-:Y:S02]  /*0770*/  LEA.HI.X R11, R23, R3, R17, 0x1, P0 ;  /* 0x00000003170b7211 */ /* 0x000fe400000f0c11 */
[----:B------:R-:W-:-:S03]  /*0780*/  IADD3 R8, P0, PT, R21, R10, RZ ;  /* 0x0000000a15087210 */ /* 0x000fc60007f1e0ff */
[----:B------:R0:W2:Y:S02]  /*0790*/  LDG.E.U16.CONSTANT R18, desc[UR6][R10.64] ;  /* 0x000000060a127981 */ /* 0x0000a4000c1e9500 */
[----:B------:R-:W-:Y:S01]  /*07a0*/  IMAD.X R9, R19, 0x1, R11, P0 ;  /* 0x0000000113097824 */ /* 0x000fe200000e060b */
[----:B------:R-:W-:-:S04]  /*07b0*/  IADD3 R6, P0, PT, R21, R8, RZ ;  /* 0x0000000815067210 */ /* 0x000fc80007f1e0ff */
[----:B------:R-:W3:Y:S01]  /*07c0*/  LDG.E.U16.CONSTANT R22, desc[UR6][R8.64] ;  /* 0x0000000608167981 */ /* 0x000ee2000c1e9500 */
[----:B------:R-:W-:Y:S01]  /*07d0*/  IMAD.X R7, R19, 0x1, R9, P0 ;  /* 0x0000000113077824 */ /* 0x000fe200000e0609 */
[----:B------:R-:W-:-:S04]  /*07e0*/  IADD3 R4, P0, PT, R21, R6, RZ ;  /* 0x0000000615047210 */ /* 0x000fc80007f1e0ff */
[----:B------:R4:W5:Y:S01]  /*07f0*/  LDG.E.U16.CONSTANT R20, desc[UR6][R6.64] ;  /* 0x0000000606147981 */ /* 0x000962000c1e9500 */
[----:B------:R-:W-:-:S05]  /*0800*/  IADD3.X R5, PT, PT, R19, R7, RZ, P0, !PT ;  /* 0x0000000713057210 */ /* 0x000fca00007fe4ff */
[----:B------:R-:W5:Y:S01]  /*0810*/  LDG.E.U16.CONSTANT R24, desc[UR6][R4.64] ;  /* 0x0000000604187981 */ /* 0x000f62000c1e9500 */
[----:B------:R-:W-:-:S04]  /*0820*/  IADD3 R12, P0, PT, R10, UR9, RZ ;  /* 0x000000090a0c7c10 */ /* 0x000fc8000ff1e0ff */
[----:B------:R-:W-:-:S05]  /*0830*/  IADD3.X R13, PT, PT, R11, UR8, RZ, P0, !PT ;  /* 0x000000080b0d7c10 */ /* 0x000fca00087fe4ff */
[----:B------:R-:W5:Y:S01]  /*0840*/  LDG.E.U16.CONSTANT R12, desc[UR6][R12.64] ;  /* 0x000000060c0c7981 */ /* 0x000f62000c1e9500 */
[----:B------:R-:W-:Y:S02]  /*0850*/  IADD3 R14, P1, PT, R6, UR9, RZ ;  /* 0x00000009060e7c10 */ /* 0x000fe4000ff3e0ff */
[----:B0-----:R-:W-:Y:S02]  /*0860*/  IADD3 R10, P0, PT, R8, UR9, RZ ;  /* 0x00000009080a7c10 */ /* 0x001fe4000ff1e0ff */
[----:B------:R-:W-:Y:S02]  /*0870*/  IADD3.X R15, PT, PT, R7, UR8, RZ, P1, !PT ;  /* 0x00000008070f7c10 */ /* 0x000fe40008ffe4ff */
[----:B------:R-:W-:Y:S02]  /*0880*/  IADD3.X R11, PT, PT, R9, UR8, RZ, P0, !PT ;  /* 0x00000008090b7c10 */ /* 0x000fe400087fe4ff */
[----:B----4-:R-:W-:Y:S01]  /*0890*/  IADD3 R6, P0, PT, R4, UR9, RZ ;  /* 0x0000000904067c10 */ /* 0x010fe2000ff1e0ff */
[----:B------:R-:W4:Y:S03]  /*08a0*/  LDG.E.U16.CONSTANT R14, desc[UR6][R14.64] ;  /* 0x000000060e0e7981 */ /* 0x000f26000c1e9500 */
[----:B------:R-:W-:Y:S01]  /*08b0*/  IADD3.X R7, PT, PT, R5, UR8, RZ, P0, !PT ;  /* 0x0000000805077c10 */ /* 0x000fe200087fe4ff */
[----:B------:R0:W4:Y:S04]  /*08c0*/  LDG.E.U16.CONSTANT R10, desc[UR6][R10.64] ;  /* 0x000000060a0a7981 */ /* 0x000128000c1e9500 */
[----:B------:R1:W4:Y:S01]  /*08d0*/  LDG.E.U16.CONSTANT R6, desc[UR6][R6.64] ;  /* 0x0000000606067981 */ /* 0x000322000c1e9500 */
[----:B0-----:R-:W-:Y:S01]  /*08e0*/  IADD3 R11, P0, PT, R16, R23, RZ ;  /* 0x00000017100b7210 */ /* 0x001fe20007f1e0ff */
[----:B--2---:R-:W-:-:S04]  /*08f0*/  IMAD.U32 R18, R18, 0x10000, RZ ;  /* 0x0001000012127824 */ /* 0x004fc800078e00ff */
[----:B------:R-:W-:-:S04]  /*0900*/  FMUL.FTZ R5, R18, R18 ;  /* 0x0000001212057220 */ /* 0x000fc80000410000 */
[----:B------:R-:W-:Y:S01]  /*0910*/  FMUL.FTZ R5, R18, R5 ;  /* 0x0000000512057220 */ /* 0x000fe20000410000 */
[----:B---3--:R-:W-:-:S03]  /*0920*/  IMAD.U32 R22, R22, 0x10000, RZ ;  /* 0x0001000016167824 */ /* 0x008fc600078e00ff */
[----:B------:R-:W-:Y:S01]  /*0930*/  FFMA.FTZ R5, R5, 0.044714998453855514526, R18 ;  /* 0x3d37271305057823 */ /* 0x000fe20000010012 */
[----:B------:R-:W-:-:S03]  /*0940*/  FMUL.FTZ R9, R22, R22 ;  /* 0x0000001616097220 */ /* 0x000fc60000410000 */
[----:B------:R-:W-:Y:S01]  /*0950*/  FMUL.FTZ R5, R5, 0.79788458347320556641 ;  /* 0x3f4c422a05057820 */ /* 0x000fe20000410000 */
[----:B-----5:R-:W-:Y:S01]  /*0960*/  SHF.L.U32 R20, R20, 0x10, RZ ;  /* 0x0000001014147819 */ /* 0x020fe200000006ff */
[----:B------:R-:W-:Y:S01]  /*0970*/  FMUL.FTZ R9, R22, R9 ;  /* 0x0000000916097220 */ /* 0x000fe20000410000 */
[----:B------:R-:W-:-:S03]  /*0980*/  IMAD.U32 R24, R24, 0x10000, RZ ;  /* 0x0001000018187824 */ /* 0x000fc600078e00ff */
[----:B------:R-:W0:Y:S01]  /*0990*/  MUFU.TANH R5, R5 ;  /* 0x0000000500057308 */ /* 0x000e220000002400 */
[----:B------:R-:W-:Y:S01]  /*09a0*/  FFMA.FTZ R9, R9, 0.044714998453855514526, R22 ;  /* 0x3d37271309097823 */ /* 0x000fe20000010016 */
[----:B-1----:R-:W-:-:S03]  /*09b0*/  FMUL.FTZ R7, R20, R20 ;  /* 0x0000001414077220 */ /* 0x002fc60000410000 */
[----:B------:R-:W-:Y:S01]  /*09c0*/  FMUL.FTZ R4, R9, 0.79788458347320556641 ;  /* 0x3f4c422a09047820 */ /* 0x000fe20000410000 */
[----:B------:R-:W-:Y:S01]  /*09d0*/  FMUL.FTZ R7, R20, R7 ;  /* 0x0000000714077220 */ /* 0x000fe20000410000 */
[----:B------:R-:W-:-:S03]  /*09e0*/  FMUL.FTZ R9, R24, R24 ;  /* 0x0000001818097220 */ /* 0x000fc60000410000 */
[----:B------:R-:W-:Y:S01]  /*09f0*/  FFMA.FTZ R7, R7, 0.044714998453855514526, R20 ;  /* 0x3d37271307077823 */ /* 0x000fe20000010014 */
[----:B------:R-:W-:-:S03]  /*0a00*/  FMUL.FTZ R9, R24, R9 ;  /* 0x0000000918097220 */ /* 0x000fc60000410000 */
[----:B------:R-:W-:Y:S01]  /*0a10*/  FMUL.FTZ R8, R7, 0.79788458347320556641 ;  /* 0x3f4c422a07087820 */ /* 0x000fe20000410000 */
[----:B------:R-:W-:Y:S01]  /*0a20*/  FFMA.FTZ R9, R9, 0.044714998453855514526, R24 ;  /* 0x3d37271309097823 */ /* 0x000fe20000010018 */
[----:B0-----:R-:W-:Y:S01]  /*0a30*/  FADD.FTZ R7, R5, 1 ;  /* 0x3f80000005077421 */ /* 0x001fe20000010000 */
[----:B------:R-:W-:Y:S02]  /*0a40*/  MUFU.TANH R4, R4 ;  /* 0x0000000400047308 */ /* 0x000fe40000002400 */
[----:B------:R-:W-:Y:S01]  /*0a50*/  FMUL.FTZ R9, R9, 0.79788458347320556641 ;  /* 0x3f4c422a09097820 */ /* 0x000fe20000410000 */
[----:B------:R-:W-:-:S05]  /*0a60*/  FMUL.FTZ R18, R18, 0.5 ;  /* 0x3f00000012127820 */ /* 0x000fca0000410000 */
[----:B------:R-:W0:Y:S01]  /*0a70*/  MUFU.TANH R5, R8 ;  /* 0x0000000800057308 */ /* 0x000e220000002400 */
[----:B------:R-:W-:-:S07]  /*0a80*/  FMUL.FTZ R18, R18, R7 ;  /* 0x0000000712127220 */ /* 0x000fce0000410000 */
[----:B------:R-:W1:Y:S01]  /*0a90*/  MUFU.TANH R9, R9 ;  /* 0x0000000900097308 */ /* 0x000e620000002400 */
[----:B------:R-:W-:Y:S01]  /*0aa0*/  FMUL.FTZ R20, R20, 0.5 ;  /* 0x3f00000014147820 */ /* 0x000fe20000410000 */
[----:B------:R-:W-:-:S06]  /*0ab0*/  FMUL.FTZ R22, R22, 0.5 ;  /* 0x3f00000016167820 */ /* 0x000fcc0000410000 */
[----:B------:R-:W2:Y:S01]  /*0ac0*/  F2F.BF16.F32 R18, R18 ;  /* 0x0000001200127304 */ /* 0x000ea20000202000 */
[----:B0-----:R-:W-:Y:S01]  /*0ad0*/  FADD.FTZ R5, R5, 1 ;  /* 0x3f80000005057421 */ /* 0x001fe20000010000 */
[----:B------:R-:W-:Y:S01]  /*0ae0*/  FADD.FTZ R7, R4, 1 ;  /* 0x3f80000004077421 */ /* 0x000fe20000010000 */
[----:B------:R-:W-:Y:S02]  /*0af0*/  FMUL.FTZ R24, R24, 0.5 ;  /* 0x3f00000018187820 */ /* 0x000fe40000410000 */
[----:B------:R-:W-:Y:S01]  /*0b00*/  FMUL.FTZ R20, R20, R5 ;  /* 0x0000000514147220 */ /* 0x000fe20000410000 */
[----:B------:R-:W-:Y:S01]  /*0b10*/  FMUL.FTZ R7, R22, R7 ;  /* 0x0000000716077220 */ /* 0x000fe20000410000 */
[----:B-1----:R-:W-:Y:S01]  /*0b20*/  FADD.FTZ R9, R9, 1 ;  /* 0x3f80000009097421 */ /* 0x002fe20000010000 */
[----:B------:R-:W-:-:S03]  /*0b30*/  IMAD.U32 R5, R12, 0x10000, RZ ;  /* 0x000100000c057824 */ /* 0x000fc600078e00ff */
[----:B------:R-:W0:Y:S01]  /*0b40*/  F2F.BF16.F32 R20, R20 ;  /* 0x0000001400147304 */ /* 0x000e220000202000 */
[----:B------:R-:W-:Y:S01]  /*0b50*/  FMUL.FTZ R24, R24, R9 ;  /* 0x0000000918187220 */ /* 0x000fe20000410000 */
[----:B--2---:R-:W-:-:S06]  /*0b60*/  SHF.L.U32 R18, R18, 0x10, RZ ;  /* 0x0000001012127819 */ /* 0x004fcc00000006ff */
[----:B------:R-:W1:Y:S01]  /*0b70*/  F2F.BF16.F32 R7, R7 ;  /* 0x0000000700077304 */ /* 0x000e620000202000 */
[----:B------:R-:W-:Y:S01]  /*0b80*/  FMUL.FTZ R5, R18, R5 ;  /* 0x0000000512057220 */ /* 0x000fe20000410000 */
[----:B------:R-:W-:Y:S01]  /*0b90*/  IMAD.X R12, RZ, RZ, R17, P0 ;  /* 0x000000ffff0c7224 */ /* 0x000fe200000e0611 */
[----:B------:R-:W-:-:S05]  /*0ba0*/  LEA R4, P0, R11, UR10, 0x1 ;  /* 0x0000000a0b047c11 */ /* 0x000fca000f8008ff */
[----:B------:R-:W2:Y:S01]  /*0bb0*/  F2F.BF16.F32 R24, R24 ;  /* 0x0000001800187304 */ /* 0x000ea20000202000 */
[----:B------:R-:W-:Y:S02]  /*0bc0*/  F2FP.BF16.F32.PACK_AB R8, RZ, R5 ;  /* 0x00000005ff08723e */ /* 0x000fe400000010ff */
[--C-:B------:R-:W-:Y:S01]  /*0bd0*/  LEA.HI.X R5, R11, UR11, R12.reuse, 0x1, P0 ;  /* 0x0000000b0b057c11 */ /* 0x100fe200080f0c0c */
[----:B0-----:R-:W-:Y:S01]  /*0be0*/  IMAD.U32 R20, R20, 0x10000, RZ ;  /* 0x0001000014147824 */ /* 0x001fe200078e00ff */
[----:B------:R-:W-:Y:S02]  /*0bf0*/  PRMT R12, R8, 0x7610, R12 ;  /* 0x00007610080c7816 */ /* 0x000fe4000000000c */
[----:B----4-:R-:W-:Y:S01]  /*0c00*/  SHF.L.U32 R9, R14, 0x10, RZ ;  /* 0x000000100e097819 */ /* 0x010fe200000006ff */
[----:B------:R-:W-:Y:S01]  /*0c10*/  IMAD.U32 R10, R10, 0x10000, RZ ;  /* 0x000100000a0a7824 */ /* 0x000fe200078e00ff */
[----:B------:R-:W-:Y:S01]  /*0c20*/  IADD3 R8, P0, PT, R21, R4, RZ ;  /* 0x0000000415087210 */ /* 0x000fe20007f1e0ff */
[----:B-1----:R-:W-:Y:S01]  /*0c30*/  IMAD.U32 R7, R7, 0x10000, RZ ;  /* 0x0001000007077824 */ /* 0x002fe200078e00ff */
[----:B------:R0:W-:Y:S01]  /*0c40*/  STG.E.U16 desc[UR6][R4.64], R12 ;  /* 0x0000000c04007986 */ /* 0x0001e2000c101506 */
[----:B------:R-:W-:Y:S01]  /*0c50*/  FMUL.FTZ R20, R20, R9 ;  /* 0x0000000914147220 */ /* 0x000fe20000410000 */
[----:B------:R-:W-:Y:S01]  /*0c60*/  SHF.L.U32 R11, R6, 0x10, RZ ;  /* 0x00000010060b7819 */ /* 0x000fe200000006ff */
[----:B------:R-:W-:Y:S01]  /*0c70*/  FMUL.FTZ R7, R7, R10 ;  /* 0x0000000a07077220 */ /* 0x000fe20000410000 */
[----:B------:R-:W-:-:S02]  /*0c80*/  IMAD.X R9, R19, 0x1, R5, P0 ;  /* 0x0000000113097824 */ /* 0x000fc400000e0605 */
[----:B--2---:R-:W-:Y:S02]  /*0c90*/  IMAD.U32 R6, R24, 0x10000, RZ ;  /* 0x0001000018067824 */ /* 0x004fe400078e00ff */
[----:B------:R-:W-:Y:S02]  /*0ca0*/  F2FP.BF16.F32.PACK_AB R7, RZ, R7 ;  /* 0x00000007ff07723e */ /* 0x000fe400000010ff */
[----:B0-----:R-:W-:Y:S01]  /*0cb0*/  IADD3 R4, P0, PT, R21, R8, RZ ;  /* 0x0000000815047210 */ /* 0x001fe20007f1e0ff */
[----:B------:R-:W-:-:S03]  /*0cc0*/  FMUL.FTZ R11, R6, R11 ;  /* 0x0000000b060b7220 */ /* 0x000fc60000410000 */
[----:B------:R-:W-:Y:S02]  /*0cd0*/  IADD3.X R5, PT, PT, R19, R9, RZ, P0, !PT ;  /* 0x0000000913057210 */ /* 0x000fe400007fe4ff */
[----:B------:R-:W-:Y:S02]  /*0ce0*/  IADD3 R6, P0, PT, R21, R4, RZ ;  /* 0x0000000415067210 */ /* 0x000fe40007f1e0ff */
[----:B------:R-:W-:Y:S02]  /*0cf0*/  PRMT R10, R7, 0x7610, R10 ;  /* 0x00007610070a7816 */ /* 0x000fe4000000000a */
        /* <DEDUP_REMOVED lines=10> */
[----:B0-----:R-:W-:Y:S05]  /*0da0*/  @!P0 BRA `(.L_x_248) ;  /* 0xfffffff8006c8947 */ /* 0x001fea000383ffff */
[----:B------:R-:W-:Y:S05]  /*0db0*/  EXIT ;  /* 0x000000000000794d */ /* 0x000fea0003800000 */
        .weak           $__internal_15_$__cuda_sm20_div_u64
        .type           $__internal_15_$__cuda_sm20_div_u64,@function
        .size           $__internal_15_$__cuda_sm20_div_u64,(.L_x_434 - $__internal_15_$__cuda_sm20_div_u64)
$__internal_15_$__cuda_sm20_div_u64:
        /* <DEDUP_REMOVED lines=40> */
[----:B------:R-:W-:-:S05]  /*1040*/  IADD3.X R7, PT, PT, RZ, R7, RZ, P1, !PT ;  /* 0x00000007ff077210 */ /* 0x000fca0000ffe4ff */
        /* <DEDUP_REMOVED lines=15> */
[----:B------:R-:W-:-:S02]  /*1140*/  ISETP.GE.U32.AND.EX P0, PT, R5, RZ, PT, P0 ;  /* 0x000000ff0500720c */ /* 0x000fc40003f06100 */
[-C--:B------:R-:W-:Y:S02]  /*1150*/  IADD3.X R8, PT, PT, RZ, R7.reuse, RZ, P2, !PT ;  /* 0x00000007ff087210 */ /* 0x080fe400017fe4ff */
[----:B------:R-:W-:Y:S02]  /*1160*/  ISETP.NE.U32.AND P1, PT, R0, RZ, PT ;  /* 0x000000ff0000720c */ /* 0x000fe40003f25070 */
[----:B------:R-:W-:Y:S01]  /*1170*/  SEL R8, R8, R7, P0 ;  /* 0x0000000708087207 */ /* 0x000fe20000000000 */
[----:B------:R-:W-:Y:S01]  /*1180*/  IMAD.MOV.U32 R7, RZ, RZ, 0x0 ;  /* 0x00000000ff077424 */ /* 0x000fe200078e00ff */
[----:B------:R-:W-:Y:S02]  /*1190*/  ISETP.NE.AND.EX P1, PT, RZ, RZ, PT, P1 ;  /* 0x000000ffff00720c */ /* 0x000fe40003f25310 */
[----:B------:R-:W-:Y:S02]  /*11a0*/  SEL R3, R3, R10, P0 ;  /* 0x0000000a03037207 */ /* 0x000fe40000000000 */
[----:B------:R-:W-:-:S02]  /*11b0*/  SEL R8, R8, 0xffffffff, P1 ;  /* 0xffffffff08087807 */ /* 0x000fc40000800000 */
[----:B------:R-:W-:Y:S01]  /*11c0*/  SEL R3, R3, 0xffffffff, P1 ;  /* 0xffffffff03037807 */ /* 0x000fe20000800000 */
[----:B------:R-:W-:Y:S06]  /*11d0*/  RET.REL.NODEC R6 `(_ZN4vllm18act_and_mul_kernelIN3c108BFloat16E14__nv_bfloat162XadL_ZNS_16gelu_tanh_kernelIS2_EET_RKS5_EEXadL_ZNS_23packed_gelu_tanh_kernelIS3_EES5_S7_EELb1ELb0ELb0EEEvPS5_PS6_i) ;  /* 0xffffffec06887950 */ /* 0x000fec0003c3ffff */
.L_x_249:
        /* <DEDUP_REMOVED lines=10> */
.L_x_434:


//--------------------- .text._ZN4vllm18act_and_mul_kernelIN3c104HalfE7__half2XadL_ZNS_16gelu_tanh_kernelIS2_EET_RKS5_EEXadL_ZNS_23packed_gelu_tanh_kernelIS3_EES5_S7_EELb1ELb0ELb0EEEvPS5_PS6_i --------------------------
	.section	.text._ZN4vllm18act_and_mul_kernelIN3c104HalfE7__half2XadL_ZNS_16gelu_tanh_kernelIS2_EET_RKS5_EEXadL_ZNS_23packed_gelu_tanh_kernelIS3_EES5_S7_EELb1ELb0ELb0EEEvPS5_PS6_i,"ax",@progbits
	.align	128
        .global         _ZN4vllm18act_and_mul_kernelIN3c104HalfE7__half2XadL_ZNS_16gelu_tanh_kernelIS2_EET_RKS5_EEXadL_ZNS_23packed_gelu_tanh_kernelIS3_EES5_S7_EELb1ELb0ELb0EEEvPS5_PS6_i
        .type           _ZN4vllm18act_and_mul_kernelIN3c104HalfE7__half2XadL_ZNS_16gelu_tanh_kernelIS2_EET_RKS5_EEXadL_ZNS_23packed_gelu_tanh_kernelIS3_EES5_S7_EELb1ELb0ELb0EEEvPS5_PS6_i,@function
        .size           _ZN4vllm18act_and_mul_kernelIN3c104HalfE7__half2XadL_ZNS_16gelu_tanh_kernelIS2_EET_RKS5_EEXadL_ZNS_23packed_gelu_tanh_kernelIS3_EES5_S7_EELb1ELb0ELb0EEEvPS5_PS6_i,(.L_x_435 - _ZN4vllm18act_and_mul_kernelIN3c104HalfE7__half2XadL_ZNS_16gelu_tanh_kernelIS2_EET_RKS5_EEXadL_ZNS_23packed_gelu_tanh_kernelIS3_EES5_S7_EELb1ELb0ELb0EEEvPS5_PS6_i)
        .other          _ZN4vllm18act_and_mul_kernelIN3c104HalfE7__half2XadL_ZNS_16gelu_tanh_kernelIS2_EET_RKS5_EEXadL_ZNS_23packed_gelu_tanh_kernelIS3_EES5_S7_EELb1ELb0ELb0EEEvPS5_PS6_i,@"STO_CUDA_ENTRY STV_DEFAULT"
_ZN4vllm18act_and_mul_kernelIN3c104HalfE7__half2XadL_ZNS_16gelu_tanh_kernelIS2_EET_RKS5_EEXadL_ZNS_23packed_gelu_tanh_kernelIS3_EES5_S7_EELb1ELb0ELb0EEEvPS5_PS6_i:
.text._ZN4vllm18act_and_mul_kernelIN3c104HalfE7__half2XadL_ZNS_16gelu_tanh_kernelIS2_EET_RKS5_EEXadL_ZNS_23packed_gelu_tanh_kernelIS3_EES5_S7_EELb1ELb0ELb0EEEvPS5_PS6_i:
        /* <DEDUP_REMOVED lines=14> */
[C---:B------:R-:W-:Y:S01]  /*00e0*/  ISETP.GT.AND.EX P1, PT, R6.reuse, UR5, PT, P1 ;  /* 0x0000000506007c0c */ /* 0x040fe2000bf24310 */
        /* <DEDUP_REMOVED lines=30> */
.L_x_251:
[----:B------:R-:W-:-:S07]  /*02d0*/  MOV R6, 0x2f0 ;  /* 0x000002f000067802 */ /* 0x000fce0000000f00 */
[----:B------:R-:W-:Y:S05]  /*02e0*/  CALL.REL.NOINC `($__internal_16_$__cuda_sm20_div_u64) ;  /* 0x0000000800b47944 */ /* 0x000fea0003c00000 */
[----:B------:R-:W-:Y:S01]  /*02f0*/  IMAD.MOV.U32 R6, RZ, RZ, R3 ;  /* 0x000000ffff067224 */ /* 0x000fe200078e0003 */
[----:B------:R-:W-:-:S07]  /*0300*/  MOV R7, R8 ;  /* 0x0000000800077202 */ /* 0x000fce0000000f00 */
.L_x_252:
[----:B------:R-:W-:Y:S05]  /*0310*/  BSYNC.RECONVERGENT B0 ;  /* 0x0000000000007941 */ /* 0x000fea0003800200 */
.L_x_250:
        /* <DEDUP_REMOVED lines=13> */
[----:B------:R-:W-:Y:S02]  /*03f0*/  VIADD R13, R13, 0x1 ;  /* 0x000000010d0d7836 */ /* 0x000fe40000000000 */
[----:B------:R-:W-:Y:S01]  /*0400*/  HFMA2 R12, -RZ, RZ, 0, 0 ;  /* 0x00000000ff0c7431 */ /* 0x000fe200000001ff */
[C---:B------:R-:W-:Y:S01]  /*0410*/  SHF.L.U64.HI R11, R0.reuse, 0x1, R17 ;  /* 0x00000001000b7819 */ /* 0x040fe20000010211 */
[----:B------:R-:W1:Y:S01]  /*0420*/  LDCU.128 UR12, c[0x0][0x380] ;  /* 0x00007000ff0c77ac */ /* 0x000e620008000c00 */
[----:B------:R-:W-:Y:S01]  /*0430*/  IMAD.SHL.U32 R9, R0, 0x2, RZ ;  /* 0x0000000200097824 */ /* 0x000fe200078e00ff */
[----:B------:R-:W-:Y:S01]  /*0440*/  LOP3.LUT R13, R13, 0x3, RZ, 0xc0, !PT ;  /* 0x000000030d0d7812 */ /* 0x000fe200078ec0ff */
[----:B0-----:R-:W-:Y:S02]  /*0450*/  USHF.L.U32 UR8, UR4, 0x1, URZ ;  /* 0x0000000104087899 */ /* 0x001fe400080006ff */
[----:B------:R-:W-:-:S04]  /*0460*/  USHF.L.U64.HI UR4, UR4, 0x1, UR5 ;  /* 0x0000000104047899 */ /* 0x000fc80008010205 */
[----:B------:R-:W-:Y:S02]  /*0470*/  IMAD.U32 R6, RZ, RZ, UR8 ;  /* 0x00000008ff067e24 */ /* 0x000fe4000f8e00ff */
[----:B------:R-:W-:-:S03]  /*0480*/  MOV R7, UR4 ;  /* 0x0000000400077c02 */ /* 0x000fc60008000f00 */
[----:B------:R-:W-:Y:S01]  /*0490*/  IMAD.WIDE.U32 R4, R4, 0x2, R6 ;  /* 0x0000000204047825 */ /* 0x000fe200078e0006 */
[C---:B-1----:R-:W-:Y:S02]  /*04a0*/  LEA R6, P1, R19.reuse, UR12, 0x1 ;  /* 0x0000000c13067c11 */ /* 0x042fe4000f8208ff */
[----:B------:R-:W-:Y:S02]  /*04b0*/  IADD3 R7, P2, PT, R4, UR14, RZ ;  /* 0x0000000e04077c10 */ /* 0x000fe4000ff5e0ff */
[----:B------:R-:W-:Y:S02]  /*04c0*/  LEA.HI.X R8, R19, UR13, RZ, 0x1, P1 ;  /* 0x0000000d13087c11 */ /* 0x000fe400088f0cff */
[----:B------:R-:W-:-:S09]  /*04d0*/  IADD3.X R10, PT, PT, R5, UR15, RZ, P2, !PT ;  /* 0x0000000f050a7c10 */ /* 0x000fd200097fe4ff */
.L_x_255:
[----:B------:R-:W-:-:S05]  /*04e0*/  IADD3 R14, P1, PT, R2, R9, RZ ;  /* 0x00000009020e7210 */ /* 0x000fca0007f3e0ff */
        /* <DEDUP_REMOVED lines=8> */
[----:B------:R-:W-:-:S04]  /*0570*/  FMUL.FTZ R21, R18, R18 ;  /* 0x0000001212157220 */ /* 0x000fc80000410000 */
[----:B------:R-:W-:Y:S01]  /*0580*/  FMUL.FTZ R21, R18, R21 ;  /* 0x0000001512157220 */ /* 0x000fe20000410000 */
[----:B---3--:R-:W-:-:S03]  /*0590*/  HADD2.F32 R4, -RZ, R4.H0_H0 ;  /* 0x20000004ff047230 */ /* 0x008fc60000004100 */
[----:B------:R-:W-:Y:S01]  /*05a0*/  FFMA.FTZ R21, R21, 0.044714998453855514526, R18 ;  /* 0x3d37271315157823 */ /* 0x000fe20000010012 */
[----:B------:R-:W-:-:S03]  /*05b0*/  FMUL.FTZ R18, R18, 0.5 ;  /* 0x3f00000012127820 */ /* 0x000fc60000410000 */
[----:B------:R-:W-:-:S06]  /*05c0*/  FMUL.FTZ R21, R21, 0.79788458347320556641 ;  /* 0x3f4c422a15157820 */ /* 0x000fcc0000410000 */
[----:B------:R-:W0:Y:S02]  /*05d0*/  MUFU.TANH R21, R21 ;  /* 0x0000001500157308 */ /* 0x000e240000002400 */
[----:B0-----:R-:W-:-:S04]  /*05e0*/  FADD.FTZ R15, R21, 1 ;  /* 0x3f800000150f7421 */ /* 0x001fc80000010000 */
[----:B------:R-:W-:-:S05]  /*05f0*/  FMUL.FTZ R15, R18, R15 ;  /* 0x0000000f120f7220 */ /* 0x000fca0000410000 */
[----:B------:R-:W-:-:S05]  /*0600*/  F2FP.F16.F32.PACK_AB R15, RZ, R15 ;  /* 0x0000000fff0f723e */ /* 0x000fca00000000ff */
[----:B------:R-:W-:-:S05]  /*0610*/  HADD2.F32 R15, -RZ, R15.H0_H0 ;  /* 0x2000000fff0f7230 */ /* 0x000fca0000004100 */
[----:B------:R-:W-:Y:S01]  /*0620*/  FMUL.FTZ R15, R15, R4 ;  /* 0x000000040f0f7220 */ /* 0x000fe20000410000 */
[----:B------:R-:W-:Y:S02]  /*0630*/  IADD3 R4, P1, PT, R9, R6, RZ ;  /* 0x0000000609047210 */ /* 0x000fe40007f3e0ff */
[C---:B------:R-:W-:Y:S02]  /*0640*/  LEA R9, P3, R16.reuse, R9, 0x1 ;  /* 0x0000000910097211 */ /* 0x040fe400078608ff */
[----:B------:R-:W-:Y:S02]  /*0650*/  F2FP.F16.F32.PACK_AB R15, RZ, R15 ;  /* 0x0000000fff0f723e */ /* 0x000fe400000000ff */
[----:B------:R-:W-:Y:S02]  /*0660*/  IADD3.X R5, PT, PT, R11, R8, RZ, P1, !PT ;  /* 0x000000080b057210 */ /* 0x000fe40000ffe4ff */
[----:B------:R-:W-:Y:S02]  /*0670*/  IADD3 R13, P1, PT, R13, -0x1, RZ ;  /* 0xffffffff0d0d7810 */ /* 0x000fe40007f3e0ff */
[----:B------:R-:W-:Y:S01]  /*0680*/  LEA.HI.X R11, R16, R11, RZ, 0x1, P3 ;  /* 0x0000000b100b7211 */ /* 0x000fe200018f0cff */
[----:B------:R0:W-:Y:S01]  /*0690*/  STG.E.U16 desc[UR6][R4.64], R15 ;  /* 0x0000000f04007986 */ /* 0x0001e2000c101506 */
[----:B------:R-:W-:-:S02]  /*06a0*/  IADD3.X R12, PT, PT, R12, -0x1, RZ, P1, !PT ;  /* 0xffffffff0c0c7810 */ /* 0x000fc40000ffe4ff */
[----:B------:R-:W-:-:S04]  /*06b0*/  ISETP.NE.U32.AND P1, PT, R13, RZ, PT ;  /* 0x000000ff0d00720c */ /* 0x000fc80003f25070 */
[----:B------:R-:W-:-:S13]  /*06c0*/  ISETP.NE.AND.EX P1, PT, R12, RZ, PT, P1 ;  /* 0x000000ff0c00720c */ /* 0x000fda0003f25310 */
[----:B0-----:R-:W-:Y:S05]  /*06d0*/  @P1 BRA `(.L_x_255) ;  /* 0xfffffffc00801947 */ /* 0x001fea000383ffff */
.L_x_254:
[----:B------:R-:W-:Y:S05]  /*06e0*/  BSYNC.RECONVERGENT B0 ;  /* 0x0000000000007941 */ /* 0x000fea0003800200 */
.L_x_253:
[----:B------:R-:W-:Y:S05]  /*06f0*/  @!P0 EXIT ;  /* 0x000000000000894d */ /* 0x000fea0003800000 */
[----:B------:R-:W0:Y:S01]  /*0700*/  LDCU UR4, c[0x0][0x390] ;  /* 0x00007200ff0477ac */ /* 0x000e220008000800 */
[----:B------:R-:W-:Y:S01]  /*0710*/  IMAD.SHL.U32 R23, R16, 0x2, RZ ;  /* 0x0000000210177824 */ /* 0x000fe200078e00ff */
[----:B------:R-:W-:Y:S01]  /*0720*/  SHF.R.U32.HI R21, RZ, 0x1f, R16 ;  /* 0x0000001fff157819 */ /* 0x000fe20000011610 */
[----:B------:R-:W1:Y:S01]  /*0730*/  LDCU.64 UR10, c[0x0][0x380] ;  /* 0x00007000ff0a77ac */ /* 0x000e620008000a00 */
[----:B0-----:R-:W-:Y:S02]  /*0740*/  USHF.L.U64.HI UR8, UR4, 0x1, UR5 ;  /* 0x0000000104087899 */ /* 0x001fe40008010205 */
[----:B------:R-:W-:-:S12]  /*0750*/  USHF.L.U32 UR9, UR4, 0x1, URZ ;  /* 0x0000000104097899 */ /* 0x000fd800080006ff */
.L_x_256:
[----:B------:R-:W-:-:S04]  /*0760*/  LEA R10, P0, R0, R2, 0x1 ;  /* 0x00000002000a7211 */ /* 0x000fc800078008ff */
[----:B------:R-:W-:-:S05]  /*0770*/  LEA.HI.X R11, R0, R3, R17, 0x1, P0 ;  /* 0x00000003000b7211 */ /* 0x000fca00000f0c11 */
[----:B------:R0:W2:Y:S01]  /*0780*/  LDG.E.U16.CONSTANT R18, desc[UR6][R10.64] ;  /* 0x000000060a127981 */ /* 0x0000a2000c1e9500 */
[----:B------:R-:W-:-:S04]  /*0790*/  IADD3 R8, P0, PT, R23, R10, RZ ;  /* 0x0000000a17087210 */ /* 0x000fc80007f1e0ff */
[----:B------:R-:W-:Y:S02]  /*07a0*/  IADD3.X R9, PT, PT, R21, R11, RZ, P0, !PT ;  /* 0x0000000b15097210 */ /* 0x000fe400007fe4ff */
[----:B------:R-:W-:-:S03]  /*07b0*/  IADD3 R6, P0, PT, R23, R8, RZ ;  /* 0x0000000817067210 */ /* 0x000fc60007f1e0ff */
[----:B------:R3:W4:Y:S02]  /*07c0*/  LDG.E.U16.CONSTANT R24, desc[UR6][R8.64] ;  /* 0x0000000608187981 */ /* 0x000724000c1e9500 */
[----:B------:R-:W-:Y:S01]  /*07d0*/  IMAD.X R7, R21, 0x1, R9, P0 ;  /* 0x0000000115077824 */ /* 0x000fe200000e0609 */
[----:B------:R-:W-:-:S04]  /*07e0*/  IADD3 R4, P0, PT, R23, R6, RZ ;  /* 0x0000000617047210 */ /* 0x000fc80007f1e0ff */
[----:B------:R-:W5:Y:S01]  /*07f0*/  LDG.E.U16.CONSTANT R20, desc[UR6][R6.64] ;  /* 0x0000000606147981 */ /* 0x000f62000c1e9500 */
[----:B------:R-:W-:-:S05]  /*0800*/  IMAD.X R5, R21, 0x1, R7, P0 ;  /* 0x0000000115057824 */ /* 0x000fca00000e0607 */
[----:B------:R1:W5:Y:S01]  /*0810*/  LDG.E.U16.CONSTANT R22, desc[UR6][R4.64] ;  /* 0x0000000604167981 */ /* 0x000362000c1e9500 */
[----:B------:R-:W-:-:S04]  /*0820*/  IADD3 R12, P0, PT, R10, UR9, RZ ;  /* 0x000000090a0c7c10 */ /* 0x000fc8000ff1e0ff */
[----:B------:R-:W-:-:S05]  /*0830*/  IADD3.X R13, PT, PT, R11, UR8, RZ, P0, !PT ;  /* 0x000000080b0d7c10 */ /* 0x000fca00087fe4ff */
[----:B------:R-:W5:Y:S01]  /*0840*/  LDG.E.U16.CONSTANT R12, desc[UR6][R12.64] ;  /* 0x000000060c0c7981 */ /* 0x000f62000c1e9500 */
[----:B------:R-:W-:Y:S02]  /*0850*/  IADD3 R14, P1, PT, R6, UR9, RZ ;  /* 0x00000009060e7c10 */ /* 0x000fe4000ff3e0ff */
[----:B0-----:R-:W-:Y:S02]  /*0860*/  IADD3 R10, P0, PT, R8, UR9, RZ ;  /* 0x00000009080a7c10 */ /* 0x001fe4000ff1e0ff */
[----:B------:R-:W-:Y:S02]  /*0870*/  IADD3.X R15, PT, PT, R7, UR8, RZ, P1, !PT ;  /* 0x00000008070f7c10 */ /* 0x000fe40008ffe4ff */
[----:B------:R-:W-:Y:S02]  /*0880*/  IADD3.X R11, PT, PT, R9, UR8, RZ, P0, !PT ;  /* 0x00000008090b7c10 */ /* 0x000fe400087fe4ff */
[----:B---3--:R-:W-:Y:S01]  /*0890*/  IADD3 R8, P0, PT, R4, UR9, RZ ;  /* 0x0000000904087c10 */ /* 0x008fe2000ff1e0ff */
[----:B------:R-:W3:Y:S03]  /*08a0*/  LDG.E.U16.CONSTANT R14, desc[UR6][R14.64] ;  /* 0x000000060e0e7981 */ /* 0x000ee6000c1e9500 */
[----:B------:R-:W-:Y:S01]  /*08b0*/  IADD3.X R9, PT, PT, R5, UR8, RZ, P0, !PT ;  /* 0x0000000805097c10 */ /* 0x000fe200087fe4ff */
[----:B------:R-:W3:Y:S04]  /*08c0*/  LDG.E.U16.CONSTANT R10, desc[UR6][R10.64] ;  /* 0x000000060a0a7981 */ /* 0x000ee8000c1e9500 */
[----:B------:R0:W3:Y:S01]  /*08d0*/  LDG.E.U16.CONSTANT R8, desc[UR6][R8.64] ;  /* 0x0000000608087981 */ /* 0x0000e2000c1e9500 */
[----:B--2---:R-:W-:-:S05]  /*08e0*/  HADD2.F32 R18, -RZ, R18.H0_H0 ;  /* 0x20000012ff127230 */ /* 0x004fca0000004100 */
[----:B-1----:R-:W-:-:S04]  /*08f0*/  FMUL.FTZ R5, R18, R18 ;  /* 0x0000001212057220 */ /* 0x002fc80000410000 */
[----:B------:R-:W-:-:S04]  /*0900*/  FMUL.FTZ R5, R18, R5 ;  /* 0x0000000512057220 */ /* 0x000fc80000410000 */
[----:B------:R-:W-:-:S04]  /*0910*/  FFMA.FTZ R5, R5, 0.044714998453855514526, R18 ;  /* 0x3d37271305057823 */ /* 0x000fc80000010012 */
[----:B------:R-:W-:Y:S01]  /*0920*/  FMUL.FTZ R5, R5, 0.79788458347320556641 ;  /* 0x3f4c422a05057820 */ /* 0x000fe20000410000 */
[----:B----4-:R-:W-:-:S05]  /*0930*/  HADD2.F32 R24, -RZ, R24.H0_H0 ;  /* 0x20000018ff187230 */ /* 0x010fca0000004100 */
[----:B------:R-:W1:Y:S01]  /*0940*/  MUFU.TANH R5, R5 ;  /* 0x0000000500057308 */ /* 0x000e620000002400 */
[----:B------:R-:W-:Y:S01]  /*0950*/  FMUL.FTZ R7, R24, R24 ;  /* 0x0000001818077220 */ /* 0x000fe20000410000 */
[----:B-----5:R-:W-:-:S03]  /*0960*/  HADD2.F32 R20, -RZ, R20.H0_H0 ;  /* 0x20000014ff147230 */ /* 0x020fc60000004100 */
[----:B------:R-:W-:Y:S02]  /*0970*/  FMUL.FTZ R7, R24, R7 ;  /* 0x0000000718077220 */ /* 0x000fe40000410000 */
[C---:B0-----:R-:W-:Y:S01]  /*0980*/  FMUL.FTZ R9, R20.reuse, R20 ;  /* 0x0000001414097220 */ /* 0x041fe20000410000 */
[----:B------:R-:W-:Y:S02]  /*0990*/  HADD2.F32 R22, -RZ, R22.H0_H0 ;  /* 0x20000016ff167230 */ /* 0x000fe40000004100 */
[----:B------:R-:W-:Y:S01]  /*09a0*/  FFMA.FTZ R7, R7, 0.044714998453855514526, R24 ;  /* 0x3d37271307077823 */ /* 0x000fe20000010018 */
[----:B------:R-:W-:-:S03]  /*09b0*/  FMUL.FTZ R9, R20, R9 ;  /* 0x0000000914097220 */ /* 0x000fc60000410000 */
[----:B------:R-:W-:Y:S01]  /*09c0*/  FMUL.FTZ R4, R7, 0.79788458347320556641 ;  /* 0x3f4c422a07047820 */ /* 0x000fe20000410000 */
[----:B------:R-:W-:Y:S01]  /*09d0*/  FFMA.FTZ R9, R9, 0.044714998453855514526, R20 ;  /* 0x3d37271309097823 */ /* 0x000fe20000010014 */
[----:B-1----:R-:W-:Y:S01]  /*09e0*/  FADD.FTZ R7, R5, 1 ;  /* 0x3f80000005077421 */ /* 0x002fe20000010000 */
[----:B------:R-:W-:-:S04]  /*09f0*/  FMUL.FTZ R5, R22, R22 ;  /* 0x0000001616057220 */ /* 0x000fc80000410000 */
[----:B------:R-:W-:Y:S01]  /*0a00*/  FMUL.FTZ R11, R22, R5 ;  /* 0x00000005160b7220 */ /* 0x000fe20000410000 */
[----:B------:R-:W-:-:S03]  /*0a10*/  FMUL.FTZ R5, R9, 0.79788458347320556641 ;  /* 0x3f4c422a09057820 */ /* 0x000fc60000410000 */
[----:B------:R-:W-:Y:S01]  /*0a20*/  FFMA.FTZ R11, R11, 0.044714998453855514526, R22 ;  /* 0x3d3727130b0b7823 */ /* 0x000fe20000010016 */
[----:B------:R-:W-:Y:S01]  /*0a30*/  FMUL.FTZ R18, R18, 0.5 ;  /* 0x3f00000012127820 */ /* 0x000fe20000410000 */
[----:B------:R-:W0:Y:S02]  /*0a40*/  MUFU.TANH R4, R4 ;  /* 0x0000000400047308 */ /* 0x000e240000002400 */
[----:B------:R-:W-:Y:S01]  /*0a50*/  FMUL.FTZ R6, R11, 0.79788458347320556641 ;  /* 0x3f4c422a0b067820 */ /* 0x000fe20000410000 */
[----:B------:R-:W-:-:S05]  /*0a60*/  FMUL.FTZ R7, R18, R7 ;  /* 0x0000000712077220 */ /* 0x000fca0000410000 */
[----:B------:R-:W1:Y:S01]  /*0a70*/  MUFU.TANH R5, R5 ;  /* 0x0000000500057308 */ /* 0x000e620000002400 */
[----:B------:R-:W-:-:S07]  /*0a80*/  F2FP.F16.F32.PACK_AB R7, RZ, R7 ;  /* 0x00000007ff07723e */ /* 0x000fce00000000ff */
[----:B------:R-:W2:Y:S01]  /*0a90*/  MUFU.TANH R6, R6 ;  /* 0x0000000600067308 */ /* 0x000ea20000002400 */
[----:B------:R-:W-:Y:S02]  /*0aa0*/  HADD2.F32 R7, -RZ, R7.H0_H0 ;  /* 0x20000007ff077230 */ /* 0x000fe40000004100 */
[----:B------:R-:W-:Y:S02]  /*0ab0*/  HADD2.F32 R12, -RZ, R12.H0_H0 ;  /* 0x2000000cff0c7230 */ /* 0x000fe40000004100 */
[----:B------:R-:W-:Y:S01]  /*0ac0*/  FMUL.FTZ R20, R20, 0.5 ;  /* 0x3f00000014147820 */ /* 0x000fe20000410000 */
[----:B------:R-:W-:Y:S01]  /*0ad0*/  FMUL.FTZ R24, R24, 0.5 ;  /* 0x3f00000018187820 */ /* 0x000fe20000410000 */
[----:B0-----:R-:W-:Y:S01]  /*0ae0*/  FADD.FTZ R9, R4, 1 ;  /* 0x3f80000004097421 */ /* 0x001fe20000010000 */
[----:B-1----:R-:W-:Y:S01]  /*0af0*/  FADD.FTZ R5, R5, 1 ;  /* 0x3f80000005057421 */ /* 0x002fe20000010000 */
[----:B------:R-:W-:Y:S01]  /*0b00*/  FMUL.FTZ R7, R7, R12 ;  /* 0x0000000c07077220 */ /* 0x000fe20000410000 */
[----:B------:R-:W-:Y:S01]  /*0b10*/  IADD3 R12, P0, PT, R19, R0, RZ ;  /* 0x00000000130c7210 */ /* 0x000fe20007f1e0ff */
[----:B------:R-:W-:Y:S01]  /*0b20*/  FMUL.FTZ R9, R24, R9 ;  /* 0x0000000918097220 */ /* 0x000fe20000410000 */
[----:B------:R-:W-:Y:S01]  /*0b30*/  FMUL.FTZ R20, R20, R5 ;  /* 0x0000000514147220 */ /* 0x000fe20000410000 */
[----:B------:R-:W-:Y:S01]  /*0b40*/  FMUL.FTZ R22, R22, 0.5 ;  /* 0x3f00000016167820 */ /* 0x000fe20000410000 */
[----:B------:R-:W-:Y:S01]  /*0b50*/  IADD3.X R13, PT, PT, RZ, R17, RZ, P0, !PT ;  /* 0x00000011ff0d7210 */ /* 0x000fe200007fe4ff */
[----:B--2---:R-:W-:Y:S01]  /*0b60*/  FADD.FTZ R11, R6, 1 ;  /* 0x3f800000060b7421 */ /* 0x004fe20000010000 */
[----:B------:R-:W-:-:S02]  /*0b70*/  LEA R4, P0, R12, UR10, 0x1 ;  /* 0x0000000a0c047c11 */ /* 0x000fc4000f8008ff */
[----:B------:R-:W-:Y:S02]  /*0b80*/  F2FP.F16.F32.PACK_AB R7, RZ, R7 ;  /* 0x00000007ff07723e */ /* 0x000fe400000000ff */
[----:B------:R-:W-:Y:S01]  /*0b90*/  F2FP.F16.F32.PACK_AB R20, RZ, R20 ;  /* 0x00000014ff14723e */ /* 0x000fe200000000ff */
[----:B------:R-:W-:Y:S01]  /*0ba0*/  FMUL.FTZ R11, R22, R11 ;  /* 0x0000000b160b7220 */ /* 0x000fe20000410000 */
[----:B------:R-:W-:Y:S02]  /*0bb0*/  F2FP.F16.F32.PACK_AB R9, RZ, R9 ;  /* 0x00000009ff09723e */ /* 0x000fe400000000ff */
[----:B------:R-:W-:Y:S01]  /*0bc0*/  LEA.HI.X R5, R12, UR11, R13, 0x1, P0 ;  /* 0x0000000b0c057c11 */ /* 0x000fe200080f0c0d */
[----:B------:R-:W-:Y:S01]  /*0bd0*/  HADD2.F32 R20, -RZ, R20.H0_H0 ;  /* 0x20000014ff147230 */ /* 0x000fe20000004100 */
[----:B------:R-:W-:Y:S01]  /*0be0*/  PRMT R12, R7, 0x7610, R12 ;  /* 0x00007610070c7816 */ /* 0x000fe2000000000c */
[----:B---3--:R-:W-:Y:S01]  /*0bf0*/  HADD2.F32 R7, -RZ, R14.H0_H0 ;  /* 0x2000000eff077230 */ /* 0x008fe20000004100 */
[----:B------:R-:W-:Y:S01]  /*0c00*/  IADD3 R6, P0, PT, R23, R4, RZ ;  /* 0x0000000417067210 */ /* 0x000fe20007f1e0ff */
[----:B------:R-:W-:Y:S01]  /*0c10*/  HADD2.F32 R9, -RZ, R9.H0_H0 ;  /* 0x20000009ff097230 */ /* 0x000fe20000004100 */
[----:B------:R-:W-:Y:S01]  /*0c20*/  F2FP.F16.F32.PACK_AB R11, RZ, R11 ;  /* 0x0000000bff0b723e */ /* 0x000fe200000000ff */
[----:B------:R-:W-:-:S02]  /*0c30*/  HADD2.F32 R10, -RZ, R10.H0_H0 ;  /* 0x2000000aff0a7230 */ /* 0x000fc40000004100 */
[----:B------:R-:W-:Y:S01]  /*0c40*/  FMUL.FTZ R20, R20, R7 ;  /* 0x0000000714147220 */ /* 0x000fe20000410000 */
[----:B------:R0:W-:Y:S01]  /*0c50*/  STG.E.U16 desc[UR6][R4.64], R12 ;  /* 0x0000000c04007986 */ /* 0x0001e2000c101506 */
[----:B------:R-:W-:Y:S02]  /*0c60*/  IMAD.X R7, R21, 0x1, R5, P0 ;  /* 0x0000000115077824 */ /* 0x000fe400000e0605 */
[----:B------:R-:W-:Y:S01]  /*0c70*/  FMUL.FTZ R9, R9, R10 ;  /* 0x0000000a09097220 */ /* 0x000fe20000410000 */
[----:B------:R-:W-:Y:S02]  /*0c80*/  HADD2.F32 R11, -RZ, R11.H0_H0 ;  /* 0x2000000bff0b7230 */ /* 0x000fe40000004100 */
[----:B------:R-:W-:Y:S02]  /*0c90*/  HADD2.F32 R8, -RZ, R8.H0_H0 ;  /* 0x20000008ff087230 */ /* 0x000fe40000004100 */
[----:B------:R-:W-:Y:S02]  /*0ca0*/  F2FP.F16.F32.PACK_AB R9, RZ, R9 ;  /* 0x00000009ff09723e */ /* 0x000fe400000000ff */
[----:B0-----:R-:W-:Y:S01]  /*0cb0*/  IADD3 R4, P0, PT, R23, R6, RZ ;  /* 0x0000000617047210 */ /* 0x001fe20007f1e0ff */
[----:B------:R-:W-:Y:S01]  /*0cc0*/  FMUL.FTZ R11, R11, R8 ;  /* 0x000000080b0b7220 */ /* 0x000fe20000410000 */
[----:B------:R-:W-:-:S03]  /*0cd0*/  PRMT R10, R9, 0x7610, R10 ;  /* 0x00007610090a7816 */ /* 0x000fc6000000000a */
[----:B------:R-:W-:Y:S01]  /*0ce0*/  IMAD.X R5, R21, 0x1, R7, P0 ;  /* 0x0000000115057824 */ /* 0x000fe200000e0607 */
[----:B------:R-:W-:Y:S02]  /*0cf0*/  IADD3 R8, P0, PT, R23, R4, RZ ;  /* 0x0000000417087210 */ /* 0x000fe40007f1e0ff */
[----:B------:R-:W-:Y:S02]  /*0d00*/  F2FP.F16.F32.PACK_AB R20, RZ, R20 ;  /* 0x00000014ff14723e */ /* 0x000fe400000000ff */
[----:B------:R-:W-:Y:S02]  /*0d10*/  F2FP.F16.F32.PACK_AB R11, RZ, R11 ;  /* 0x0000000bff0b723e */ /* 0x000fe400000000ff */
[----:B------:R-:W-:Y:S02]  /*0d20*/  IADD3.X R9, PT, PT, R21, R5, RZ, P0, !PT ;  /* 0x0000000515097210 */ /* 0x000fe400007fe4ff */
        /* <DEDUP_REMOVED lines=9> */
        .weak           $__internal_16_$__cuda_sm20_div_u64
        .type           $__internal_16_$__cuda_sm20_div_u64,@function
        .size           $__internal_16_$__cuda_sm20_div_u64,(.L_x_435 - $__internal_16_$__cuda_sm20_div_u64)
$__internal_16_$__cuda_sm20_div_u64:
[----:B------:R-:W-:Y:S02]  /*0dc0*/  IMAD.MOV.U32 R12, RZ, RZ, R16 ;  /* 0x000000ffff0c7224 */ /* 0x000fe400078e0010 */
[----:B------:R-:W-:-:S04]  /*0dd0*/  IMAD.MOV.U32 R13, RZ, RZ, RZ ;  /* 0x000000ffff0d7224 */ /* 0x000fc800078e00ff */
        /* <DEDUP_REMOVED lines=13> */
[----:B------:R-:W-:Y:S01]  /*0eb0*/  IMAD.HI.U32 R10, P1, R9, R15, R10 ;  /* 0x0000000f090a7227 */ /* 0x000fe2000782000a */
[----:B------:R-:W-:-:S04]  /*0ec0*/  IADD3.X R7, PT, PT, R7, R9, RZ, P0, !PT ;  /* 0x0000000907077210 */ /* 0x000fc800007fe4ff */
        /* <DEDUP_REMOVED lines=11> */
[----:B------:R-:W-:Y:S02]  /*0f80*/  IADD3 R10, P2, PT, R9, R10, RZ ;  /* 0x0000000a090a7210 */ /* 0x000fe40007f5e0ff */
[----:B------:R-:W-:Y:S01]  /*0f90*/  MOV R9, RZ ;  /* 0x000000ff00097202 */ /* 0x000fe20000000f00 */
        /* <DEDUP_REMOVED lines=11> */
[----:B------:R-:W-:Y:S01]  /*1050*/  IMAD R10, R7, R16, R9 ;  /* 0x00000010070a7224 */ /* 0x000fe200078e0209 */
[----:B------:R-:W-:-:S04]  /*1060*/  IADD3 R9, P0, PT, -R8, R3, RZ ;  /* 0x0000000308097210 */ /* 0x000fc80007f1e1ff */
[----:B------:R-:W-:Y:S02]  /*1070*/  IADD3.X R12, PT, PT, ~R10, R5, RZ, P0, !PT ;  /* 0x000000050a0c7210 */ /* 0x000fe400007fe5ff */
[----:B------:R-:W-:Y:S02]  /*1080*/  ISETP.GE.U32.AND P0, PT, R9, R16, PT ;  /* 0x000000100900720c */ /* 0x000fe40003f06070 */
[----:B------:R-:W-:Y:S02]  /*1090*/  IADD3 R10, P2, PT, R11, 0x1, RZ ;  /* 0x000000010b0a7810 */ /* 0x000fe40007f5e0ff */
[----:B------:R-:W-:Y:S02]  /*10a0*/  IADD3 R3, P1, PT, -R16, R9, RZ ;  /* 0x0000000910037210 */ /* 0x000fe40007f3e1ff */
[C---:B------:R-:W-:Y:S01]  /*10b0*/  ISETP.GE.U32.AND.EX P0, PT, R12.reuse, RZ, PT, P0 ;  /* 0x000000ff0c00720c */ /* 0x040fe20003f06100 */
[----:B------:R-:W-:Y:S01]  /*10c0*/  IMAD.X R8, RZ, RZ, R7, P2 ;  /* 0x000000ffff087224 */ /* 0x000fe200010e0607 */
[----:B------:R-:W-:-:S02]  /*10d0*/  IADD3.X R5, PT, PT, R12, -0x1, RZ, P1, !PT ;  /* 0xffffffff0c057810 */ /* 0x000fc40000ffe4ff */
[----:B------:R-:W-:Y:S02]  /*10e0*/  SEL R3, R3, R9, P0 ;  /* 0x0000000903037207 */ /* 0x000fe40000000000 */
[----:B------:R-:W-:Y:S02]  /*10f0*/  SEL R10, R10, R11, P0 ;  /* 0x0000000b0a0a7207 */ /* 0x000fe40000000000 */
[----:B------:R-:W-:Y:S02]  /*1100*/  SEL R5, R5, R12, P0 ;  /* 0x0000000c05057207 */ /* 0x000fe40000000000 */
[----:B------:R-:W-:Y:S02]  /*1110*/  SEL R7, R8, R7, P0 ;  /* 0x0000000708077207 */ /* 0x000fe40000000000 */
[----:B------:R-:W-:Y:S02]  /*1120*/  ISETP.GE.U32.AND P0, PT, R3, R16, PT ;  /* 0x000000100300720c */ /* 0x000fe40003f06070 */
[----:B------:R-:W-:-:S02]  /*1130*/  IADD3 R3, P2, PT, R10, 0x1, RZ ;  /* 0x000000010a037810 */ /* 0x000fc40007f5e0ff */
[----:B------:R-:W-:Y:S02]  /*1140*/  ISETP.GE.U32.AND.EX P0, PT, R5, RZ, PT, P0 ;  /* 0x000000ff0500720c */ /* 0x000fe40003f06100 */
[----:B------:R-:W-:Y:S01]  /*1150*/  ISETP.NE.U32.AND P1, PT, R16, RZ, PT ;  /* 0x000000ff1000720c */ /* 0x000fe20003f25070 */
[----:B------:R-:W-:Y:S01]  /*1160*/  IMAD.X R8, RZ, RZ, R7, P2 ;  /* 0x000000ffff087224 */ /* 0x000fe200010e0607 */
[----:B------:R-:W-:Y:S02]  /*1170*/  SEL R3, R3, R10, P0 ;  /* 0x0000000a03037207 */ /* 0x000fe40000000000 */
[----:B------:R-:W-:Y:S02]  /*1180*/  ISETP.NE.AND.EX P1, PT, RZ, RZ, PT, P1 ;  /* 0x000000ffff00720c */ /* 0x000fe40003f25310 */
[----:B------:R-:W-:Y:S01]  /*1190*/  SEL R8, R8, R7, P0 ;  /* 0x0000000708087207 */ /* 0x000fe20000000000 */
[----:B------:R-:W-:Y:S01]  /*11a0*/  HFMA2 R7, -RZ, RZ, 0, 0 ;  /* 0x00000000ff077431 */ /* 0x000fe200000001ff */
[----:B------:R-:W-:-:S02]  /*11b0*/  SEL R3, R3, 0xffffffff, P1 ;  /* 0xffffffff03037807 */ /* 0x000fc40000800000 */
[----:B------:R-:W-:Y:S01]  /*11c0*/  SEL R8, R8, 0xffffffff, P1 ;  /* 0xffffffff08087807 */ /* 0x000fe20000800000 */
[----:B------:R-:W-:Y:S06]  /*11d0*/  RET.REL.NODEC R6 `(_ZN4vllm18act_and_mul_kernelIN3c104HalfE7__half2XadL_ZNS_16gelu_tanh_kernelIS2_EET_RKS5_EEXadL_ZNS_23packed_gelu_tanh_kernelIS3_EES5_S7_EELb1ELb0ELb0EEEvPS5_PS6_i) ;  /* 0xffffffec06887950 */ /* 0x000fec0003c3ffff */
.L_x_257:
        /* <DEDUP_REMOVED lines=10> */
.L_x_435:


//--------------------- .text._ZN4vllm18act_and_mul_kernelIf6float2XadL_ZNS_16gelu_tanh_kernelIfEET_RKS3_EEXadL_ZNS_23packed_gelu_tanh_kernelIS1_EES3_S5_EELb1ELb0ELb0EEEvPS3_PS4_i --------------------------
	.section	.text._ZN4vllm18act_and_mul_kernelIf6float2XadL_ZNS_16gelu_tanh_kernelIfEET_RKS3_EEXadL_ZNS_23packed_gelu_tanh_kernelIS1_EES3_S5_EELb1ELb0ELb0EEEvPS3_PS4_i,"ax",@progbits
	.align	128
        .global         _ZN4vllm18act_and_mul_kernelIf6float2XadL_ZNS_16gelu_tanh_kernelIfEET_RKS3_EEXadL_ZNS_23packed_gelu_tanh_kernelIS1_EES3_S5_EELb1ELb0ELb0EEEvPS3_PS4_i
        .type           _ZN4vllm18act_and_mul_kernelIf6float2XadL_ZNS_16gelu_tanh_kernelIfEET_RKS3_EEXadL_ZNS_23packed_gelu_tanh_kernelIS1_EES3_S5_EELb1ELb0ELb0EEEvPS3_PS4_i,@function
        .size           _ZN4vllm18act_and_mul_kernelIf6float2XadL_ZNS_16gelu_tanh_kernelIfEET_RKS3_EEXadL_ZNS_23packed_gelu_tanh_kernelIS1_EES3_S5_EELb1ELb0ELb0EEEvPS3_PS4_i,(.L_x_436 - _ZN4vllm18act_and_mul_kernelIf6float2XadL_ZNS_16gelu_tanh_kernelIfEET_RKS3_EEXadL_ZNS_23packed_gelu_tanh_kernelIS1_EES3_S5_EELb1ELb0ELb0EEEvPS3_PS4_i)
        .other          _ZN4vllm18act_and_mul_kernelIf6float2XadL_ZNS_16gelu_tanh_kernelIfEET_RKS3_EEXadL_ZNS_23packed_gelu_tanh_kernelIS1_EES3_S5_EELb1ELb0ELb0EEEvPS3_PS4_i,@"STO_CUDA_ENTRY STV_DEFAULT"
_ZN4vllm18act_and_mul_kernelIf6float2XadL_ZNS_16gelu_tanh_kernelIfEET_RKS3_EEXadL_ZNS_23packed_gelu_tanh_kernelIS1_EES3_S5_EELb1ELb0ELb0EEEvPS3_PS4_i:
.text._ZN4vllm18act_and_mul_kernelIf6float2XadL_ZNS_16gelu_tanh_kernelIfEET_RKS3_EEXadL_ZNS_23packed_gelu_tanh_kernelIS1_EES3_S5_EELb1ELb0ELb0EEEvPS3_PS4_i:
        /* <DEDUP_REMOVED lines=45> */
.L_x_259:
[----:B------:R-:W-:-:S07]  /*02d0*/  MOV R6, 0x2f0 ;  /* 0x000002f000067802 */ /* 0x000fce0000000f00 */
[----:B------:R-:W-:Y:S05]  /*02e0*/  CALL.REL.NOINC `($__internal_17_$__cuda_sm20_div_u64) ;  /* 0x0000000800487944 */ /* 0x000fea0003c00000 */
[----:B------:R-:W-:Y:S01]  /*02f0*/  IMAD.MOV.U32 R6, RZ, RZ, R3 ;  /* 0x000000ffff067224 */ /* 0x000fe200078e0003 */
[----:B------:R-:W-:-:S07]  /*0300*/  MOV R7, R8 ;  /* 0x0000000800077202 */ /* 0x000fce0000000f00 */
.L_x_260:
[----:B------:R-:W-:Y:S05]  /*0310*/  BSYNC.RECONVERGENT B0 ;  /* 0x0000000000007941 */ /* 0x000fea0003800200 */
.L_x_258:
        /* <DEDUP_REMOVED lines=15> */
[----:B------:R-:W-:Y:S01]  /*0410*/  SHF.L.U64.HI R17, R13, 0x2, R12 ;  /* 0x000000020d117819 */ /* 0x000fe2000001020c */
[----:B------:R-:W1:Y:S01]  /*0420*/  LDCU.128 UR12, c[0x0][0x380] ;  /* 0x00007000ff0c77ac */ /* 0x000e620008000c00 */
        /* <DEDUP_REMOVED lines=9> */
[----:B------:R-:W-:Y:S01]  /*04c0*/  IADD3.X R14, PT, PT, R15, UR15, RZ, P2, !PT ;  /* 0x0000000f0f0e7c10 */ /* 0x000fe200097fe4ff */
[----:B------:R-:W-:-:S08]  /*04d0*/  IMAD.SHL.U32 R15, R13, 0x4, RZ ;  /* 0x000000040d0f7824 */ /* 0x000fd000078e00ff */
.L_x_263:
[----:B0-----:R-:W-:-:S05]  /*04e0*/  IADD3 R8, P1, PT, R2, R15, RZ ;  /* 0x0000000f02087210 */ /* 0x001fca0007f3e0ff */
[----:B------:R-:W-:-:S05]  /*04f0*/  IMAD.X R9, R3, 0x1, R17, P1 ;  /* 0x0000000103097824 */ /* 0x000fca00008e0611 */
[----:B------:R-:W2:Y:S01]  /*0500*/  LDG.E.CONSTANT R8, desc[UR6][R8.64] ;  /* 0x0000000608087981 */ /* 0x000ea2000c1e9900 */
[----:B------:R-:W-:-:S05]  /*0510*/  IADD3 R6, P1, PT, R15, R10, RZ ;  /* 0x0000000a0f067210 */ /* 0x000fca0007f3e0ff */
[----:B------:R-:W-:-:S05]  /*0520*/  IMAD.X R7, R17, 0x1, R14, P1 ;  /* 0x0000000111077824 */ /* 0x000fca00008e060e */
[----:B------:R-:W3:Y:S01]  /*0530*/  LDG.E.CONSTANT R6, desc[UR6][R6.64] ;  /* 0x0000000606067981 */ /* 0x000ee2000c1e9900 */
[----:B------:R-:W-:-:S05]  /*0540*/  IADD3 R13, P2, PT, R4, R13, RZ ;  /* 0x0000000d040d7210 */ /* 0x000fca0007f5e0ff */
[----:B------:R-:W-:Y:S02]  /*0550*/  IMAD.X R12, RZ, RZ, R12, P2 ;  /* 0x000000ffff0c7224 */ /* 0x000fe400010e060c */
[C---:B--2---:R-:W-:Y:S01]  /*0560*/  FMUL.FTZ R19, R8.reuse, R8 ;  /* 0x0000000808137220 */ /* 0x044fe20000410000 */
[----:B------:R-:W-:-:S03]  /*0570*/  FMUL.FTZ R20, R8, 0.5 ;  /* 0x3f00000008147820 */ /* 0x000fc60000410000 */
[----:B------:R-:W-:-:S04]  /*0580*/  FMUL.FTZ R19, R8, R19 ;  /* 0x0000001308137220 */ /* 0x000fc80000410000 */
[----:B------:R-:W-:Y:S01]  /*0590*/  FFMA.FTZ R19, R19, 0.044714998453855514526, R8 ;  /* 0x3d37271313137823 */ /* 0x000fe20000010008 */
[----:B------:R-:W-:Y:S02]  /*05a0*/  IADD3 R8, P1, PT, R15, R5, RZ ;  /* 0x000000050f087210 */ /* 0x000fe40007f3e0ff */
[----:B------:R-:W-:Y:S01]  /*05b0*/  LEA R15, P3, R4, R15, 0x2 ;  /* 0x0000000f040f7211 */ /* 0x000fe200078610ff */
[----:B------:R-:W-:Y:S01]  /*05c0*/  FMUL.FTZ R19, R19, 0.79788458347320556641 ;  /* 0x3f4c422a13137820 */ /* 0x000fe20000410000 */
[----:B------:R-:W-:Y:S02]  /*05d0*/  IADD3.X R9, PT, PT, R17, R11, RZ, P1, !PT ;  /* 0x0000000b11097210 */ /* 0x000fe40000ffe4ff */
[----:B------:R-:W-:Y:S02]  /*05e0*/  IADD3 R18, P1, PT, R18, -0x1, RZ ;  /* 0xffffffff12127810 */ /* 0x000fe40007f3e0ff */
[----:B------:R-:W-:Y:S01]  /*05f0*/  LEA.HI.X R17, R4, R17, RZ, 0x2, P3 ;  /* 0x0000001104117211 */ /* 0x000fe200018f14ff */
[----:B------:R-:W0:Y:S01]  /*0600*/  MUFU.TANH R19, R19 ;  /* 0x0000001300137308 */ /* 0x000e220000002400 */
[----:B------:R-:W-:-:S02]  /*0610*/  IADD3.X R16, PT, PT, R16, -0x1, RZ, P1, !PT ;  /* 0xffffffff10107810 */ /* 0x000fc40000ffe4ff */
[----:B------:R-:W-:-:S04]  /*0620*/  ISETP.NE.U32.AND P1, PT, R18, RZ, PT ;  /* 0x000000ff1200720c */ /* 0x000fc80003f25070 */
[----:B------:R-:W-:Y:S01]  /*0630*/  ISETP.NE.AND.EX P1, PT, R16, RZ, PT, P1 ;  /* 0x000000ff1000720c */ /* 0x000fe20003f25310 */
[----:B0-----:R-:W-:-:S04]  /*0640*/  FADD.FTZ R21, R19, 1 ;  /* 0x3f80000013157421 */ /* 0x001fc80000010000 */
[----:B------:R-:W-:-:S04]  /*0650*/  FMUL.FTZ R21, R20, R21 ;  /* 0x0000001514157220 */ /* 0x000fc80000410000 */
[----:B---3--:R-:W-:-:S05]  /*0660*/  FMUL.FTZ R21, R6, R21 ;  /* 0x0000001506157220 */ /* 0x008fca0000410000 */
[----:B------:R0:W-:Y:S01]  /*0670*/  STG.E desc[UR6][R8.64], R21 ;  /* 0x0000001508007986 */ /* 0x0001e2000c101906 */
[----:B------:R-:W-:Y:S05]  /*0680*/  @P1 BRA `(.L_x_263) ;  /* 0xfffffffc00941947 */ /* 0x000fea000383ffff */
.L_x_262:
[----:B------:R-:W-:Y:S05]  /*0690*/  BSYNC.RECONVERGENT B0 ;  /* 0x0000000000007941 */ /* 0x000fea0003800200 */
.L_x_261:
[----:B------:R-:W-:Y:S05]  /*06a0*/  @!P0 EXIT ;  /* 0x000000000000894d */ /* 0x000fea0003800000 */
[----:B------:R-:W1:Y:S01]  /*06b0*/  LDCU UR4, c[0x0][0x390] ;  /* 0x00007200ff0477ac */ /* 0x000e620008000800 */
[----:B------:R-:W-:Y:S01]  /*06c0*/  IMAD.SHL.U32 R14, R4, 0x4, RZ ;  /* 0x00000004040e7824 */ /* 0x000fe200078e00ff */
[----:B------:R-:W-:Y:S01]  /*06d0*/  SHF.R.U32.HI R15, RZ, 0x1e, R4 ;  /* 0x0000001eff0f7819 */ /* 0x000fe20000011604 */
[----:B------:R-:W2:Y:S01]  /*06e0*/  LDCU.64 UR10, c[0x0][0x380] ;  /* 0x00007000ff0a77ac */ /* 0x000ea20008000a00 */
[----:B-1----:R-:W-:Y:S02]  /*06f0*/  USHF.L.U64.HI UR8, UR4, 0x2, UR5 ;  /* 0x0000000204087899 */ /* 0x002fe40008010205 */
[----:B------:R-:W-:-:S12]  /*0700*/  USHF.L.U32 UR9, UR4, 0x2, URZ ;  /* 0x0000000204097899 */ /* 0x000fd800080006ff */
.L_x_264:
[----:B------:R-:W-:-:S04]  /*0710*/  LEA R4, P0, R13, R2, 0x2 ;  /* 0x000000020d047211 */ /* 0x000fc800078010ff */
[----:B------:R-:W-:Y:S02]  /*0720*/  LEA.HI.X R5, R13, R3, R12, 0x2, P0 ;  /* 0x000000030d057211 */ /* 0x000fe400000f140c */
[----:B------:R-:W-:-:S03]  /*0730*/  IADD3 R10, P0, PT, R14, R4, RZ ;  /* 0x000000040e0a7210 */ /* 0x000fc60007f1e0ff */
[----:B------:R1:W3:Y:S01]  /*0740*/  LDG.E.CONSTANT R22, desc[UR6][R4.64] ;  /* 0x0000000604167981 */ /* 0x0002e2000c1e9900 */
[----:B------:R-:W-:Y:S02]  /*0750*/  IADD3.X R11, PT, PT, R15, R5, RZ, P0, !PT ;  /* 0x000000050f0b7210 */ /* 0x000fe400007fe4ff */
[----:B------:R-:W-:-:S03]  /*0760*/  IADD3 R16, P0, PT, R14, R10, RZ ;  /* 0x0000000a0e107210 */ /* 0x000fc60007f1e0ff */
[----:B------:R4:W5:Y:S02]  /*0770*/  LDG.E.CONSTANT R20, desc[UR6][R10.64] ;  /* 0x000000060a147981 */ /* 0x000964000c1e9900 */
[----:B------:R-:W-:Y:S01]  /*0780*/  IMAD.X R17, R15, 0x1, R11, P0 ;  /* 0x000000010f117824 */ /* 0x000fe200000e060b */
[----:B0-----:R-:W-:-:S04]  /*0790*/  IADD3 R8, P0, PT, R14, R16, RZ ;  /* 0x000000100e087210 */ /* 0x001fc80007f1e0ff */
[----:B------:R-:W2:Y:S01]  /*07a0*/  LDG.E.CONSTANT R18, desc[UR6][R16.64] ;  /* 0x0000000610127981 */ /* 0x000ea2000c1e9900 */
[----:B------:R-:W-:-:S05]  /*07b0*/  IMAD.X R9, R15, 0x1, R17, P0 ;  /* 0x000000010f097824 */ /* 0x000fca00000e0611 */
[----:B------:R-:W2:Y:S01]  /*07c0*/  LDG.E.CONSTANT R19, desc[UR6][R8.64] ;  /* 0x0000000608137981 */ /* 0x000ea2000c1e9900 */
[----:B------:R-:W-:-:S04]  /*07d0*/  IADD3 R24, P0, PT, R4, UR9, RZ ;  /* 0x0000000904187c10 */ /* 0x000fc8000ff1e0ff */
[----:B------:R-:W-:Y:S02]  /*07e0*/  IADD3.X R25, PT, PT, R5, UR8, RZ, P0, !PT ;  /* 0x0000000805197c10 */ /* 0x000fe400087fe4ff */
[----:B-1----:R-:W-:-:S03]  /*07f0*/  IADD3 R4, P0, PT, R10, UR9, RZ ;  /* 0x000000090a047c10 */ /* 0x002fc6000ff1e0ff */
[----:B------:R-:W2:Y:S01]  /*0800*/  LDG.E.CONSTANT R21, desc[UR6][R24.64] ;  /* 0x0000000618157981 */ /* 0x000ea2000c1e9900 */
[----:B------:R-:W-:Y:S02]  /*0810*/  IADD3 R6, P1, PT, R16, UR9, RZ ;  /* 0x0000000910067c10 */ /* 0x000fe4000ff3e0ff */
[----:B------:R-:W-:Y:S02]  /*0820*/  IADD3.X R5, PT, PT, R11, UR8, RZ, P0, !PT ;  /* 0x000000080b057c10 */ /* 0x000fe400087fe4ff */
[----:B----4-:R-:W-:Y:S02]  /*0830*/  IADD3 R10, P0, PT, R8, UR9, RZ ;  /* 0x00000009080a7c10 */ /* 0x010fe4000ff1e0ff */
[----:B------:R-:W-:Y:S01]  /*0840*/  IADD3.X R7, PT, PT, R17, UR8, RZ, P1, !PT ;  /* 0x0000000811077c10 */ /* 0x000fe20008ffe4ff */
[----:B------:R-:W4:Y:S01]  /*0850*/  LDG.E.CONSTANT R16, desc[UR6][R4.64] ;  /* 0x0000000604107981 */ /* 0x000f22000c1e9900 */
[----:B------:R-:W-:-:S03]  /*0860*/  IADD3.X R11, PT, PT, R9, UR8, RZ, P0, !PT ;  /* 0x00000008090b7c10 */ /* 0x000fc600087fe4ff */
[----:B------:R0:W4:Y:S04]  /*0870*/  LDG.E.CONSTANT R8, desc[UR6][R6.64] ;  /* 0x0000000606087981 */ /* 0x000128000c1e9900 */
[----:B------:R1:W4:Y:S01]  /*0880*/  LDG.E.CONSTANT R10, desc[UR6][R10.64] ;  /* 0x000000060a0a7981 */ /* 0x000322000c1e9900 */
[----:B0-----:R-:W-:Y:S01]  /*0890*/  IADD3 R7, P0, PT, R0, R13, RZ ;  /* 0x0000000d00077210 */ /* 0x001fe20007f1e0ff */
[----:B---3--:R-:W-:-:S04]  /*08a0*/  FMUL.FTZ R9, R22, R22 ;  /* 0x0000001616097220 */ /* 0x008fc80000410000 */
[----:B------:R-:W-:Y:S01]  /*08b0*/  FMUL.FTZ R9, R22, R9 ;  /* 0x0000000916097220 */ /* 0x000fe20000410000 */
[----:B-----5:R-:W-:-:S03]  /*08c0*/  FMUL.FTZ R17, R20, R20 ;  /* 0x0000001414117220 */ /* 0x020fc60000410000 */
[----:B------:R-:W-:Y:S01]  /*08d0*/  FFMA.FTZ R9, R9, 0.044714998453855514526, R22 ;  /* 0x3d37271309097823 */ /* 0x000fe20000010016 */
[----:B------:R-:W-:-:S03]  /*08e0*/  FMUL.FTZ R23, R20, R17 ;  /* 0x0000001114177220 */ /* 0x000fc60000410000 */
[----:B------:R-:W-:Y:S01]  /*08f0*/  FMUL.FTZ R17, R9, 0.79788458347320556641 ;  /* 0x3f4c422a09117820 */ /* 0x000fe20000410000 */
[C---:B--2---:R-:W-:Y:S01]  /*0900*/  FMUL.FTZ R9, R18.reuse, R18 ;  /* 0x0000001212097220 */ /* 0x044fe20000410000 */
[----:B------:R-:W-:Y:S02]  /*0910*/  FFMA.FTZ R23, R23, 0.044714998453855514526, R20 ;  /* 0x3d37271317177823 */ /* 0x000fe40000010014 */
[----:B------:R-:W0:Y:S01]  /*0920*/  MUFU.TANH R4, R17 ;  /* 0x0000001100047308 */ /* 0x000e220000002400 */
[----:B------:R-:W-:Y:S01]  /*0930*/  FMUL.FTZ R9, R18, R9 ;  /* 0x0000000912097220 */ /* 0x000fe20000410000 */
[----:B------:R-:W-:Y:S01]  /*0940*/  FMUL.FTZ R24, R19, R19 ;  /* 0x0000001313187220 */ /* 0x000fe20000410000 */
[----:B------:R-:W-:Y:S02]  /*0950*/  FMUL.FTZ R6, R23, 0.79788458347320556641 ;  /* 0x3f4c422a17067820 */ /* 0x000fe40000410000 */
[----:B------:R-:W-:Y:S01]  /*0960*/  FFMA.FTZ R9, R9, 0.044714998453855514526, R18 ;  /* 0x3d37271309097823 */ /* 0x000fe20000010012 */
[----:B------:R-:W-:-:S03]  /*0970*/  FMUL.FTZ R24, R19, R24 ;  /* 0x0000001813187220 */ /* 0x000fc60000410000 */
[----:B------:R-:W2:Y:S01]  /*0980*/  MUFU.TANH R6, R6 ;  /* 0x0000000600067308 */ /* 0x000ea20000002400 */
[----:B------:R-:W-:Y:S01]  /*0990*/  FFMA.FTZ R24, R24, 0.044714998453855514526, R19 ;  /* 0x3d37271318187823 */ /* 0x000fe20000010013 */
[----:B------:R-:W-:-:S03]  /*09a0*/  FMUL.FTZ R9, R9, 0.79788458347320556641 ;  /* 0x3f4c422a09097820 */ /* 0x000fc60000410000 */
[----:B-1----:R-:W-:-:S03]  /*09b0*/  FMUL.FTZ R11, R24, 0.79788458347320556641 ;  /* 0x3f4c422a180b7820 */ /* 0x002fc60000410000 */
[----:B------:R-:W1:Y:S01]  /*09c0*/  MUFU.TANH R9, R9 ;  /* 0x0000000900097308 */ /* 0x000e620000002400 */
[----:B------:R-:W-:Y:S01]  /*09d0*/  FMUL.FTZ R22, R22, 0.5 ;  /* 0x3f00000016167820 */ /* 0x000fe20000410000 */
[----:B0-----:R-:W-:Y:S01]  /*09e0*/  FADD.FTZ R5, R4, 1 ;  /* 0x3f80000004057421 */ /* 0x001fe20000010000 */
[----:B------:R-:W-:Y:S02]  /*09f0*/  IADD3.X R24, PT, PT, RZ, R12, RZ, P0, !PT ;  /* 0x0000000cff187210 */ /* 0x000fe400007fe4ff */
[----:B------:R-:W-:-:S03]  /*0a00*/  LEA R4, P0, R7, UR10, 0x2 ;  /* 0x0000000a07047c11 */ /* 0x000fc6000f8010ff */
[----:B------:R-:W0:Y:S01]  /*0a10*/  MUFU.TANH R11, R11 ;  /* 0x0000000b000b7308 */ /* 0x000e220000002400 */
[----:B------:R-:W-:Y:S01]  /*0a20*/  FMUL.FTZ R22, R22, R5 ;  /* 0x0000000516167220 */ /* 0x000fe20000410000 */
[----:B------:R-:W-:Y:S01]  /*0a30*/  LEA.HI.X R5, R7, UR11, R24, 0x2, P0 ;  /* 0x0000000b07057c11 */ /* 0x000fe200080f1418 */
[----:B--2---:R-:W-:Y:S01]  /*0a40*/  FADD.FTZ R7, R6, 1 ;  /* 0x3f80000006077421 */ /* 0x004fe20000010000 */
[----:B------:R-:W-:Y:S01]  /*0a50*/  FMUL.FTZ R20, R20, 0.5 ;  /* 0x3f00000014147820 */ /* 0x000fe20000410000 */
[----:B------:R-:W-:Y:S01]  /*0a60*/  IADD3 R6, P0, PT, R14, R4, RZ ;  /* 0x000000040e067210 */ /* 0x000fe20007f1e0ff */
[----:B------:R-:W-:Y:S02]  /*0a70*/  FMUL.FTZ R17, R21, R22 ;  /* 0x0000001615117220 */ /* 0x000fe40000410000 */
[----:B------:R-:W-:Y:S01]  /*0a80*/  FMUL.FTZ R21, R20, R7 ;  /* 0x0000000714157220 */ /* 0x000fe20000410000 */
[----:B------:R-:W-:Y:S01]  /*0a90*/  FMUL.FTZ R20, R18, 0.5 ;  /* 0x3f00000012147820 */ /* 0x000fe20000410000 */
[----:B------:R-:W-:Y:S01]  /*0aa0*/  IMAD.X R7, R15, 0x1, R5, P0 ;  /* 0x000000010f077824 */ /* 0x000fe200000e0605 */
[----:B------:R-:W-:Y:S01]  /*0ab0*/  IADD3 R18, P0, PT, R14, R6, RZ ;  /* 0x000000060e127210 */ /* 0x000fe20007f1e0ff */
[----:B-1----:R-:W-:Y:S01]  /*0ac0*/  FADD.FTZ R9, R9, 1 ;  /* 0x3f80000009097421 */ /* 0x002fe20000010000 */
[----:B------:R-:W-:Y:S01]  /*0ad0*/  FMUL.FTZ R22, R19, 0.5 ;  /* 0x3f00000013167820 */ /* 0x000fe20000410000 */
[----:B0-----:R-:W-:-:S02]  /*0ae0*/  FADD.FTZ R11, R11, 1 ;  /* 0x3f8000000b0b7421 */ /* 0x001fc40000010000 */
[----:B------:R-:W-:Y:S01]  /*0af0*/  FMUL.FTZ R9, R20, R9 ;  /* 0x0000000914097220 */ /* 0x000fe20000410000 */
[C---:B------:R-:W-:Y:S01]  /*0b00*/  IMAD.X R19, R15.reuse, 0x1, R7, P0 ;  /* 0x000000010f137824 */ /* 0x040fe200000e0607 */
[----:B------:R-:W-:Y:S01]  /*0b10*/  IADD3 R20, P0, PT, R14, R18, RZ ;  /* 0x000000120e147210 */ /* 0x000fe20007f1e0ff */
[----:B------:R-:W-:Y:S01]  /*0b20*/  FMUL.FTZ R11, R22, R11 ;  /* 0x0000000b160b7220 */ /* 0x000fe20000410000 */
[----:B------:R0:W-:Y:S01]  /*0b30*/  STG.E desc[UR6][R4.64], R17 ;  /* 0x0000001104007986 */ /* 0x0001e2000c101906 */
[----:B----4-:R-:W-:Y:S02]  /*0b40*/  FMUL.FTZ R9, R8, R9 ;  /* 0x0000000908097220 */ /* 0x010fe40000410000 */
[----:B------:R-:W-:Y:S01]  /*0b50*/  FMUL.FTZ R11, R10, R11 ;  /* 0x0000000b0a0b7220 */ /* 0x000fe20000410000 */
[----:B0-----:R-:W-:Y:S01]  /*0b60*/  FMUL.FTZ R5, R16, R21 ;  /* 0x0000001510057220 */ /* 0x001fe20000410000 */
[----:B------:R-:W-:Y:S02]  /*0b70*/  IADD3.X R21, PT, PT, R15, R19, RZ, P0, !PT ;  /* 0x000000130f157210 */ /* 0x000fe400007fe4ff */
[----:B------:R-:W-:-:S02]  /*0b80*/  IADD3 R13, P0, PT, R14, R13, RZ ;  /* 0x0000000d0e0d7210 */ /* 0x000fc40007f1e0ff */
[----:B------:R1:W-:Y:S03]  /*0b90*/  STG.E desc[UR6][R6.64], R5 ;  /* 0x0000000506007986 */ /* 0x0003e6000c101906 */
[----:B------:R-:W-:Y:S01]  /*0ba0*/  IMAD.X R12, R15, 0x1, R12, P0 ;  /* 0x000000010f0c7824 */ /* 0x000fe200000e060c */
[----:B------:R1:W-:Y:S01]  /*0bb0*/  STG.E desc[UR6][R18.64], R9 ;  /* 0x0000000912007986 */ /* 0x0003e2000c101906 */
[----:B------:R-:W-:-:S03]  /*0bc0*/  ISETP.GE.U32.AND P0, PT, R13, UR4, PT ;  /* 0x000000040d007c0c */ /* 0x000fc6000bf06070 */
[----:B------:R1:W-:Y:S01]  /*0bd0*/  STG.E desc[UR6][R20.64], R11 ;  /* 0x0000000b14007986 */ /* 0x0003e2000c101906 */
[----:B------:R-:W-:-:S13]  /*0be0*/  ISETP.GE.AND.EX P0, PT, R12, UR5, PT, P0 ;  /* 0x000000050c007c0c */ /* 0x000fda000bf06300 */
[----:B-1----:R-:W-:Y:S05]  /*0bf0*/  @!P0 BRA `(.L_x_264) ;  /* 0xfffffff800c48947 */ /* 0x002fea000383ffff */
[----:B------:R-:W-:Y:S05]  /*0c00*/  EXIT ;  /* 0x000000000000794d */ /* 0x000fea0003800000 */
        .weak           $__internal_17_$__cuda_sm20_div_u64
        .type           $__internal_17_$__cuda_sm20_div_u64,@function
        .size           $__internal_17_$__cuda_sm20_div_u64,(.L_x_436 - $__internal_17_$__cuda_sm20_div_u64)
$__internal_17_$__cuda_sm20_div_u64:
[----:B------:R-:W-:Y:S01]  /*0c10*/  IMAD.MOV.U32 R14, RZ, RZ, R4 ;  /* 0x000000ffff0e7224 */ /* 0x000fe200078e0004 */
[----:B------:R-:W-:-:S05]  /*0c20*/  MOV R15, RZ ;  /* 0x000000ff000f7202 */ /* 0x000fca0000000f00 */
        /* <DEDUP_REMOVED lines=56> */
[----:B------:R-:W-:Y:S01]  /*0fb0*/  IMAD.MOV.U32 R7, RZ, RZ, 0x0 ;  /* 0x00000000ff077424 */ /* 0x000fe200078e00ff */
[-C--:B------:R-:W-:Y:S02]  /*0fc0*/  IADD3.X R8, PT, PT, RZ, R15.reuse, RZ, P2, !PT ;  /* 0x0000000fff087210 */ /* 0x080fe400017fe4ff */
[----:B------:R-:W-:Y:S02]  /*0fd0*/  ISETP.NE.AND.EX P1, PT, RZ, RZ, PT, P1 ;  /* 0x000000ffff00720c */ /* 0x000fe40003f25310 */
[----:B------:R-:W-:Y:S02]  /*0fe0*/  SEL R3, R3, R10, P0 ;  /* 0x0000000a03037207 */ /* 0x000fe40000000000 */
[----:B------:R-:W-:Y:S02]  /*0ff0*/  SEL R8, R8, R15, P0 ;  /* 0x0000000f08087207 */ /* 0x000fe40000000000 */
[----:B------:R-:W-:-:S02]  /*1000*/  SEL R3, R3, 0xffffffff, P1 ;  /* 0xffffffff03037807 */ /* 0x000fc40000800000 */
[----:B------:R-:W-:Y:S01]  /*1010*/  SEL R8, R8, 0xffffffff, P1 ;  /* 0xffffffff08087807 */ /* 0x000fe20000800000 */
[----:B------:R-:W-:Y:S06]  /*1020*/  RET.REL.NODEC R6 `(_ZN4vllm18act_and_mul_kernelIf6float2XadL_ZNS_16gelu_tanh_kernelIfEET_RKS3_EEXadL_ZNS_23packed_gelu_tanh_kernelIS1_EES3_S5_EELb1ELb0ELb0EEEvPS3_PS4_i) ;  /* 0xffffffec06f47950 */ /* 0x000fec0003c3ffff */
.L_x_265:
        /* <DEDUP_REMOVED lines=13> */
.L_x_436:


//--------------------- .text._ZN4vllm18act_and_mul_kernelIN3c108BFloat16E14__nv_bfloat162XadL_ZNS_16gelu_tanh_kernelIS2_EET_RKS5_EEXadL_ZNS_23packed_gelu_tanh_kernelIS3_EES5_S7_EELb1ELb1ELb0EEEvPS5_PS6_i --------------------------
	.section	.text._ZN4vllm18act_and_mul_kernelIN3c108BFloat16E14__nv_bfloat162XadL_ZNS_16gelu_tanh_kernelIS2_EET_RKS5_EEXadL_ZNS_23packed_gelu_tanh_kernelIS3_EES5_S7_EELb1ELb1ELb0EEEvPS5_PS6_i,"ax",@progbits
	.align	128
        .global         _ZN4vllm18act_and_mul_kernelIN3c108BFloat16E14__nv_bfloat162XadL_ZNS_16gelu_tanh_kernelIS2_EET_RKS5_EEXadL_ZNS_23packed_gelu_tanh_kernelIS3_EES5_S7_EELb1ELb1ELb0EEEvPS5_PS6_i
        .type           _ZN4vllm18act_and_mul_kernelIN3c108BFloat16E14__nv_bfloat162XadL_ZNS_16gelu_tanh_kernelIS2_EET_RKS5_EEXadL_ZNS_23packed_gelu_tanh_kernelIS3_EES5_S7_EELb1ELb1ELb0EEEvPS5_PS6_i,@function
        .size           _ZN4vllm18act_and_mul_kernelIN3c108BFloat16E14__nv_bfloat162XadL_ZNS_16gelu_tanh_kernelIS2_EET_RKS5_EEXadL_ZNS_23packed_gelu_tanh_kernelIS3_EES5_S7_EELb1ELb1ELb0EEEvPS5_PS6_i,(.L_x_488 - _ZN4vllm18act_and_mul_kernelIN3c108BFloat16E14__nv_bfloat162XadL_ZNS_16gelu_tanh_kernelIS2_EET_RKS5_EEXadL_ZNS_23packed_gelu_tanh_kernelIS3_EES5_S7_EELb1ELb1ELb0EEEvPS5_PS6_i)
        .other          _ZN4vllm18act_and_mul_kernelIN3c108BFloat16E14__nv_bfloat162XadL_ZNS_16gelu_tanh_kernelIS2_EET_RKS5_EEXadL_ZNS_23packed_gelu_tanh_kernelIS3_EES5_S7_EELb1ELb1ELb0EEEvPS5_PS6_i,@"STO_CUDA_ENTRY STV_DEFAULT"
_ZN4vllm18act_and_mul_kernelIN3c108BFloat16E14__nv_bfloat162XadL_ZNS_16gelu_tanh_kernelIS2_EET_RKS5_EEXadL_ZNS_23packed_gelu_tanh_kernelIS3_EES5_S7_EELb1ELb1ELb0EEEvPS5_PS6_i:
.text._ZN4vllm18act_and_mul_kernelIN3c108BFloat16E14__nv_bfloat162XadL_ZNS_16gelu_tanh_kernelIS2_EET_RKS5_EEXadL_ZNS_23packed_gelu_tanh_kernelIS3_EES5_S7_EELb1ELb1ELb0EEEvPS5_PS6_i:
        /* <DEDUP_REMOVED lines=15> */
[----:B------:R-:W-:Y:S01]  /*00f0*/  IMAD.WIDE.U32 R2, R13, 0x10, RZ ;  /* 0x000000100d027825 */ /* 0x000fe200078e00ff */
[----:B------:R-:W2:Y:S01]  /*0100*/  LDCU.64 UR12, c[0x0][0x358] ;  /* 0x00006b00ff0c77ac */ /* 0x000ea20008000a00 */
[----:B------:R-:W-:Y:S02]  /*0110*/  UIMAD.WIDE UR8, UR8, 0x2, UR4 ;  /* 0x00000002080878a5 */ /* 0x000fe4000f8e0204 */
[----:B-1----:R-:W-:-:S12]  /*0120*/  UIMAD.WIDE.U32 UR6, UR10, 0x2, UR6 ;  /* 0x000000020a0678a5 */ /* 0x002fd8000f8e0006 */
.L_x_266:
[----:B-1----:R-:W-:-:S04]  /*0130*/  IADD3 R8, P0, PT, R2, UR4, RZ ;  /* 0x0000000402087c10 */ /* 0x002fc8000ff1e0ff */
[----:B------:R-:W-:-:S06]  /*0140*/  IADD3.X R9, PT, PT, R3, UR5, RZ, P0, !PT ;  /* 0x0000000503097c10 */ /* 0x000fcc00087fe4ff */
[----:B--2---:R-:W2:Y:S01]  /*0150*/  LDG.E.128.CONSTANT R8, desc[UR12][R8.64] ;  /* 0x0000000c08087981 */ /* 0x004ea2000c1e9d00 */
[----:B------:R-:W-:-:S04]  /*0160*/  IADD3 R4, P0, PT, R2, UR8, RZ ;  /* 0x0000000802047c10 */ /* 0x000fc8000ff1e0ff */
[----:B------:R-:W-:-:S06]  /*0170*/  IADD3.X R5, PT, PT, R3, UR9, RZ, P0, !PT ;  /* 0x0000000903057c10 */ /* 0x000fcc00087fe4ff */
[----:B------:R-:W3:Y:S01]  /*0180*/  LDG.E.128.CONSTANT R4, desc[UR12][R4.64] ;  /* 0x0000000c04047981 */ /* 0x000ee2000c1e9d00 */
[----:B0-----:R-:W-:Y:S02]  /*0190*/  IADD3 R13, PT, PT, R0, R13, RZ ;  /* 0x0000000d000d7210 */ /* 0x001fe40007ffe0ff */
[----:B--2---:R-:W-:Y:S02]  /*01a0*/  SHF.L.U32 R22, R8, 0x10, RZ ;  /* 0x0000001008167819 */ /* 0x004fe400000006ff */
[C---:B------:R-:W-:Y:S02]  /*01b0*/  SHF.L.U32 R21, R9.reuse, 0x10, RZ ;  /* 0x0000001009157819 */ /* 0x040fe400000006ff */
[----:B------:R-:W-:Y:S01]  /*01c0*/  SHF.L.U32 R20, R10, 0x10, RZ ;  /* 0x000000100a147819 */ /* 0x000fe200000006ff */
[----:B------:R-:W-:Y:S01]  /*01d0*/  FMUL.FTZ R15, R22, R22 ;  /* 0x00000016160f7220 */ /* 0x000fe20000410000 */
[----:B------:R-:W-:Y:S01]  /*01e0*/  PRMT R9, R9, 0x7632, R9 ;  /* 0x0000763209097816 */ /* 0x000fe20000000009 */
[C---:B------:R-:W-:Y:S01]  /*01f0*/  FMUL.FTZ R12, R21.reuse, R21 ;  /* 0x00000015150c7220 */ /* 0x040fe20000410000 */
[----:B------:R-:W-:Y:S01]  /*0200*/  PRMT R8, R8, 0x7632, R8 ;  /* 0x0000763208087816 */ /* 0x000fe20000000008 */
[----:B------:R-:W-:Y:S01]  /*0210*/  FMUL.FTZ R15, R22, R15 ;  /* 0x0000000f160f7220 */ /* 0x000fe20000410000 */
[C---:B------:R-:W-:Y:S01]  /*0220*/  FMUL.FTZ R17, R20.reuse, R20 ;  /* 0x0000001414117220 */ /* 0x040fe20000410000 */
[----:B------:R-:W-:Y:S01]  /*0230*/  FMUL.FTZ R14, R21, R12 ;  /* 0x0000000c150e7220 */ /* 0x000fe20000410000 */
[----:B------:R-:W-:Y:S01]  /*0240*/  SHF.L.U32 R9, R9, 0x10, RZ ;  /* 0x0000001009097819 */ /* 0x000fe200000006ff */
[----:B------:R-:W-:Y:S01]  /*0250*/  FFMA.FTZ R15, R15, 0.044714998453855514526, R22 ;  /* 0x3d3727130f0f7823 */ /* 0x000fe20000010016 */
[----:B------:R-:W-:Y:S01]  /*0260*/  FMUL.FTZ R17, R20, R17 ;  /* 0x0000001114117220 */ /* 0x000fe20000410000 */
[----:B------:R-:W-:-:S02]  /*0270*/  SHF.L.U32 R8, R8, 0x10, RZ ;  /* 0x0000001008087819 */ /* 0x000fc400000006ff */
[----:B------:R-:W-:Y:S01]  /*0280*/  FMUL.FTZ R12, R15, 0.79788458347320556641 ;  /* 0x3f4c422a0f0c7820 */ /* 0x000fe20000410000 */
[----:B------:R-:W-:Y:S01]  /*0290*/  FFMA.FTZ R15, R14, 0.044714998453855514526, R21 ;  /* 0x3d3727130e0f7823 */ /* 0x000fe20000010015 */
[----:B------:R-:W-:Y:S01]  /*02a0*/  SHF.L.U32 R14, R11, 0x10, RZ ;  /* 0x000000100b0e7819 */ /* 0x000fe200000006ff */
[----:B------:R-:W-:Y:S01]  /*02b0*/  FFMA.FTZ R17, R17, 0.044714998453855514526, R20 ;  /* 0x3d37271311117823 */ /* 0x000fe20000010014 */
[----:B------:R-:W-:Y:S01]  /*02c0*/  PRMT R18, R11, 0x7632, R18 ;  /* 0x000076320b127816 */ /* 0x000fe20000000012 */
[----:B------:R-:W-:Y:S01]  /*02d0*/  FMUL.FTZ R15, R15, 0.79788458347320556641 ;  /* 0x3f4c422a0f0f7820 */ /* 0x000fe20000410000 */
[----:B------:R-:W-:Y:S01]  /*02e0*/  MUFU.TANH R12, R12 ;  /* 0x0000000c000c7308 */ /* 0x000fe20000002400 */
[----:B------:R-:W-:Y:S01]  /*02f0*/  FMUL.FTZ R19, R14, R14 ;  /* 0x0000000e0e137220 */ /* 0x000fe20000410000 */
[----:B------:R-:W-:Y:S01]  /*0300*/  FMUL.FTZ R16, R17, 0.79788458347320556641 ;  /* 0x3f4c422a11107820 */ /* 0x000fe20000410000 */
[----:B------:R-:W-:Y:S01]  /*0310*/  FMUL.FTZ R17, R8, R8 ;  /* 0x0000000808117220 */ /* 0x000fe20000410000 */
[----:B------:R-:W-:Y:S01]  /*0320*/  SHF.L.U32 R18, R18, 0x10, RZ ;  /* 0x0000001012127819 */ /* 0x000fe200000006ff */
[----:B------:R-:W-:-:S02]  /*0330*/  FMUL.FTZ R19, R14, R19 ;  /* 0x000000130e137220 */ /* 0x000fc40000410000 */
[----:B------:R-:W-:Y:S01]  /*0340*/  FMUL.FTZ R17, R8, R17 ;  /* 0x0000001108117220 */ /* 0x000fe20000410000 */
[----:B------:R-:W0:Y:S01]  /*0350*/  MUFU.TANH R16, R16 ;  /* 0x0000001000107308 */ /* 0x000e220000002400 */
[----:B------:R-:W-:Y:S01]  /*0360*/  FFMA.FTZ R23, R19, 0.044714998453855514526, R14 ;  /* 0x3d37271313177823 */ /* 0x000fe2000001000e */
[----:B------:R-:W-:Y:S01]  /*0370*/  PRMT R19, R10, 0x7632, R19 ;  /* 0x000076320a137816 */ /* 0x000fe20000000013 */
[----:B------:R-:W-:Y:S01]  /*0380*/  FMUL.FTZ R10, R9, R9 ;  /* 0x00000009090a7220 */ /* 0x000fe20000410000 */
[C---:B------:R-:W-:Y:S01]  /*0390*/  FMUL.FTZ R25, R18.reuse, R18 ;  /* 0x0000001212197220 */ /* 0x040fe20000410000 */
[----:B------:R-:W-:Y:S01]  /*03a0*/  FFMA.FTZ R17, R17, 0.044714998453855514526, R8 ;  /* 0x3d37271311117823 */ /* 0x000fe20000010008 */
[----:B------:R-:W-:Y:S01]  /*03b0*/  SHF.L.U32 R19, R19, 0x10, RZ ;  /* 0x0000001013137819 */ /* 0x000fe200000006ff */
[----:B------:R-:W-:Y:S01]  /*03c0*/  FMUL.FTZ R10, R9, R10 ;  /* 0x0000000a090a7220 */ /* 0x000fe20000410000 */
[----:B------:R-:W-:Y:S01]  /*03d0*/  FMUL.FTZ R25, R18, R25 ;  /* 0x0000001912197220 */ /* 0x000fe20000410000 */
[----:B------:R-:W-:Y:S01]  /*03e0*/  FMUL.FTZ R17, R17, 0.79788458347320556641 ;  /* 0x3f4c422a11117820 */ /* 0x000fe20000410000 */
[----:B------:R-:W-:Y:S01]  /*03f0*/  FMUL.FTZ R23, R23, 0.79788458347320556641 ;  /* 0x3f4c422a17177820 */ /* 0x000fe20000410000 */
[----:B------:R-:W-:Y:S01]  /*0400*/  FMUL.FTZ R24, R19, R19 ;  /* 0x0000001313187220 */ /* 0x000fe20000410000 */
[----:B------:R-:W-:Y:S01]  /*0410*/  FFMA.FTZ R10, R10, 0.044714998453855514526, R9 ;  /* 0x3d3727130a0a7823 */ /* 0x000fe20000010009 */
[----:B------:R-:W-:Y:S01]  /*0420*/  FFMA.FTZ R25, R25, 0.044714998453855514526, R18 ;  /* 0x3d37271319197823 */ /* 0x000fe20000010012 */
[----:B------:R-:W1:Y:S01]  /*0430*/  MUFU.TANH R15, R15 ;  /* 0x0000000f000f7308 */ /* 0x000e620000002400 */
[----:B------:R-:W-:Y:S01]  /*0440*/  FMUL.FTZ R24, R19, R24 ;  /* 0x0000001813187220 */ /* 0x000fe20000410000 */
[----:B------:R-:W-:Y:S01]  /*0450*/  FMUL.FTZ R11, R10, 0.79788458347320556641 ;  /* 0x3f4c422a0a0b7820 */ /* 0x000fe20000410000 */
[----:B------:R-:W-:Y:S01]  /*0460*/  FMUL.FTZ R26, R25, 0.79788458347320556641 ;  /* 0x3f4c422a191a7820 */ /* 0x000fe20000410000 */
[----:B0-----:R-:W-:Y:S01]  /*0470*/  FADD.FTZ R16, R16, 1 ;  /* 0x3f80000010107421 */ /* 0x001fe20000010000 */
[----:B------:R-:W-:Y:S01]  /*0480*/  FFMA.FTZ R24, R24, 0.044714998453855514526, R19 ;  /* 0x3d37271318187823 */ /* 0x000fe20000010013 */
[----:B------:R-:W-:Y:S01]  /*0490*/  FADD.FTZ R25, R12, 1 ;  /* 0x3f8000000c197421 */ /* 0x000fe20000010000 */
[----:B------:R-:W-:Y:S01]  /*04a0*/  FMUL.FTZ R8, R8, 0.5 ;  /* 0x3f00000008087820 */ /* 0x000fe20000410000 */
[----:B------:R-:W0:Y:S01]  /*04b0*/  MUFU.TANH R17, R17 ;  /* 0x0000001100117308 */ /* 0x000e220000002400 */
[----:B------:R-:W-:Y:S01]  /*04c0*/  FMUL.FTZ R10, R24, 0.79788458347320556641 ;  /* 0x3f4c422a180a7820 */ /* 0x000fe20000410000 */
[----:B------:R-:W-:Y:S01]  /*04d0*/  FMUL.FTZ R24, R22, 0.5 ;  /* 0x3f00000016187820 */ /* 0x000fe20000410000 */
[----:B------:R-:W-:Y:S01]  /*04e0*/  FMUL.FTZ R22, R21, 0.5 ;  /* 0x3f00000015167820 */ /* 0x000fe20000410000 */
[----:B------:R-:W-:Y:S01]  /*04f0*/  FMUL.FTZ R21, R20, 0.5 ;  /* 0x3f00000014157820 */ /* 0x000fe20000410000 */
[----:B------:R-:W-:Y:S01]  /*0500*/  FMUL.FTZ R19, R19, 0.5 ;  /* 0x3f00000013137820 */ /* 0x000fe20000410000 */
[----:B------:R-:W-:Y:S01]  /*0510*/  FMUL.FTZ R9, R9, 0.5 ;  /* 0x3f00000009097820 */ /* 0x000fe20000410000 */
[----:B------:R-:W-:Y:S01]  /*0520*/  FMUL.FTZ R14, R14, 0.5 ;  /* 0x3f0000000e0e7820 */ /* 0x000fe20000410000 */
[----:B------:R-:W2:Y:S01]  /*0530*/  MUFU.TANH R10, R10 ;  /* 0x0000000a000a7308 */ /* 0x000ea20000002400 */
[----:B------:R-:W-:Y:S01]  /*0540*/  FMUL.FTZ R21, R21, R16 ;  /* 0x0000001015157220 */ /* 0x000fe20000410000 */
[----:B-1----:R-:W-:Y:S01]  /*0550*/  FADD.FTZ R15, R15, 1 ;  /* 0x3f8000000f0f7421 */ /* 0x002fe20000010000 */
[----:B------:R-:W-:Y:S01]  /*0560*/  FMUL.FTZ R18, R18, 0.5 ;  /* 0x3f00000012127820 */ /* 0x000fe20000410000 */
[----:B------:R-:W-:-:S02]  /*0570*/  FMUL.FTZ R12, R24, R25 ;  /* 0x00000019180c7220 */ /* 0x000fc40000410000 */
[----:B------:R-:W-:Y:S02]  /*0580*/  FMUL.FTZ R22, R22, R15 ;  /* 0x0000000f16167220 */ /* 0x000fe40000410000 */
[----:B------:R-:W1:Y:S01]  /*0590*/  MUFU.TANH R11, R11 ;  /* 0x0000000b000b7308 */ /* 0x000e620000002400 */
[----:B0-----:R-:W-:-:S04]  /*05a0*/  FADD.FTZ R17, R17, 1 ;  /* 0x3f80000011117421 */ /* 0x001fc80000010000 */
[----:B------:R-:W-:Y:S01]  /*05b0*/  FMUL.FTZ R17, R8, R17 ;  /* 0x0000001108117220 */ /* 0x000fe20000410000 */
[----:B------:R-:W-:Y:S02]  /*05c0*/  IADD3 R8, P0, PT, R2, UR6, RZ ;  /* 0x0000000602087c10 */ /* 0x000fe4000ff1e0ff */
[----:B------:R-:W0:Y:S01]  /*05d0*/  MUFU.TANH R23, R23 ;  /* 0x0000001700177308 */ /* 0x000e220000002400 */
[----:B--2---:R-:W-:Y:S01]  /*05e0*/  FADD.FTZ R10, R10, 1 ;  /* 0x3f8000000a0a7421 */ /* 0x004fe20000010000 */
[----:B------:R-:W-:-:S03]  /*05f0*/  F2FP.BF16.F32.PACK_AB R12, R17, R12 ;  /* 0x0000000c110c723e */ /* 0x000fc600000010ff */
[----:B------:R-:W-:-:S03]  /*0600*/  FMUL.FTZ R10, R19, R10 ;  /* 0x0000000a130a7220 */ /* 0x000fc60000410000 */
[----:B------:R-:W2:Y:S01]  /*0610*/  MUFU.TANH R20, R26 ;  /* 0x0000001a00147308 */ /* 0x000ea20000002400 */
[----:B-1----:R-:W-:Y:S01]  /*0620*/  FADD.FTZ R16, R11, 1 ;  /* 0x3f8000000b107421 */ /* 0x002fe20000010000 */
[----:B------:R-:W-:Y:S01]  /*0630*/  F2FP.BF16.F32.PACK_AB R10, R10, R21 ;  /* 0x000000150a0a723e */ /* 0x000fe200000010ff */
[----:B---3--:R-:W-:Y:S02]  /*0640*/  HFMA2.BF16_V2 R4, R12, R4, -RZ ;  /* 0x000000040c047231 */ /* 0x008fe400003000ff */
[----:B------:R-:W-:Y:S02]  /*0650*/  FMUL.FTZ R9, R9, R16 ;  /* 0x0000001009097220 */ /* 0x000fe40000410000 */
[----:B------:R-:W-:Y:S02]  /*0660*/  HFMA2.BF16_V2 R6, R10, R6, -RZ ;  /* 0x000000060a067231 */ /* 0x000fe400003000ff */
[----:B0-----:R-:W-:Y:S01]  /*0670*/  FADD.FTZ R23, R23, 1 ;  /* 0x3f80000017177421 */ /* 0x001fe20000010000 */
[----:B------:R-:W-:-:S03]  /*0680*/  F2FP.BF16.F32.PACK_AB R9, R9, R22 ;  /* 0x000000160909723e */ /* 0x000fc600000010ff */
[----:B------:R-:W-:Y:S02]  /*0690*/  FMUL.FTZ R14, R14, R23 ;  /* 0x000000170e0e7220 */ /* 0x000fe40000410000 */
[----:B------:R-:W-:Y:S01]  /*06a0*/  HMUL2.BF16_V2 R5, R9, R5 ;  /* 0x0000000509057232 */ /* 0x000fe20000200000 */
[----:B------:R-:W-:Y:S01]  /*06b0*/  IADD3.X R9, PT, PT, R3, UR7, RZ, P0, !PT ;  /* 0x0000000703097c10 */ /* 0x000fe200087fe4ff */
[----:B--2---:R-:W-:Y:S01]  /*06c0*/  FADD.FTZ R11, R20, 1 ;  /* 0x3f800000140b7421 */ /* 0x004fe20000010000 */
[----:B------:R-:W-:Y:S01]  /*06d0*/  ISETP.GE.AND P0, PT, R13, UR11, PT ;  /* 0x0000000b0d007c0c */ /* 0x000fe2000bf06270 */
[----:B------:R-:W-:-:S04]  /*06e0*/  IMAD.WIDE.U32 R2, R0, 0x10, R2 ;  /* 0x0000001000027825 */ /* 0x000fc800078e0002 */
[----:B------:R-:W-:-:S05]  /*06f0*/  FMUL.FTZ R11, R18, R11 ;  /* 0x0000000b120b7220 */ /* 0x000fca0000410000 */
[----:B------:R-:W-:-:S05]  /*0700*/  F2FP.BF16.F32.PACK_AB R11, R11, R14 ;  /* 0x0000000e0b0b723e */ /* 0x000fca00000010ff */
[----:B------:R-:W-:-:S05]  /*0710*/  HMUL2.BF16_V2 R7, R11, R7 ;  /* 0x000000070b077232 */ /* 0x000fca0000200000 */
[----:B------:R1:W-:Y:S01]  /*0720*/  STG.E.128 desc[UR12][R8.64], R4 ;  /* 0x0000000408007986 */ /* 0x0003e2000c101d0c */
[----:B------:R-:W-:Y:S05]  /*0730*/  @!P0 BRA `(.L_x_266) ;  /* 0xfffffff8007c8947 */ /* 0x000fea000383ffff */
[----:B------:R-:W-:Y:S05]  /*0740*/  EXIT ;  /* 0x000000000000794d */ /* 0x000fea0003800000 */
.L_x_267:
        /* <DEDUP_REMOVED lines=11> */
.L_x_488:


//--------------------- .text._ZN4vllm18act_and_mul_kernelIN3c104HalfE7__half2XadL_ZNS_16gelu_tanh_kernelIS2_EET_RKS5_EEXadL_ZNS_23packed_gelu_tanh_kernelIS3_EES5_S7_EELb1ELb1ELb0EEEvPS5_PS6_i --------------------------
	.section	.text._ZN4vllm18act_and_mul_kernelIN3c104HalfE7__half2XadL_ZNS_16gelu_tanh_kernelIS2_EET_RKS5_EEXadL_ZNS_23packed_gelu_tanh_kernelIS3_EES5_S7_EELb1ELb1ELb0EEEvPS5_PS6_i,"ax",@progbits
	.align	128
        .global         _ZN4vllm18act_and_mul_kernelIN3c104HalfE7__half2XadL_ZNS_16gelu_tanh_kernelIS2_EET_RKS5_EEXadL_ZNS_23packed_gelu_tanh_kernelIS3_EES5_S7_EELb1ELb1ELb0EEEvPS5_PS6_i
        .type           _ZN4vllm18act_and_mul_kernelIN3c104HalfE7__half2XadL_ZNS_16gelu_tanh_kernelIS2_EET_RKS5_EEXadL_ZNS_23packed_gelu_tanh_kernelIS3_EES5_S7_EELb1ELb1ELb0EEEvPS5_PS6_i,@function
        .size           _ZN4vllm18act_and_mul_kernelIN3c104HalfE7__half2XadL_ZNS_16gelu_tanh_kernelIS2_EET_RKS5_EEXadL_ZNS_23packed_gelu_tanh_kernelIS3_EES5_S7_EELb1ELb1ELb0EEEvPS5_PS6_i,(.L_x_489 - _ZN4vllm18act_and_mul_kernelIN3c104HalfE7__half2XadL_ZNS_16gelu_tanh_kernelIS2_EET_RKS5_EEXadL_ZNS_23packed_gelu_tanh_kernelIS3_EES5_S7_EELb1ELb1ELb0EEEvPS5_PS6_i)
        .other          _ZN4vllm18act_and_mul_kernelIN3c104HalfE7__half2XadL_ZNS_16gelu_tanh_kernelIS2_EET_RKS5_EEXadL_ZNS_23packed_gelu_tanh_kernelIS3_EES5_S7_EELb1ELb1ELb0EEEvPS5_PS6_i,@"STO_CUDA_ENTRY STV_DEFAULT"
_ZN4vllm18act_and_mul_kernelIN3c104HalfE7__half2XadL_ZNS_16gelu_tanh_kernelIS2_EET_RKS5_EEXadL_ZNS_23packed_gelu_tanh_kernelIS3_EES5_S7_EELb1ELb1ELb0EEEvPS5_PS6_i:
.text._ZN4vllm18act_and_mul_kernelIN3c104HalfE7__half2XadL_ZNS_16gelu_tanh_kernelIS2_EET_RKS5_EEXadL_ZNS_23packed_gelu_tanh_kernelIS3_EES5_S7_EELb1ELb1ELb0EEEvPS5_PS6_i:
        /* <DEDUP_REMOVED lines=11> */
[----:B------:R-:W-:Y:S01]  /*00b0*/  MOV R0, R2 ;  /* 0x0000000200007202 */ /* 0x000fe20000000f00 */
[----:B------:R-:W1:Y:S01]  /*00c0*/  LDCU.64 UR4, c[0x0][0x358] ;  /* 0x00006b00ff0477ac */ /* 0x000e620008000a00 */
[----:B------:R-:W-:Y:S05]  /*00d0*/  BSSY.RECONVERGENT B0, `(.L_x_268) ;  /* 0x000007a000007945 */ /* 0x000fea0003800200 */
[----:B------:R-:W2:Y:S01]  /*00e0*/  LDC.64 R22, c[0x0][0x388] ;  /* 0x0000e200ff167b82 */ /* 0x000ea20000000a00 */
[----:B0-----:R-:W0:Y:S01]  /*00f0*/  I2F.U32.RP R10, R3 ;  /* 0x00000003000a7306 */ /* 0x001e220000209000 */
[----:B------:R-:W-:-:S02]  /*0100*/  IADD3 R2, PT, PT, R0, R3, RZ ;  /* 0x0000000300027210 */ /* 0x000fc40007ffe0ff */
[----:B------:R-:W-:Y:S02]  /*0110*/  ISETP.NE.U32.AND P2, PT, R3, RZ, PT ;  /* 0x000000ff0300720c */ /* 0x000fe40003f45070 */
[----:B------:R-:W-:Y:S02]  /*0120*/  ISETP.GE.U32.AND P0, PT, R2, R5, PT ;  /* 0x000000050200720c */ /* 0x000fe40003f06070 */
[----:B------:R-:W-:Y:S01]  /*0130*/  VIMNMX.U32 R7, PT, PT, R5, R2, !PT ;  /* 0x0000000205077248 */ /* 0x000fe20007fe0000 */
[----:B0-----:R-:W0:Y:S02]  /*0140*/  MUFU.RCP R10, R10 ;  /* 0x0000000a000a7308 */ /* 0x001e240000001000 */
[----:B0-----:R-:W-:-:S06]  /*0150*/  IADD3 R8, PT, PT, R10, 0xffffffe, RZ ;  /* 0x0ffffffe0a087810 */ /* 0x001fcc0007ffe0ff */
[----:B------:R0:W3:Y:S02]  /*0160*/  F2I.FTZ.U32.TRUNC.NTZ R9, R8 ;  /* 0x0000000800097305 */ /* 0x0000e4000021f000 */
[----:B0-----:R-:W-:Y:S01]  /*0170*/  HFMA2 R8, -RZ, RZ, 0, 0 ;  /* 0x00000000ff087431 */ /* 0x001fe200000001ff */
[----:B---3--:R-:W-:-:S05]  /*0180*/  IADD3 R4, PT, PT, RZ, -R9, RZ ;  /* 0x80000009ff047210 */ /* 0x008fca0007ffe0ff */
[----:B------:R-:W-:Y:S01]  /*0190*/  IMAD R11, R4, R3, RZ ;  /* 0x00000003040b7224 */ /* 0x000fe200078e02ff */
[----:B------:R-:W-:-:S03]  /*01a0*/  SEL R4, RZ, 0x1, P0 ;  /* 0x00000001ff047807 */ /* 0x000fc60000000000 */
        /* <DEDUP_REMOVED lines=12> */
[----:B------:R-:W-:Y:S02]  /*0270*/  IADD3 R4, PT, PT, R4, R7, RZ ;  /* 0x0000000704047210 */ /* 0x000fe40007ffe0ff */
[----:B------:R-:W-:Y:S02]  /*0280*/  SHF.L.U32 R7, R6, 0x1, RZ ;  /* 0x0000000106077819 */ /* 0x000fe400000006ff */
[C---:B------:R-:W-:Y:S02]  /*0290*/  LOP3.LUT R10, R4.reuse, 0x1, RZ, 0xc0, !PT ;  /* 0x00000001040a7812 */ /* 0x040fe400078ec0ff */
[----:B------:R-:W-:Y:S01]  /*02a0*/  ISETP.NE.AND P1, PT, R4, RZ, PT ;  /* 0x000000ff0400720c */ /* 0x000fe20003f25270 */
[----:B--2---:R-:W-:Y:S01]  /*02b0*/  IMAD.WIDE.U32 R22, R7, 0x2, R22 ;  /* 0x0000000207167825 */ /* 0x004fe200078e0016 */
[----:B------:R-:W-:-:S03]  /*02c0*/  ISETP.NE.U32.AND P0, PT, R10, 0x1, PT ;  /* 0x000000010a00780c */ /* 0x000fc60003f05070 */
[----:B0-----:R-:W-:-:S04]  /*02d0*/  IMAD.WIDE.U32 R6, R6, 0x2, R8 ;  /* 0x0000000206067825 */ /* 0x001fc800078e0008 */
[----:B------:R-:W-:-:S06]  /*02e0*/  IMAD.WIDE R20, R21, 0x2, R22 ;  /* 0x0000000215147825 */ /* 0x000fcc00078e0216 */
[----:B-1----:R-:W-:Y:S05]  /*02f0*/  @!P0 BRA `(.L_x_269) ;  /* 0x00000004005c8947 */ /* 0x002fea0003800000 */
[----:B------:R-:W-:-:S06]  /*0300*/  IMAD.WIDE.U32 R10, R0, 0x10, R22 ;  /* 0x00000010000a7825 */ /* 0x000fcc00078e0016 */
[----:B------:R-:W2:Y:S01]  /*0310*/  LDG.E.128.CONSTANT R8, desc[UR4][R10.64] ;  /* 0x000000040a087981 */ /* 0x000ea2000c1e9d00 */
[----:B------:R-:W-:-:S06]  /*0320*/  IMAD.WIDE.U32 R12, R0, 0x10, R20 ;  /* 0x00000010000c7825 */ /* 0x000fcc00078e0014 */
[----:B------:R-:W3:Y:S01]  /*0330*/  LDG.E.128.CONSTANT R12, desc[UR4][R12.64] ;  /* 0x000000040c0c7981 */ /* 0x000ee2000c1e9d00 */
[--C-:B--2---:R-:W-:Y:S02]  /*0340*/  HADD2.F32 R4, -RZ, R8.reuse.H0_H0 ;  /* 0x20000008ff047230 */ /* 0x104fe40000004100 */
[----:B------:R-:W-:Y:S02]  /*0350*/  HADD2.F32 R8, -RZ, R8.H1_H1 ;  /* 0x30000008ff087230 */ /* 0x000fe40000004100 */
[----:B------:R-:W-:Y:S02]  /*0360*/  HADD2.F32 R16, -RZ, R9.H0_H0 ;  /* 0x20000009ff107230 */ /* 0x000fe40000004100 */
[----:B------:R-:W-:Y:S01]  /*0370*/  FMUL.FTZ R17, R4, R4 ;  /* 0x0000000404117220 */ /* 0x000fe20000410000 */
[----:B------:R-:W-:-:S03]  /*0380*/  FMUL.FTZ R19, R8, R8 ;  /* 0x0000000808137220 */ /* 0x000fc60000410000 */
[----:B------:R-:W-:Y:S01]  /*0390*/  FMUL.FTZ R17, R4, R17 ;  /* 0x0000001104117220 */ /* 0x000fe20000410000 */
[----:B------:R-:W-:Y:S01]  /*03a0*/  FMUL.FTZ R25, R16, R16 ;  /* 0x0000001010197220 */ /* 0x000fe20000410000 */
[----:B------:R-:W-:Y:S02]  /*03b0*/  FMUL.FTZ R19, R8, R19 ;  /* 0x0000001308137220 */ /* 0x000fe40000410000 */
[----:B------:R-:W-:Y:S01]  /*03c0*/  FFMA.FTZ R18, R17, 0.044714998453855514526, R4 ;  /* 0x3d37271311127823 */ /* 0x000fe20000010004 */
[----:B------:R-:W-:Y:S02]  /*03d0*/  HADD2.F32 R17, -RZ, R9.H1_H1 ;  /* 0x30000009ff117230 */ /* 0x000fe40000004100 */
[----:B------:R-:W-:Y:S01]  /*03e0*/  FFMA.FTZ R19, R19, 0.044714998453855514526, R8 ;  /* 0x3d37271313137823 */ /* 0x000fe20000010008 */
[----:B------:R-:W-:Y:S01]  /*03f0*/  FMUL.FTZ R25, R16, R25 ;  /* 0x0000001910197220 */ /* 0x000fe20000410000 */
[----:B------:R-:W-:Y:S01]  /*0400*/  FMUL.FTZ R9, R18, 0.79788458347320556641 ;  /* 0x3f4c422a12097820 */ /* 0x000fe20000410000 */
[----:B------:R-:W-:Y:S01]  /*0410*/  FMUL.FTZ R4, R4, 0.5 ;  /* 0x3f00000004047820 */ /* 0x000fe20000410000 */
[----:B------:R-:W-:Y:S01]  /*0420*/  FMUL.FTZ R24, R19, 0.79788458347320556641 ;  /* 0x3f4c422a13187820 */ /* 0x000fe20000410000 */
[----:B------:R-:W-:Y:S01]  /*0430*/  FMUL.FTZ R18, R17, R17 ;  /* 0x0000001111127220 */ /* 0x000fe20000410000 */
[----:B------:R-:W-:Y:S01]  /*0440*/  FFMA.FTZ R25, R25, 0.044714998453855514526, R16 ;  /* 0x3d37271319197823 */ /* 0x000fe20000010010 */
[----:B------:R-:W-:Y:S01]  /*0450*/  FMUL.FTZ R8, R8, 0.5 ;  /* 0x3f00000008087820 */ /* 0x000fe20000410000 */
[----:B------:R-:W0:Y:S01]  /*0460*/  MUFU.TANH R9, R9 ;  /* 0x0000000900097308 */ /* 0x000e220000002400 */
[----:B------:R-:W-:Y:S01]  /*0470*/  FMUL.FTZ R18, R17, R18 ;  /* 0x0000001211127220 */ /* 0x000fe20000410000 */
[----:B------:R-:W-:Y:S01]  /*0480*/  FMUL.FTZ R19, R25, 0.79788458347320556641 ;  /* 0x3f4c422a19137820 */ /* 0x000fe20000410000 */
[----:B------:R-:W-:-:S02]  /*0490*/  FMUL.FTZ R16, R16, 0.5 ;  /* 0x3f00000010107820 */ /* 0x000fc40000410000 */
[----:B------:R-:W-:Y:S01]  /*04a0*/  FFMA.FTZ R18, R18, 0.044714998453855514526, R17 ;  /* 0x3d37271312127823 */ /* 0x000fe20000010011 */
[----:B------:R-:W-:Y:S02]  /*04b0*/  FMUL.FTZ R17, R17, 0.5 ;  /* 0x3f00000011117820 */ /* 0x000fe40000410000 */
[----:B------:R-:W1:Y:S01]  /*04c0*/  MUFU.TANH R24, R24 ;  /* 0x0000001800187308 */ /* 0x000e620000002400 */
[----:B------:R-:W-:-:S07]  /*04d0*/  FMUL.FTZ R18, R18, 0.79788458347320556641 ;  /* 0x3f4c422a12127820 */ /* 0x000fce0000410000 */
[----:B------:R-:W2:Y:S01]  /*04e0*/  MUFU.TANH R18, R18 ;  /* 0x0000001200127308 */ /* 0x000ea20000002400 */
[----:B0-----:R-:W-:-:S04]  /*04f0*/  FADD.FTZ R9, R9, 1 ;  /* 0x3f80000009097421 */ /* 0x001fc80000010000 */
[----:B------:R-:W-:-:S03]  /*0500*/  FMUL.FTZ R9, R4, R9 ;  /* 0x0000000904097220 */ /* 0x000fc60000410000 */
[----:B------:R-:W0:Y:S01]  /*0510*/  MUFU.TANH R19, R19 ;  /* 0x0000001300137308 */ /* 0x000e220000002400 */
[----:B-1----:R-:W-:Y:S01]  /*0520*/  FADD.FTZ R25, R24, 1 ;  /* 0x3f80000018197421 */ /* 0x002fe20000010000 */
[----:B------:R-:W-:-:S03]  /*0530*/  HADD2.F32 R24, -RZ, R11.H0_H0 ;  /* 0x2000000bff187230 */ /* 0x000fc60000004100 */
[----:B------:R-:W-:Y:S01]  /*0540*/  FMUL.FTZ R4, R8, R25 ;  /* 0x0000001908047220 */ /* 0x000fe20000410000 */
[--C-:B------:R-:W-:Y:S02]  /*0550*/  HADD2.F32 R8, -RZ, R10.reuse.H0_H0 ;  /* 0x2000000aff087230 */ /* 0x100fe40000004100 */
[----:B------:R-:W-:Y:S02]  /*0560*/  HADD2.F32 R10, -RZ, R10.H1_H1 ;  /* 0x3000000aff0a7230 */ /* 0x000fe40000004100 */
[----:B--2---:R-:W-:Y:S01]  /*0570*/  FADD.FTZ R18, R18, 1 ;  /* 0x3f80000012127421 */ /* 0x004fe20000010000 */
[----:B------:R-:W-:Y:S01]  /*0580*/  F2FP.F16.F32.PACK_AB R4, R4, R9 ;  /* 0x000000090404723e */ /* 0x000fe200000000ff */
[C---:B------:R-:W-:Y:S02]  /*0590*/  FMUL.FTZ R25, R8.reuse, R8 ;  /* 0x0000000808197220 */ /* 0x040fe40000410000 */
[----:B------:R-:W-:Y:S02]  /*05a0*/  FMUL.FTZ R17, R17, R18 ;  /* 0x0000001211117220 */ /* 0x000fe40000410000 */
[----:B------:R-:W-:Y:S01]  /*05b0*/  FMUL.FTZ R25, R8, R25 ;  /* 0x0000001908197220 */ /* 0x000fe20000410000 */
[----:B---3--:R-:W-:-:S02]  /*05c0*/  HMUL2 R12, R4, R12 ;  /* 0x0000000c040c7232 */ /* 0x008fc40000000000 */
[----:B0-----:R-:W-:Y:S01]  /*05d0*/  FADD.FTZ R19, R19, 1 ;  /* 0x3f80000013137421 */ /* 0x001fe20000010000 */
[----:B------:R-:W-:Y:S01]  /*05e0*/  FFMA.FTZ R18, R25, 0.044714998453855514526, R8 ;  /* 0x3d37271319127823 */ /* 0x000fe20000010008 */
[----:B------:R-:W-:Y:S02]  /*05f0*/  HADD2.F32 R25, -RZ, R11.H1_H1 ;  /* 0x3000000bff197230 */ /* 0x000fe40000004100 */
[----:B------:R-:W-:Y:S01]  /*0600*/  FMUL.FTZ R11, R24, R24 ;  /* 0x00000018180b7220 */ /* 0x000fe20000410000 */
[----:B------:R-:W-:Y:S01]  /*0610*/  FMUL.FTZ R16, R16, R19 ;  /* 0x0000001310107220 */ /* 0x000fe20000410000 */
[----:B------:R-:W-:Y:S01]  /*0620*/  FMUL.FTZ R19, R10, R10 ;  /* 0x0000000a0a137220 */ /* 0x000fe20000410000 */
[----:B------:R-:W-:Y:S01]  /*0630*/  FMUL.FTZ R18, R18, 0.79788458347320556641 ;  /* 0x3f4c422a12127820 */ /* 0x000fe20000410000 */
[C---:B------:R-:W-:Y:S01]  /*0640*/  FMUL.FTZ R28, R25.reuse, R25 ;  /* 0x00000019191c7220 */ /* 0x040fe20000410000 */
[----:B------:R-:W-:Y:S01]  /*0650*/  FMUL.FTZ R11, R24, R11 ;  /* 0x0000000b180b7220 */ /* 0x000fe20000410000 */
[----:B------:R-:W-:Y:S01]  /*0660*/  FMUL.FTZ R19, R10, R19 ;  /* 0x000000130a137220 */ /* 0x000fe20000410000 */
[----:B------:R-:W0:Y:S01]  /*0670*/  MUFU.TANH R26, R18 ;  /* 0x00000012001a7308 */ /* 0x000e220000002400 */
[----:B------:R-:W-:Y:S01]  /*0680*/  FMUL.FTZ R28, R25, R28 ;  /* 0x0000001c191c7220 */ /* 0x000fe20000410000 */
[----:B------:R-:W-:Y:S01]  /*0690*/  FFMA.FTZ R11, R11, 0.044714998453855514526, R24 ;  /* 0x3d3727130b0b7823 */ /* 0x000fe20000010018 */
[----:B------:R-:W-:Y:S01]  /*06a0*/  FFMA.FTZ R19, R19, 0.044714998453855514526, R10 ;  /* 0x3d37271313137823 */ /* 0x000fe2000001000a */
[----:B------:R-:W-:Y:S01]  /*06b0*/  FMUL.FTZ R8, R8, 0.5 ;  /* 0x3f00000008087820 */ /* 0x000fe20000410000 */
[----:B------:R-:W-:Y:S01]  /*06c0*/  FFMA.FTZ R28, R28, 0.044714998453855514526, R25 ;  /* 0x3d3727131c1c7823 */ /* 0x000fe20000010019 */
[----:B------:R-:W-:Y:S01]  /*06d0*/  FMUL.FTZ R11, R11, 0.79788458347320556641 ;  /* 0x3f4c422a0b0b7820 */ /* 0x000fe20000410000 */
[----:B------:R-:W-:Y:S01]  /*06e0*/  FMUL.FTZ R19, R19, 0.79788458347320556641 ;  /* 0x3f4c422a13137820 */ /* 0x000fe20000410000 */
[----:B------:R-:W-:Y:S01]  /*06f0*/  FMUL.FTZ R24, R24, 0.5 ;  /* 0x3f00000018187820 */ /* 0x000fe20000410000 */
[----:B------:R-:W-:Y:S01]  /*0700*/  FMUL.FTZ R28, R28, 0.79788458347320556641 ;  /* 0x3f4c422a1c1c7820 */ /* 0x000fe20000410000 */
[----:B------:R-:W-:Y:S01]  /*0710*/  FMUL.FTZ R25, R25, 0.5 ;  /* 0x3f00000019197820 */ /* 0x000fe20000410000 */
[----:B------:R-:W-:Y:S01]  /*0720*/  FMUL.FTZ R10, R10, 0.5 ;  /* 0x3f0000000a0a7820 */ /* 0x000fe20000410000 */
[----:B------:R-:W1:Y:S01]  /*0730*/  MUFU.TANH R11, R11 ;  /* 0x0000000b000b7308 */ /* 0x000e620000002400 */
[----:B------:R-:W-:Y:S01]  /*0740*/  F2FP.F16.F32.PACK_AB R16, R17, R16 ;  /* 0x000000101110723e */ /* 0x000fe200000000ff */
[----:B0-----:R-:W-:-:S04]  /*0750*/  FADD.FTZ R27, R26, 1 ;  /* 0x3f8000001a1b7421 */ /* 0x001fc80000010000 */
[----:B------:R-:W-:Y:S02]  /*0760*/  HFMA2 R13, R16, R13, -RZ ;  /* 0x0000000d100d7231 */ /* 0x000fe400001000ff */
[----:B------:R-:W0:Y:S01]  /*0770*/  MUFU.TANH R18, R28 ;  /* 0x0000001c00127308 */ /* 0x000e220000002400 */
[----:B------:R-:W-:-:S07]  /*0780*/  FMUL.FTZ R8, R8, R27 ;  /* 0x0000001b08087220 */ /* 0x000fce0000410000 */
[----:B------:R-:W2:Y:S01]  /*0790*/  MUFU.TANH R19, R19 ;  /* 0x0000001300137308 */ /* 0x000ea20000002400 */
[----:B-1----:R-:W-:-:S04]  /*07a0*/  FADD.FTZ R27, R11, 1 ;  /* 0x3f8000000b1b7421 */ /* 0x002fc80000010000 */
[----:B------:R-:W-:Y:S01]  /*07b0*/  FMUL.FTZ R24, R24, R27 ;  /* 0x0000001b18187220 */ /* 0x000fe20000410000 */
[----:B0-----:R-:W-:-:S04]  /*07c0*/  FADD.FTZ R18, R18, 1 ;  /* 0x3f80000012127421 */ /* 0x001fc80000010000 */
[----:B------:R-:W-:Y:S01]  /*07d0*/  FMUL.FTZ R25, R25, R18 ;  /* 0x0000001219197220 */ /* 0x000fe20000410000 */
[----:B--2---:R-:W-:-:S04]  /*07e0*/  FADD.FTZ R19, R19, 1 ;  /* 0x3f80000013137421 */ /* 0x004fc80000010000 */
[----:B------:R-:W-:Y:S01]  /*07f0*/  F2FP.F16.F32.PACK_AB R24, R25, R24 ;  /* 0x000000181918723e */ /* 0x000fe200000000ff */
[----:B------:R-:W-:-:S04]  /*0800*/  FMUL.FTZ R19, R10, R19 ;  /* 0x000000130a137220 */ /* 0x000fc80000410000 */
[----:B------:R-:W-:Y:S01]  /*0810*/  HFMA2 R15, R24, R15, -RZ ;  /* 0x0000000f180f7231 */ /* 0x000fe200001000ff */
[----:B------:R-:W-:-:S05]  /*0820*/  F2FP.F16.F32.PACK_AB R8, R19, R8 ;  /* 0x000000081308723e */ /* 0x000fca00000000ff */
[----:B------:R-:W-:Y:S02]  /*0830*/  HMUL2 R14, R8, R14 ;  /* 0x0000000e080e7232 */ /* 0x000fe40000000000 */
[----:B------:R-:W-:Y:S01]  /*0840*/  IMAD.WIDE.U32 R8, R0, 0x10, R6 ;  /* 0x0000001000087825 */ /* 0x000fe200078e0006 */
[----:B------:R-:W-:-:S04]  /*0850*/  MOV R0, R2 ;  /* 0x0000000200007202 */ /* 0x000fc80000000f00 */
[----:B------:R0:W-:Y:S03]  /*0860*/  STG.E.128 desc[UR4][R8.64], R12 ;  /* 0x0000000c08007986 */ /* 0x0001e6000c101d04 */
.L_x_269:
[----:B------:R-:W-:Y:S05]  /*0870*/  BSYNC.RECONVERGENT B0 ;  /* 0x0000000000007941 */ /* 0x000fea0003800200 */
.L_x_268:
[----:B------:R-:W-:Y:S05]  /*0880*/  @!P1 EXIT ;  /* 0x000000000000994d */ /* 0x000fea0003800000 */
[----:B------:R-:W-:-:S07]  /*0890*/  IADD3 R2, PT, PT, R0, R3, RZ ;  /* 0x0000000300027210 */ /* 0x000fce0007ffe0ff */
.L_x_270:
[----:B-1----:R-:W-:-:S06]  /*08a0*/  IMAD.WIDE.U32 R18, R0, 0x10, R22 ;  /* 0x0000001000127825 */ /* 0x002fcc00078e0016 */
[----:B------:R-:W2:Y:S01]  /*08b0*/  LDG.E.128.CONSTANT R16, desc[UR4][R18.64] ;  /* 0x0000000412107981 */ /* 0x000ea2000c1e9d00 */
[----:B0-----:R-:W-:-:S06]  /*08c0*/  IMAD.WIDE.U32 R8, R2, 0x10, R22 ;  /* 0x0000001002087825 */ /* 0x001fcc00078e0016 */
[----:B------:R-:W3:Y:S01]  /*08d0*/  LDG.E.128.CONSTANT R8, desc[UR4][R8.64] ;  /* 0x0000000408087981 */ /* 0x000ee2000c1e9d00 */
[----:B------:R-:W-:-:S06]  /*08e0*/  IMAD.WIDE.U32 R12, R0, 0x10, R20 ;  /* 0x00000010000c7825 */ /* 0x000fcc00078e0014 */
[----:B------:R-:W4:Y:S01]  /*08f0*/  LDG.E.128.CONSTANT R12, desc[UR4][R12.64] ;  /* 0x000000040c0c7981 */ /* 0x000f22000c1e9d00 */
[--C-:B--2---:R-:W-:Y:S02]  /*0900*/  HADD2.F32 R4, -RZ, R16.reuse.H0_H0 ;  /* 0x20000010ff047230 */ /* 0x104fe40000004100 */
[----:B------:R-:W-:-:S03]  /*0910*/  HADD2.F32 R16, -RZ, R16.H1_H1 ;  /* 0x30000010ff107230 */ /* 0x000fc60000004100 */
[C---:B------:R-:W-:Y:S01]  /*0920*/  FMUL.FTZ R25, R4.reuse, R4 ;  /* 0x0000000404197220 */ /* 0x040fe20000410000 */
[----:B------:R-:W-:Y:S01]  /*0930*/  FMUL.FTZ R24, R4, 0.5 ;  /* 0x3f00000004187820 */ /* 0x000fe20000410000 */
[----:B------:R-:W-:Y:S02]  /*0940*/  FMUL.FTZ R27, R16, R16 ;  /* 0x00000010101b7220 */ /* 0x000fe40000410000 */
[----:B------:R-:W-:Y:S02]  /*0950*/  FMUL.FTZ R25, R4, R25 ;  /* 0x0000001904197220 */ /* 0x000fe40000410000 */
[----:B------:R-:W-:Y:S02]  /*0960*/  FMUL.FTZ R27, R16, R27 ;  /* 0x0000001b101b7220 */ /* 0x000fe40000410000 */
[----:B------:R-:W-:Y:S01]  /*0970*/  FFMA.FTZ R25, R25, 0.044714998453855514526, R4 ;  /* 0x3d37271319197823 */ /* 0x000fe20000010004 */
[--C-:B------:R-:W-:Y:S02]  /*0980*/  HADD2.F32 R4, -RZ, R17.reuse.H0_H0 ;  /* 0x20000011ff047230 */ /* 0x100fe40000004100 */
[----:B------:R-:W-:Y:S01]  /*0990*/  FFMA.FTZ R27, R27, 0.044714998453855514526, R16 ;  /* 0x3d3727131b1b7823 */ /* 0x000fe20000010010 */
[----:B------:R-:W-:-:S02]  /*09a0*/  HADD2.F32 R17, -RZ, R17.H1_H1 ;  /* 0x30000011ff117230 */ /* 0x000fc40000004100 */
[----:B------:R-:W-:Y:S01]  /*09b0*/  FMUL.FTZ R26, R25, 0.79788458347320556641 ;  /* 0x3f4c422a191a7820 */ /* 0x000fe20000410000 */
[----:B------:R-:W-:Y:S01]  /*09c0*/  FMUL.FTZ R29, R4, R4 ;  /* 0x00000004041d7220 */ /* 0x000fe20000410000 */
[----:B------:R-:W-:-:S04]  /*09d0*/  FMUL.FTZ R27, R27, 0.79788458347320556641 ;  /* 0x3f4c422a1b1b7820 */ /* 0x000fc80000410000 */
[----:B------:R-:W0:Y:S01]  /*09e0*/  MUFU.TANH R26, R26 ;  /* 0x0000001a001a7308 */ /* 0x000e220000002400 */
[----:B------:R-:W-:-:S04]  /*09f0*/  FMUL.FTZ R29, R4, R29 ;  /* 0x0000001d041d7220 */ /* 0x000fc80000410000 */
[----:B------:R-:W-:-:S03]  /*0a00*/  FFMA.FTZ R29, R29, 0.044714998453855514526, R4 ;  /* 0x3d3727131d1d7823 */ /* 0x000fc60000010004 */
[----:B------:R-:W1:Y:S01]  /*0a10*/  MUFU.TANH R27, R27 ;  /* 0x0000001b001b7308 */ /* 0x000e620000002400 */
[----:B------:R-:W-:-:S07]  /*0a20*/  FMUL.FTZ R29, R29, 0.79788458347320556641 ;  /* 0x3f4c422a1d1d7820 */ /* 0x000fce0000410000 */
[----:B------:R-:W2:Y:S01]  /*0a30*/  MUFU.TANH R29, R29 ;  /* 0x0000001d001d7308 */ /* 0x000ea20000002400 */
[----:B0-----:R-:W-:Y:S01]  /*0a40*/  FADD.FTZ R25, R26, 1 ;  /* 0x3f8000001a197421 */ /* 0x001fe20000010000 */
[----:B------:R-:W-:Y:S01]  /*0a50*/  FMUL.FTZ R26, R4, 0.5 ;  /* 0x3f000000041a7820 */ /* 0x000fe20000410000 */
[----:B------:R-:W-:Y:S02]  /*0a60*/  HADD2.F32 R4, -RZ, R18.H0_H0 ;  /* 0x20000012ff047230 */ /* 0x000fe40000004100 */
[----:B------:R-:W-:Y:S01]  /*0a70*/  FMUL.FTZ R24, R24, R25 ;  /* 0x0000001918187220 */ /* 0x000fe20000410000 */
[----:B------:R-:W-:Y:S01]  /*0a80*/  FMUL.FTZ R25, R16, 0.5 ;  /* 0x3f00000010197820 */ /* 0x000fe20000410000 */
[----:B-1----:R-:W-:-:S04]  /*0a90*/  FADD.FTZ R16, R27, 1 ;  /* 0x3f8000001b107421 */ /* 0x002fc80000010000 */
[----:B------:R-:W-:Y:S01]  /*0aa0*/  FMUL.FTZ R25, R25, R16 ;  /* 0x0000001019197220 */ /* 0x000fe20000410000 */
[----:B------:R-:W-:Y:S01]  /*0ab0*/  FMUL.FTZ R16, R17, R17 ;  /* 0x0000001111107220 */ /* 0x000fe20000410000 */
[----:B--2---:R-:W-:-:S03]  /*0ac0*/  FADD.FTZ R27, R29, 1 ;  /* 0x3f8000001d1b7421 */ /* 0x004fc60000010000 */
[----:B------:R-:W-:Y:S01]  /*0ad0*/  FMUL.FTZ R16, R17, R16 ;  /* 0x0000001011107220 */ /* 0x000fe20000410000 */
[----:B------:R-:W-:-:S03]  /*0ae0*/  FMUL.FTZ R26, R26, R27 ;  /* 0x0000001b1a1a7220 */ /* 0x000fc60000410000 */
[----:B------:R-:W-:Y:S01]  /*0af0*/  FFMA.FTZ R16, R16, 0.044714998453855514526, R17 ;  /* 0x3d37271310107823 */ /* 0x000fe20000010011 */
[----:B------:R-:W-:Y:S01]  /*0b00*/  FMUL.FTZ R27, R17, 0.5 ;  /* 0x3f000000111b7820 */ /* 0x000fe20000410000 */
[----:B------:R-:W-:Y:S02]  /*0b10*/  FMUL.FTZ R17, R4, R4 ;  /* 0x0000000404117220 */ /* 0x000fe40000410000 */
[----:B------:R-:W-:Y:S02]  /*0b20*/  FMUL.FTZ R16, R16, 0.79788458347320556641 ;  /* 0x3f4c422a10107820 */ /* 0x000fe40000410000 */
[----:B------:R-:W-:-:S04]  /*0b30*/  FMUL.FTZ R17, R4, R17 ;  /* 0x0000001104117220 */ /* 0x000fc80000410000 */
[----:B------:R-:W-:Y:S01]  /*0b40*/  FFMA.FTZ R17, R17, 0.044714998453855514526, R4 ;  /* 0x3d37271311117823 */ /* 0x000fe20000010004 */
[----:B------:R-:W0:Y:S03]  /*0b50*/  MUFU.TANH R16, R16 ;  /* 0x0000001000107308 */ /* 0x000e260000002400 */
[----:B------:R-:W-:-:S06]  /*0b60*/  FMUL.FTZ R17, R17, 0.79788458347320556641 ;  /* 0x3f4c422a11117820 */ /* 0x000fcc0000410000 */
[----:B------:R-:W1:Y:S01]  /*0b70*/  MUFU.TANH R17, R17 ;  /* 0x0000001100117308 */ /* 0x000e620000002400 */
[----:B0-----:R-:W-:Y:S01]  /*0b80*/  FADD.FTZ R28, R16, 1 ;  /* 0x3f800000101c7421 */ /* 0x001fe20000010000 */
[----:B------:R-:W-:Y:S02]  /*0b90*/  HADD2.F32 R16, -RZ, R18.H1_H1 ;  /* 0x30000012ff107230 */ /* 0x000fe40000004100 */
[----:B------:R-:W-:Y:S01]  /*0ba0*/  FMUL.FTZ R18, R4, 0.5 ;  /* 0x3f00000004127820 */ /* 0x000fe20000410000 */
[----:B------:R-:W-:Y:S01]  /*0bb0*/  FMUL.FTZ R27, R27, R28 ;  /* 0x0000001c1b1b7220 */ /* 0x000fe20000410000 */
[----:B-1----:R-:W-:-:S04]  /*0bc0*/  FADD.FTZ R29, R17, 1 ;  /* 0x3f800000111d7421 */ /* 0x002fc80000010000 */
[----:B------:R-:W-:Y:S01]  /*0bd0*/  F2FP.F16.F32.PACK_AB R26, R27, R26 ;  /* 0x0000001a1b1a723e */ /* 0x000fe200000000ff */
[----:B------:R-:W-:Y:S01]  /*0be0*/  FMUL.FTZ R18, R18, R29 ;  /* 0x0000001d12127220 */ /* 0x000fe20000410000 */
[----:B------:R-:W-:-:S03]  /*0bf0*/  FMUL.FTZ R29, R16, R16 ;  /* 0x00000010101d7220 */ /* 0x000fc60000410000 */
[----:B----4-:R-:W-:Y:S02]  /*0c00*/  HFMA2 R13, R26, R13, -RZ ;  /* 0x0000000d1a0d7231 */ /* 0x010fe400001000ff */
[----:B------:R-:W-:-:S04]  /*0c10*/  FMUL.FTZ R29, R16, R29 ;  /* 0x0000001d101d7220 */ /* 0x000fc80000410000 */
[----:B------:R-:W-:-:S04]  /*0c20*/  FFMA.FTZ R29, R29, 0.044714998453855514526, R16 ;  /* 0x3d3727131d1d7823 */ /* 0x000fc80000010010 */
[----:B------:R-:W-:Y:S01]  /*0c30*/  FMUL.FTZ R28, R29, 0.79788458347320556641 ;  /* 0x3f4c422a1d1c7820 */ /* 0x000fe20000410000 */
[----:B------:R-:W-:-:S05]  /*0c40*/  FMUL.FTZ R29, R16, 0.5 ;  /* 0x3f000000101d7820 */ /* 0x000fca0000410000 */
[----:B------:R-:W0:Y:S02]  /*0c50*/  MUFU.TANH R28, R28 ;  /* 0x0000001c001c7308 */ /* 0x000e240000002400 */
[----:B0-----:R-:W-:-:S04]  /*0c60*/  FADD.FTZ R4, R28, 1 ;  /* 0x3f8000001c047421 */ /* 0x001fc80000010000 */
[----:B------:R-:W-:Y:S01]  /*0c70*/  FMUL.FTZ R29, R29, R4 ;  /* 0x000000041d1d7220 */ /* 0x000fe20000410000 */
[----:B------:R-:W-:-:S04]  /*0c80*/  HADD2.F32 R4, -RZ, R19.H0_H0 ;  /* 0x20000013ff047230 */ /* 0x000fc80000004100 */
[----:B------:R-:W-:Y:S01]  /*0c90*/  F2FP.F16.F32.PACK_AB R29, R29, R18 ;  /* 0x000000121d1d723e */ /* 0x000fe200000000ff */
[C---:B------:R-:W-:Y:S01]  /*0ca0*/  FMUL.FTZ R17, R4.reuse, R4 ;  /* 0x0000000404117220 */ /* 0x040fe20000410000 */
[--C-:B---3--:R-:W-:Y:S02]  /*0cb0*/  HADD2.F32 R18, -RZ, R8.reuse.H0_H0 ;  /* 0x20000008ff127230 */ /* 0x108fe40000004100 */
[----:B------:R-:W-:Y:S02]  /*0cc0*/  HADD2.F32 R8, -RZ, R8.H1_H1 ;  /* 0x30000008ff087230 */ /* 0x000fe40000004100 */
[----:B------:R-:W-:Y:S01]  /*0cd0*/  FMUL.FTZ R17, R4, R17 ;  /* 0x0000001104117220 */ /* 0x000fe20000410000 */
[----:B------:R-:W-:-:S03]  /*0ce0*/  HMUL2 R14, R29, R14 ;  /* 0x0000000e1d0e7232 */ /* 0x000fc60000000000 */
[----:B------:R-:W-:Y:S01]  /*0cf0*/  FFMA.FTZ R17, R17, 0.044714998453855514526, R4 ;  /* 0x3d37271311117823 */ /* 0x000fe20000010004 */
[----:B------:R-:W-:-:S03]  /*0d00*/  FMUL.FTZ R4, R4, 0.5 ;  /* 0x3f00000004047820 */ /* 0x000fc60000410000 */
[----:B------:R-:W-:-:S06]  /*0d10*/  FMUL.FTZ R16, R17, 0.79788458347320556641 ;  /* 0x3f4c422a11107820 */ /* 0x000fcc0000410000 */
[----:B------:R-:W0:Y:S02]  /*0d20*/  MUFU.TANH R16, R16 ;  /* 0x0000001000107308 */ /* 0x000e240000002400 */
[----:B0-----:R-:W-:Y:S01]  /*0d30*/  FADD.FTZ R17, R16, 1 ;  /* 0x3f80000010117421 */ /* 0x001fe20000010000 */
[----:B------:R-:W-:-:S03]  /*0d40*/  HADD2.F32 R16, -RZ, R19.H1_H1 ;  /* 0x30000013ff107230 */ /* 0x000fc60000004100 */
[----:B------:R-:W-:Y:S01]  /*0d50*/  FMUL.FTZ R4, R4, R17 ;  /* 0x0000001104047220 */ /* 0x000fe20000410000 */
[----:B------:R-:W-:Y:S01]  /*0d60*/  F2FP.F16.F32.PACK_AB R17, R25, R24 ;  /* 0x000000181911723e */ /* 0x000fe200000000ff */
[C---:B------:R-:W-:Y:S01]  /*0d70*/  FMUL.FTZ R19, R16.reuse, R16 ;  /* 0x0000001010137220 */ /* 0x040fe20000410000 */
[----:B------:R-:W-:-:S03]  /*0d80*/  FMUL.FTZ R25, R16, 0.5 ;  /* 0x3f00000010197820 */ /* 0x000fc60000410000 */
[----:B------:R-:W-:Y:S01]  /*0d90*/  FMUL.FTZ R19, R16, R19 ;  /* 0x0000001310137220 */ /* 0x000fe20000410000 */
[----:B------:R-:W-:-:S03]  /*0da0*/  HMUL2 R12, R17, R12 ;  /* 0x0000000c110c7232 */ /* 0x000fc60000000000 */
[----:B------:R-:W-:-:S04]  /*0db0*/  FFMA.FTZ R19, R19, 0.044714998453855514526, R16 ;  /* 0x3d37271313137823 */ /* 0x000fc80000010010 */
[----:B------:R-:W-:Y:S01]  /*0dc0*/  FMUL.FTZ R24, R19, 0.79788458347320556641 ;  /* 0x3f4c422a13187820 */ /* 0x000fe20000410000 */
[----:B------:R-:W-:-:S04]  /*0dd0*/  FMUL.FTZ R19, R18, R18 ;  /* 0x0000001212137220 */ /* 0x000fc80000410000 */
[----:B------:R-:W-:Y:S01]  /*0de0*/  FMUL.FTZ R19, R18, R19 ;  /* 0x0000001312137220 */ /* 0x000fe20000410000 */
[----:B------:R-:W0:Y:S03]  /*0df0*/  MUFU.TANH R24, R24 ;  /* 0x0000001800187308 */ /* 0x000e260000002400 */
[----:B------:R-:W-:-:S04]  /*0e00*/  FFMA.FTZ R19, R19, 0.044714998453855514526, R18 ;  /* 0x3d37271313137823 */ /* 0x000fc80000010012 */
[----:B------:R-:W-:-:S06]  /*0e10*/  FMUL.FTZ R19, R19, 0.79788458347320556641 ;  /* 0x3f4c422a13137820 */ /* 0x000fcc0000410000 */
[----:B------:R-:W1:Y:S01]  /*0e20*/  MUFU.TANH R19, R19 ;  /* 0x0000001300137308 */ /* 0x000e620000002400 */
[----:B0-----:R-:W-:Y:S01]  /*0e30*/  FADD.FTZ R16, R24, 1 ;  /* 0x3f80000018107421 */ /* 0x001fe20000010000 */
[----:B------:R-:W-:-:S03]  /*0e40*/  FMUL.FTZ R24, R18, 0.5 ;  /* 0x3f00000012187820 */ /* 0x000fc60000410000 */
[----:B------:R-:W-:Y:S01]  /*0e50*/  FMUL.FTZ R25, R25, R16 ;  /* 0x0000001019197220 */ /* 0x000fe20000410000 */
[----:B------:R-:W-:-:S04]  /*0e60*/  IMAD.WIDE.U32 R16, R2, 0x10, R20 ;  /* 0x0000001002107825 */ /* 0x000fc800078e0014 */
[----:B-1----:R-:W-:Y:S01]  /*0e70*/  FADD.FTZ R27, R19, 1 ;  /* 0x3f800000131b7421 */ /* 0x002fe20000010000 */
[----:B------:R-:W-:-:S03]  /*0e80*/  FMUL.FTZ R19, R8, R8 ;  /* 0x0000000808137220 */ /* 0x000fc60000410000 */
[----:B------:R-:W-:Y:S01]  /*0e90*/  FMUL.FTZ R24, R24, R27 ;  /* 0x0000001b18187220 */ /* 0x000fe20000410000 */
[C---:B------:R-:W-:Y:S02]  /*0ea0*/  FMUL.FTZ R27, R8.reuse, R19 ;  /* 0x00000013081b7220 */ /* 0x040fe40000410000 */
[----:B------:R-:W2:Y:S01]  /*0eb0*/  LDG.E.128.CONSTANT R16, desc[UR4][R16.64] ;  /* 0x0000000410107981 */ /* 0x000ea2000c1e9d00 */
[----:B------:R-:W-:Y:S01]  /*0ec0*/  F2FP.F16.F32.PACK_AB R4, R25, R4 ;  /* 0x000000041904723e */ /* 0x000fe200000000ff */
[----:B------:R-:W-:Y:S01]  /*0ed0*/  FFMA.FTZ R27, R27, 0.044714998453855514526, R8 ;  /* 0x3d3727131b1b7823 */ /* 0x000fe20000010008 */
[--C-:B------:R-:W-:Y:S02]  /*0ee0*/  HADD2.F32 R25, -RZ, R10.reuse.H0_H0 ;  /* 0x2000000aff197230 */ /* 0x100fe40000004100 */
[----:B------:R-:W-:Y:S02]  /*0ef0*/  HADD2.F32 R10, -RZ, R10.H1_H1 ;  /* 0x3000000aff0a7230 */ /* 0x000fe40000004100 */
[----:B------:R-:W-:Y:S01]  /*0f00*/  FMUL.FTZ R26, R27, 0.79788458347320556641 ;  /* 0x3f4c422a1b1a7820 */ /* 0x000fe20000410000 */
[----:B------:R-:W-:Y:S01]  /*0f10*/  FMUL.FTZ R27, R8, 0.5 ;  /* 0x3f000000081b7820 */ /* 0x000fe20000410000 */
[----:B------:R-:W-:-:S04]  /*0f20*/  HFMA2 R15, R4, R15, -RZ ;  /* 0x0000000f040f7231 */ /* 0x000fc800001000ff */
[----:B------:R-:W0:Y:S02]  /*0f30*/  MUFU.TANH R26, R26 ;  /* 0x0000001a001a7308 */ /* 0x000e240000002400 */
[----:B0-----:R-:W-:-:S04]  /*0f40*/  FADD.FTZ R8, R26, 1 ;  /* 0x3f8000001a087421 */ /* 0x001fc80000010000 */
[----:B------:R-:W-:Y:S01]  /*0f50*/  FMUL.FTZ R27, R27, R8 ;  /* 0x000000081b1b7220 */ /* 0x000fe20000410000 */
[--C-:B------:R-:W-:Y:S02]  /*0f60*/  HADD2.F32 R8, -RZ, R9.reuse.H0_H0 ;  /* 0x20000009ff087230 */ /* 0x100fe40000004100 */
[----:B------:R-:W-:Y:S02]  /*0f70*/  HADD2.F32 R9, -RZ, R9.H1_H1 ;  /* 0x30000009ff097230 */ /* 0x000fe40000004100 */
[----:B------:R-:W-:Y:S01]  /*0f80*/  F2FP.F16.F32.PACK_AB R24, R27, R24 ;  /* 0x000000181b18723e */ /* 0x000fe200000000ff */
[----:B------:R-:W-:-:S04]  /*0f90*/  FMUL.FTZ R29, R8, R8 ;  /* 0x00000008081d7220 */ /* 0x000fc80000410000 */
[----:B------:R-:W-:-:S04]  /*0fa0*/  FMUL.FTZ R29, R8, R29 ;  /* 0x0000001d081d7220 */ /* 0x000fc80000410000 */
[----:B------:R-:W-:Y:S01]  /*0fb0*/  FFMA.FTZ R29, R29, 0.044714998453855514526, R8 ;  /* 0x3d3727131d1d7823 */ /* 0x000fe20000010008 */
[----:B------:R-:W-:-:S03]  /*0fc0*/  FMUL.FTZ R8, R8, 0.5 ;  /* 0x3f00000008087820 */ /* 0x000fc60000410000 */
[----:B------:R-:W-:-:S06]  /*0fd0*/  FMUL.FTZ R29, R29, 0.79788458347320556641 ;  /* 0x3f4c422a1d1d7820 */ /* 0x000fcc0000410000 */
[----:B------:R-:W0:Y:S02]  /*0fe0*/  MUFU.TANH R29, R29 ;  /* 0x0000001d001d7308 */ /* 0x000e240000002400 */
[----:B0-----:R-:W-:Y:S01]  /*0ff0*/  FADD.FTZ R26, R29, 1 ;  /* 0x3f8000001d1a7421 */ /* 0x001fe20000010000 */
[----:B------:R-:W-:-:S03]  /*1000*/  FMUL.FTZ R29, R10, R10 ;  /* 0x0000000a0a1d7220 */ /* 0x000fc60000410000 */
[----:B------:R-:W-:Y:S01]  /*1010*/  FMUL.FTZ R8, R8, R26 ;  /* 0x0000001a08087220 */ /* 0x000fe20000410000 */
[----:B------:R-:W-:Y:S01]  /*1020*/  FMUL.FTZ R26, R9, R9 ;  /* 0x00000009091a7220 */ /* 0x000fe20000410000 */
[----:B------:R-:W-:-:S03]  /*1030*/  FMUL.FTZ R29, R10, R29 ;  /* 0x0000001d0a1d7220 */ /* 0x000fc60000410000 */
[----:B------:R-:W-:Y:S01]  /*1040*/  FMUL.FTZ R26, R9, R26 ;  /* 0x0000001a091a7220 */ /* 0x000fe20000410000 */
[----:B------:R-:W-:Y:S01]  /*1050*/  FFMA.FTZ R29, R29, 0.044714998453855514526, R10 ;  /* 0x3d3727131d1d7823 */ /* 0x000fe2000001000a */
[----:B------:R-:W-:Y:S02]  /*1060*/  FMUL.FTZ R10, R10, 0.5 ;  /* 0x3f0000000a0a7820 */ /* 0x000fe40000410000 */
[----:B------:R-:W-:Y:S01]  /*1070*/  FFMA.FTZ R26, R26, 0.044714998453855514526, R9 ;  /* 0x3d3727131a1a7823 */ /* 0x000fe20000010009 */
[----:B------:R-:W-:Y:S01]  /*1080*/  FMUL.FTZ R9, R9, 0.5 ;  /* 0x3f00000009097820 */ /* 0x000fe20000410000 */
[----:B------:R-:W-:Y:S02]  /*1090*/  FMUL.FTZ R29, R29, 0.79788458347320556641 ;  /* 0x3f4c422a1d1d7820 */ /* 0x000fe40000410000 */
[----:B------:R-:W-:-:S04]  /*10a0*/  FMUL.FTZ R26, R26, 0.79788458347320556641 ;  /* 0x3f4c422a1a1a7820 */ /* 0x000fc80000410000 */
[----:B------:R-:W-:Y:S08]  /*10b0*/  MUFU.TANH R29, R29 ;  /* 0x0000001d001d7308 */ /* 0x000ff00000002400 */
[----:B------:R-:W0:Y:S02]  /*10c0*/  MUFU.TANH R26, R26 ;  /* 0x0000001a001a7308 */ /* 0x000e240000002400 */
[----:B0-----:R-:W-:-:S04]  /*10d0*/  FADD.FTZ R28, R26, 1 ;  /* 0x3f8000001a1c7421 */ /* 0x001fc80000010000 */
[----:B------:R-:W-:Y:S01]  /*10e0*/  FMUL.FTZ R9, R9, R28 ;  /* 0x0000001c09097220 */ /* 0x000fe20000410000 */
[----:B------:R-:W-:-:S04]  /*10f0*/  FMUL.FTZ R28, R25, R25 ;  /* 0x00000019191c7220 */ /* 0x000fc80000410000 */
[----:B------:R-:W-:Y:S01]  /*1100*/  FMUL.FTZ R28, R25, R28 ;  /* 0x0000001c191c7220 */ /* 0x000fe20000410000 */
[----:B------:R-:W-:-:S03]  /*1110*/  F2FP.F16.F32.PACK_AB R8, R9, R8 ;  /* 0x000000080908723e */ /* 0x000fc600000000ff */
[----:B------:R-:W-:Y:S01]  /*1120*/  FFMA.FTZ R28, R28, 0.044714998453855514526, R25 ;  /* 0x3d3727131c1c7823 */ /* 0x000fe20000010019 */
[----:B------:R-:W-:-:S03]  /*1130*/  FMUL.FTZ R25, R25, 0.5 ;  /* 0x3f00000019197820 */ /* 0x000fc60000410000 */
[----:B------:R-:W-:-:S06]  /*1140*/  FMUL.FTZ R28, R28, 0.79788458347320556641 ;  /* 0x3f4c422a1c1c7820 */ /* 0x000fcc0000410000 */
[----:B------:R-:W0:Y:S02]  /*1150*/  MUFU.TANH R28, R28 ;  /* 0x0000001c001c7308 */ /* 0x000e240000002400 */
[----:B0-----:R-:W-:-:S04]  /*1160*/  FADD.FTZ R26, R28, 1 ;  /* 0x3f8000001c1a7421 */ /* 0x001fc80000010000 */
[----:B------:R-:W-:Y:S01]  /*1170*/  FMUL.FTZ R25, R25, R26 ;  /* 0x0000001a19197220 */ /* 0x000fe20000410000 */
[----:B------:R-:W-:-:S04]  /*1180*/  FADD.FTZ R26, R29, 1 ;  /* 0x3f8000001d1a7421 */ /* 0x000fc80000010000 */
        /* <DEDUP_REMOVED lines=10> */
[----:B0-----:R-:W-:-:S04]  /*1230*/  FADD.FTZ R29, R28, 1 ;  /* 0x3f8000001c1d7421 */ /* 0x001fc80000010000 */
[----:B------:R-:W-:Y:S01]  /*1240*/  FMUL.FTZ R26, R26, R29 ;  /* 0x0000001d1a1a7220 */ /* 0x000fe20000410000 */
[----:B------:R-:W-:-:S04]  /*1250*/  FMUL.FTZ R29, R11, R11 ;  /* 0x0000000b0b1d7220 */ /* 0x000fc80000410000 */
[----:B------:R-:W-:-:S04]  /*1260*/  FMUL.FTZ R29, R11, R29 ;  /* 0x0000001d0b1d7220 */ /* 0x000fc80000410000 */
[----:B------:R-:W-:Y:S01]  /*1270*/  FFMA.FTZ R29, R29, 0.044714998453855514526, R11 ;  /* 0x3d3727131d1d7823 */ /* 0x000fe2000001000b */
[----:B------:R-:W-:-:S03]  /*1280*/  FMUL.FTZ R11, R11, 0.5 ;  /* 0x3f0000000b0b7820 */ /* 0x000fc60000410000 */
[----:B------:R-:W-:-:S06]  /*1290*/  FMUL.FTZ R29, R29, 0.79788458347320556641 ;  /* 0x3f4c422a1d1d7820 */ /* 0x000fcc0000410000 */
[----:B------:R-:W0:Y:S02]  /*12a0*/  MUFU.TANH R29, R29 ;  /* 0x0000001d001d7308 */ /* 0x000e240000002400 */
[----:B0-----:R-:W-:-:S04]  /*12b0*/  FADD.FTZ R28, R29, 1 ;  /* 0x3f8000001d1c7421 */ /* 0x001fc80000010000 */
[----:B------:R-:W-:-:S05]  /*12c0*/  FMUL.FTZ R11, R11, R28 ;  /* 0x0000001c0b0b7220 */ /* 0x000fca0000410000 */
[----:B------:R-:W-:Y:S01]  /*12d0*/  F2FP.F16.F32.PACK_AB R11, R11, R26 ;  /* 0x0000001a0b0b723e */ /* 0x000fe200000000ff */
[----:B--2---:R-:W-:Y:S02]  /*12e0*/  HFMA2 R17, R8, R17, -RZ ;  /* 0x0000001108117231 */ /* 0x004fe400001000ff */
[----:B------:R-:W-:Y:S02]  /*12f0*/  HMUL2 R18, R9, R18 ;  /* 0x0000001209127232 */ /* 0x000fe40000000000 */
[----:B------:R-:W-:Y:S02]  /*1300*/  HFMA2 R19, R11, R19, -RZ ;  /* 0x000000130b137231 */ /* 0x000fe400001000ff */
[----:B------:R-:W-:-:S04]  /*1310*/  IMAD.WIDE.U32 R8, R0, 0x10, R6 ;  /* 0x0000001000087825 */ /* 0x000fc800078e0006 */
[----:B------:R-:W-:Y:S01]  /*1320*/  HMUL2 R16, R24, R16 ;  /* 0x0000001018107232 */ /* 0x000fe20000000000 */
[C---:B------:R-:W-:Y:S01]  /*1330*/  IADD3 R0, PT, PT, R3.reuse, R0, R3 ;  /* 0x0000000003007210 */ /* 0x040fe20007ffe003 */
[----:B------:R-:W-:Y:S01]  /*1340*/  IMAD.WIDE.U32 R10, R2, 0x10, R6 ;  /* 0x00000010020a7825 */ /* 0x000fe200078e0006 */
[----:B------:R1:W-:Y:S02]  /*1350*/  STG.E.128 desc[UR4][R8.64], R12 ;  /* 0x0000000c08007986 */ /* 0x0003e4000c101d04 */
[----:B------:R-:W-:Y:S02]  /*1360*/  ISETP.GE.AND P0, PT, R0, R5, PT ;  /* 0x000000050000720c */ /* 0x000fe40003f06270 */
[----:B------:R-:W-:Y:S01]  /*1370*/  LEA R2, R3, R2, 0x1 ;  /* 0x0000000203027211 */ /* 0x000fe200078e08ff */
[----:B------:R1:W-:Y:S10]  /*1380*/  STG.E.128 desc[UR4][R10.64], R16 ;  /* 0x000000100a007986 */ /* 0x0003f4000c101d04 */
[----:B------:R-:W-:Y:S05]  /*1390*/  @!P0 BRA `(.L_x_270) ;  /* 0xfffffff400408947 */ /* 0x000fea000383ffff */
[----:B------:R-:W-:Y:S05]  /*13a0*/  EXIT ;  /* 0x000000000000794d */ /* 0x000fea0003800000 */
.L_x_271:
        /* <DEDUP_REMOVED lines=13> */
.L_x_489:


//--------------------- .text._ZN4vllm18act_and_mul_kernelIf6float2XadL_ZNS_16gelu_tanh_kernelIfEET_RKS3_EEXadL_ZNS_23packed_gelu_tanh_kernelIS1_EES3_S5_EELb1ELb1ELb0EEEvPS3_PS4_i --------------------------
	.section	.text._ZN4vllm18act_and_mul_kernelIf6float2XadL_ZNS_16gelu_tanh_kernelIfEET_RKS3_EEXadL_ZNS_23packed_gelu_tanh_kernelIS1_EES3_S5_EELb1ELb1ELb0EEEvPS3_PS4_i,"ax",@progbits
	.align	128
        .global         _ZN4vllm18act_and_mul_kernelIf6float2XadL_ZNS_16gelu_tanh_kernelIfEET_RKS3_EEXadL_ZNS_23packed_gelu_tanh_kernelIS1_EES3_S5_EELb1ELb1ELb0EEEvPS3_PS4_i
        .type           _ZN4vllm18act_and_mul_kernelIf6float2XadL_ZNS_16gelu_tanh_kernelIfEET_RKS3_EEXadL_ZNS_23packed_gelu_tanh_kernelIS1_EES3_S5_EELb1ELb1ELb0EEEvPS3_PS4_i,@function
        .size           _ZN4vllm18act_and_mul_kernelIf6float2XadL_ZNS_16gelu_tanh_kernelIfEET_RKS3_EEXadL_ZNS_23packed_gelu_tanh_kernelIS1_EES3_S5_EELb1ELb1ELb0EEEvPS3_PS4_i,(.L_x_490 - _ZN4vllm18act_and_mul_kernelIf6float2XadL_ZNS_16gelu_tanh_kernelIfEET_RKS3_EEXadL_ZNS_23packed_gelu_tanh_kernelIS1_EES3_S5_EELb1ELb1ELb0EEEvPS3_PS4_i)
        .other          _ZN4vllm18act_and_mul_kernelIf6float2XadL_ZNS_16gelu_tanh_kernelIfEET_RKS3_EEXadL_ZNS_23packed_gelu_tanh_kernelIS1_EES3_S5_EELb1ELb1ELb0EEEvPS3_PS4_i,@"STO_CUDA_ENTRY STV_DEFAULT"
_ZN4vllm18act_and_mul_kernelIf6float2XadL_ZNS_16gelu_tanh_kernelIfEET_RKS3_EEXadL_ZNS_23packed_gelu_tanh_kernelIS1_EES3_S5_EELb1ELb1ELb0EEEvPS3_PS4_i:
.text._ZN4vllm18act_and_mul_kernelIf6float2XadL_ZNS_16gelu_tanh_kernelIfEET_RKS3_EEXadL_ZNS_23packed_gelu_tanh_kernelIS1_EES3_S5_EELb1ELb1ELb0EEEvPS3_PS4_i:
        /* <DEDUP_REMOVED lines=18> */
[----:B------:R-:W-:Y:S02]  /*0120*/  VIMNMX.U32 R6, PT, PT, R2, R3, !PT ;  /* 0x0000000302067248 */ /* 0x000fe40007fe0000 */
        /* <DEDUP_REMOVED lines=11> */
[----:B------:R-:W-:Y:S02]  /*01e0*/  IMAD R3, R0, R4, R3 ;  /* 0x0000000400037224 */ /* 0x000fe400078e0203 */
[----:B------:R-:W0:Y:S03]  /*01f0*/  LDC.64 R4, c[0x0][0x380] ;  /* 0x0000e000ff047b82 */ /* 0x000e260000000a00 */
[----:B------:R-:W-:-:S13]  /*0200*/  ISETP.GE.U32.AND P0, PT, R3, R0, PT ;  /* 0x000000000300720c */ /* 0x000fda0003f06070 */
[-C--:B------:R-:W-:Y:S02]  /*0210*/  @P0 IADD3 R3, PT, PT, R3, -R0.reuse, RZ ;  /* 0x8000000003030210 */ /* 0x080fe40007ffe0ff */
[----:B------:R-:W-:Y:S02]  /*0220*/  @P0 IADD3 R8, PT, PT, R8, 0x1, RZ ;  /* 0x0000000108080810 */ /* 0x000fe40007ffe0ff */
[----:B------:R-:W-:Y:S02]  /*0230*/  ISETP.GE.U32.AND P1, PT, R3, R0, PT ;  /* 0x000000000300720c */ /* 0x000fe40003f26070 */
[C---:B------:R-:W-:Y:S01]  /*0240*/  SHF.L.U32 R3, R30.reuse, 0x1, RZ ;  /* 0x000000011e037819 */ /* 0x040fe200000006ff */
[----:B0-----:R-:W-:-:S04]  /*0250*/  IMAD.WIDE.U32 R30, R30, 0x4, R4 ;  /* 0x000000041e1e7825 */ /* 0x001fc800078e0004 */
[----:B--2---:R-:W-:-:S06]  /*0260*/  IMAD.WIDE.U32 R34, R3, 0x4, R34 ;  /* 0x0000000403227825 */ /* 0x004fcc00078e0022 */
[----:B------:R-:W-:Y:S01]  /*0270*/  @P1 IADD3 R8, PT, PT, R8, 0x1, RZ ;  /* 0x0000000108081810 */ /* 0x000fe20007ffe0ff */
[----:B------:R-:W-:Y:S01]  /*0280*/  IMAD.WIDE R32, R33, 0x4, R34 ;  /* 0x0000000421207825 */ /* 0x000fe200078e0222 */
[----:B------:R-:W-:-:S04]  /*0290*/  @!P2 LOP3.LUT R8, RZ, R0, RZ, 0x33, !PT ;  /* 0x00000000ff08a212 */ /* 0x000fc800078e33ff */
[----:B------:R-:W-:-:S04]  /*02a0*/  IADD3 R7, PT, PT, R7, R8, RZ ;  /* 0x0000000807077210 */ /* 0x000fc80007ffe0ff */
[C---:B------:R-:W-:Y:S02]  /*02b0*/  LOP3.LUT R6, R7.reuse, 0x3, RZ, 0xc0, !PT ;  /* 0x0000000307067812 */ /* 0x040fe400078ec0ff */
[----:B------:R-:W-:Y:S02]  /*02c0*/  ISETP.GE.U32.AND P0, PT, R7, 0x3, PT ;  /* 0x000000030700780c */ /* 0x000fe40003f06070 */
[----:B------:R-:W-:-:S13]  /*02d0*/  ISETP.NE.AND P1, PT, R6, 0x3, PT ;  /* 0x000000030600780c */ /* 0x000fda0003f25270 */
[----:B-1----:R-:W-:Y:S05]  /*02e0*/  @!P1 BRA `(.L_x_273) ;  /* 0x0000000000d89947 */ /* 0x002fea0003800000 */
[----:B------:R-:W-:Y:S01]  /*02f0*/  IADD3 R3, PT, PT, R7, 0x1, RZ ;  /* 0x0000000107037810 */ /* 0x000fe20007ffe0ff */
[----:B------:R-:W-:-:S03]  /*0300*/  IMAD.WIDE.U32 R12, R29, 0x10, RZ ;  /* 0x000000101d0c7825 */ /* 0x000fc600078e00ff */
[----:B------:R-:W-:-:S05]  /*0310*/  LOP3.LUT R3, R3, 0x3, RZ, 0xc0, !PT ;  /* 0x0000000303037812 */ /* 0x000fca00078ec0ff */
[C---:B------:R-:W-:Y:S01]  /*0320*/  IMAD R29, R3.reuse, R0, R29 ;  /* 0x00000000031d7224 */ /* 0x040fe200078e021d */
[----:B------:R-:W-:-:S07]  /*0330*/  IADD3 R3, PT, PT, -R3, RZ, RZ ;  /* 0x000000ff03037210 */ /* 0x000fce0007ffe1ff */
.L_x_274:
[----:B0-----:R-:W-:-:S04]  /*0340*/  IADD3 R4, P1, PT, R34, R12, RZ ;  /* 0x0000000c22047210 */ /* 0x001fc80007f3e0ff */
[----:B------:R-:W-:-:S06]  /*0350*/  IADD3.X R5, PT, PT, R35, R13, RZ, P1, !PT ;  /* 0x0000000d23057210 */ /* 0x000fcc0000ffe4ff */
[----:B------:R-:W2:Y:S01]  /*0360*/  LDG.E.128.CONSTANT R4, desc[UR4][R4.64] ;  /* 0x0000000404047981 */ /* 0x000ea2000c1e9d00 */
[----:B------:R-:W-:-:S04]  /*0370*/  IADD3 R8, P1, PT, R32, R12, RZ ;  /* 0x0000000c20087210 */ /* 0x000fc80007f3e0ff */
[----:B------:R-:W-:-:S06]  /*0380*/  IADD3.X R9, PT, PT, R33, R13, RZ, P1, !PT ;  /* 0x0000000d21097210 */ /* 0x000fcc0000ffe4ff */
[----:B------:R-:W3:Y:S01]  /*0390*/  LDG.E.128.CONSTANT R8, desc[UR4][R8.64] ;  /* 0x0000000408087981 */ /* 0x000ee2000c1e9d00 */
[----:B------:R-:W-:Y:S01]  /*03a0*/  IADD3 R3, PT, PT, R3, 0x1, RZ ;  /* 0x0000000103037810 */ /* 0x000fe20007ffe0ff */
        /* <DEDUP_REMOVED lines=9> */
[----:B------:R-:W-:Y:S01]  /*0440*/  FMUL.FTZ R15, R6, R6 ;  /* 0x00000006060f7220 */ /* 0x000fe20000410000 */
[----:B------:R-:W-:Y:S01]  /*0450*/  FMUL.FTZ R17, R16, 0.79788458347320556641 ;  /* 0x3f4c422a10117820 */ /* 0x000fe20000410000 */
[C---:B------:R-:W-:Y:S02]  /*0460*/  FMUL.FTZ R16, R7.reuse, R7 ;  /* 0x0000000707107220 */ /* 0x040fe40000410000 */
[----:B------:R-:W-:Y:S01]  /*0470*/  FMUL.FTZ R15, R6, R15 ;  /* 0x0000000f060f7220 */ /* 0x000fe20000410000 */
[----:B------:R-:W0:Y:S01]  /*0480*/  MUFU.TANH R14, R14 ;  /* 0x0000000e000e7308 */ /* 0x000e220000002400 */
[----:B------:R-:W-:-:S02]  /*0490*/  FMUL.FTZ R18, R7, R16 ;  /* 0x0000001007127220 */ /* 0x000fc40000410000 */
[----:B------:R-:W-:Y:S01]  /*04a0*/  FFMA.FTZ R15, R15, 0.044714998453855514526, R6 ;  /* 0x3d3727130f0f7823 */ /* 0x000fe20000010006 */
[----:B------:R-:W-:Y:S01]  /*04b0*/  FMUL.FTZ R6, R6, 0.5 ;  /* 0x3f00000006067820 */ /* 0x000fe20000410000 */
[----:B------:R-:W-:Y:S01]  /*04c0*/  FFMA.FTZ R18, R18, 0.044714998453855514526, R7 ;  /* 0x3d37271312127823 */ /* 0x000fe20000010007 */
[----:B------:R-:W-:Y:S01]  /*04d0*/  FMUL.FTZ R7, R7, 0.5 ;  /* 0x3f00000007077820 */ /* 0x000fe20000410000 */
[----:B------:R-:W-:Y:S01]  /*04e0*/  FMUL.FTZ R16, R15, 0.79788458347320556641 ;  /* 0x3f4c422a0f107820 */ /* 0x000fe20000410000 */
[----:B------:R-:W1:Y:S01]  /*04f0*/  MUFU.TANH R17, R17 ;  /* 0x0000001100117308 */ /* 0x000e620000002400 */
[----:B------:R-:W-:-:S07]  /*0500*/  FMUL.FTZ R15, R18, 0.79788458347320556641 ;  /* 0x3f4c422a120f7820 */ /* 0x000fce0000410000 */
[----:B------:R-:W2:Y:S01]  /*0510*/  MUFU.TANH R16, R16 ;  /* 0x0000001000107308 */ /* 0x000ea20000002400 */
[----:B0-----:R-:W-:-:S04]  /*0520*/  FADD.FTZ R19, R14, 1 ;  /* 0x3f8000000e137421 */ /* 0x001fc80000010000 */
[----:B------:R-:W-:Y:S01]  /*0530*/  FMUL.FTZ R19, R4, R19 ;  /* 0x0000001304137220 */ /* 0x000fe20000410000 */
[----:B------:R-:W-:Y:S02]  /*0540*/  IADD3 R4, P1, PT, R30, R12, RZ ;  /* 0x0000000c1e047210 */ /* 0x000fe40007f3e0ff */
[----:B------:R-:W0:Y:S01]  /*0550*/  MUFU.TANH R15, R15 ;  /* 0x0000000f000f7308 */ /* 0x000e220000002400 */
[----:B-1----:R-:W-:Y:S01]  /*0560*/  FADD.FTZ R14, R17, 1 ;  /* 0x3f800000110e7421 */ /* 0x002fe20000010000 */
[----:B---3--:R-:W-:-:S03]  /*0570*/  FMUL.FTZ R8, R8, R19 ;  /* 0x0000001308087220 */ /* 0x008fc60000410000 */
[----:B------:R-:W-:Y:S01]  /*0580*/  FMUL.FTZ R14, R5, R14 ;  /* 0x0000000e050e7220 */ /* 0x000fe20000410000 */
[----:B------:R-:W-:Y:S01]  /*0590*/  IADD3.X R5, PT, PT, R31, R13, RZ, P1, !PT ;  /* 0x0000000d1f057210 */ /* 0x000fe20000ffe4ff */
[----:B------:R-:W-:Y:S01]  /*05a0*/  IMAD.WIDE.U32 R12, R0, 0x10, R12 ;  /* 0x00000010000c7825 */ /* 0x000fe200078e000c */
[----:B------:R-:W-:-:S03]  /*05b0*/  ISETP.NE.AND P1, PT, R3, RZ, PT ;  /* 0x000000ff0300720c */ /* 0x000fc60003f25270 */
[----:B--2---:R-:W-:Y:S01]  /*05c0*/  FADD.FTZ R17, R16, 1 ;  /* 0x3f80000010117421 */ /* 0x004fe20000010000 */
[----:B------:R-:W-:-:S03]  /*05d0*/  FMUL.FTZ R9, R9, R14 ;  /* 0x0000000e09097220 */ /* 0x000fc60000410000 */
[----:B------:R-:W-:Y:S01]  /*05e0*/  FMUL.FTZ R17, R6, R17 ;  /* 0x0000001106117220 */ /* 0x000fe20000410000 */
[----:B0-----:R-:W-:-:S03]  /*05f0*/  FADD.FTZ R18, R15, 1 ;  /* 0x3f8000000f127421 */ /* 0x001fc60000010000 */
[----:B------:R-:W-:Y:S01]  /*0600*/  FMUL.FTZ R10, R10, R17 ;  /* 0x000000110a0a7220 */ /* 0x000fe20000410000 */
[----:B------:R-:W-:-:S04]  /*0610*/  FMUL.FTZ R18, R7, R18 ;  /* 0x0000001207127220 */ /* 0x000fc80000410000 */
[----:B------:R-:W-:-:S05]  /*0620*/  FMUL.FTZ R11, R11, R18 ;  /* 0x000000120b0b7220 */ /* 0x000fca0000410000 */
[----:B------:R0:W-:Y:S01]  /*0630*/  STG.E.128 desc[UR4][R4.64], R8 ;  /* 0x0000000804007986 */ /* 0x0001e2000c101d04 */
[----:B------:R-:W-:Y:S05]  /*0640*/  @P1 BRA `(.L_x_274) ;  /* 0xfffffffc003c1947 */ /* 0x000fea000383ffff */
.L_x_273:
[----:B------:R-:W-:Y:S05]  /*0650*/  BSYNC.RECONVERGENT B0 ;  /* 0x0000000000007941 */ /* 0x000fea0003800200 */
.L_x_272:
[----:B------:R-:W-:Y:S05]  /*0660*/  @!P0 EXIT ;  /* 0x000000000000894d */ /* 0x000fea0003800000 */
[C---:B------:R-:W-:Y:S01]  /*0670*/  LEA R23, R0.reuse, R29, 0x1 ;  /* 0x0000001d00177211 */ /* 0x040fe200078e08ff */
[----:B------:R-:W-:Y:S01]  /*0680*/  IMAD R21, R0, 0x3, R29 ;  /* 0x0000000300157824 */ /* 0x000fe200078e021d */
[----:B------:R-:W-:-:S07]  /*0690*/  IADD3 R3, PT, PT, R29, R0, RZ ;  /* 0x000000001d037210 */ /* 0x000fce0007ffe0ff */
.L_x_275:
[----:B------:R-:W-:-:S06]  /*06a0*/  IMAD.WIDE.U32 R12, R29, 0x10, R34 ;  /* 0x000000101d0c7825 */ /* 0x000fcc00078e0022 */
[----:B------:R-:W2:Y:S01]  /*06b0*/  LDG.E.128.CONSTANT R12, desc[UR4][R12.64] ;  /* 0x000000040c0c7981 */ /* 0x000ea2000c1e9d00 */
[----:B-1----:R-:W-:-:S06]  /*06c0*/  IMAD.WIDE.U32 R16, R29, 0x10, R32 ;  /* 0x000000101d107825 */ /* 0x002fcc00078e0020 */
[----:B------:R-:W3:Y:S01]  /*06d0*/  LDG.E.128.CONSTANT R16, desc[UR4][R16.64] ;  /* 0x0000000410107981 */ /* 0x000ee2000c1e9d00 */
[----:B0-----:R-:W-:-:S06]  /*06e0*/  IMAD.WIDE.U32 R4, R3, 0x10, R34 ;  /* 0x0000001003047825 */ /* 0x001fcc00078e0022 */
[----:B------:R-:W4:Y:S01]  /*06f0*/  LDG.E.128.CONSTANT R4, desc[UR4][R4.64] ;  /* 0x0000000404047981 */ /* 0x000f22000c1e9d00 */
[C---:B--2---:R-:W-:Y:S01]  /*0700*/  FMUL.FTZ R9, R12.reuse, R12 ;  /* 0x0000000c0c097220 */ /* 0x044fe20000410000 */
[----:B------:R-:W-:-:S03]  /*0710*/  FMUL.FTZ R25, R12, 0.5 ;  /* 0x3f0000000c197820 */ /* 0x000fc60000410000 */
[----:B------:R-:W-:-:S04]  /*0720*/  FMUL.FTZ R9, R12, R9 ;  /* 0x000000090c097220 */ /* 0x000fc80000410000 */
[----:B------:R-:W-:-:S04]  /*0730*/  FFMA.FTZ R9, R9, 0.044714998453855514526, R12 ;  /* 0x3d37271309097823 */ /* 0x000fc8000001000c */
[----:B------:R-:W-:-:S06]  /*0740*/  FMUL.FTZ R20, R9, 0.79788458347320556641 ;  /* 0x3f4c422a09147820 */ /* 0x000fcc0000410000 */
[----:B------:R-:W0:Y:S02]  /*0750*/  MUFU.TANH R20, R20 ;  /* 0x0000001400147308 */ /* 0x000e240000002400 */
[----:B0-----:R-:W-:-:S04]  /*0760*/  FADD.FTZ R8, R20, 1 ;  /* 0x3f80000014087421 */ /* 0x001fc80000010000 */
[----:B------:R-:W-:Y:S01]  /*0770*/  FMUL.FTZ R25, R25, R8 ;  /* 0x0000000819197220 */ /* 0x000fe20000410000 */
[----:B------:R-:W-:-:S06]  /*0780*/  IMAD.WIDE.U32 R8, R3, 0x10, R32 ;  /* 0x0000001003087825 */ /* 0x000fcc00078e0020 */
[----:B------:R-:W2:Y:S01]  /*0790*/  LDG.E.128.CONSTANT R8, desc[UR4][R8.64] ;  /* 0x0000000408087981 */ /* 0x000ea2000c1e9d00 */
[C---:B------:R-:W-:Y:S01]  /*07a0*/  FMUL.FTZ R12, R13.reuse, R13 ;  /* 0x0000000d0d0c7220 */ /* 0x040fe20000410000 */
[C---:B------:R-:W-:Y:S01]  /*07b0*/  FMUL.FTZ R20, R13.reuse, 0.5 ;  /* 0x3f0000000d147820 */ /* 0x040fe20000410000 */
[----:B----4-:R-:W-:Y:S01]  /*07c0*/  FMUL.FTZ R27, R4, R4 ;  /* 0x00000004041b7220 */ /* 0x010fe20000410000 */
[----:B---3--:R-:W-:Y:S01]  /*07d0*/  FMUL.FTZ R16, R16, R25 ;  /* 0x0000001910107220 */ /* 0x008fe20000410000 */
[----:B------:R-:W-:-:S04]  /*07e0*/  FMUL.FTZ R12, R13, R12 ;  /* 0x0000000c0d0c7220 */ /* 0x000fc80000410000 */
[----:B------:R-:W-:-:S04]  /*07f0*/  FFMA.FTZ R12, R12, 0.044714998453855514526, R13 ;  /* 0x3d3727130c0c7823 */ /* 0x000fc8000001000d */
[----:B------:R-:W-:-:S04]  /*0800*/  FMUL.FTZ R22, R12, 0.79788458347320556641 ;  /* 0x3f4c422a0c167820 */ /* 0x000fc80000410000 */
[----:B------:R-:W0:Y:S02]  /*0810*/  MUFU.TANH R12, R22 ;  /* 0x00000016000c7308 */ /* 0x000e240000002400 */
[----:B0-----:R-:W-:-:S04]  /*0820*/  FADD.FTZ R13, R12, 1 ;  /* 0x3f8000000c0d7421 */ /* 0x001fc80000010000 */
[----:B------:R-:W-:Y:S01]  /*0830*/  FMUL.FTZ R20, R20, R13 ;  /* 0x0000000d14147220 */ /* 0x000fe20000410000 */
[----:B------:R-:W-:-:S03]  /*0840*/  FMUL.FTZ R13, R14, R14 ;  /* 0x0000000e0e0d7220 */ /* 0x000fc60000410000 */
[----:B------:R-:W-:Y:S01]  /*0850*/  FMUL.FTZ R17, R17, R20 ;  /* 0x0000001411117220 */ /* 0x000fe20000410000 */
[----:B------:R-:W-:-:S04]  /*0860*/  FMUL.FTZ R13, R14, R13 ;  /* 0x0000000d0e0d7220 */ /* 0x000fc80000410000 */
[----:B------:R-:W-:-:S04]  /*0870*/  FFMA.FTZ R13, R13, 0.044714998453855514526, R14 ;  /* 0x3d3727130d0d7823 */ /* 0x000fc8000001000e */
[----:B------:R-:W-:Y:S01]  /*0880*/  FMUL.FTZ R24, R13, 0.79788458347320556641 ;  /* 0x3f4c422a0d187820 */ /* 0x000fe20000410000 */
[----:B------:R-:W-:-:S03]  /*0890*/  FMUL.FTZ R13, R14, 0.5 ;  /* 0x3f0000000e0d7820 */ /* 0x000fc60000410000 */
[----:B------:R0:W1:Y:S01]  /*08a0*/  MUFU.TANH R12, R24 ;  /* 0x00000018000c7308 */ /* 0x0000620000002400 */
[----:B------:R-:W-:Y:S01]  /*08b0*/  FMUL.FTZ R20, R5, R5 ;  /* 0x0000000505147220 */ /* 0x000fe20000410000 */
[----:B------:R-:W-:Y:S01]  /*08c0*/  FMUL.FTZ R27, R4, R27 ;  /* 0x0000001b041b7220 */ /* 0x000fe20000410000 */
[----:B0-----:R-:W-:-:S04]  /*08d0*/  IMAD.WIDE.U32 R24, R29, 0x10, R30 ;  /* 0x000000101d187825 */ /* 0x001fc800078e001e */
[----:B-1----:R-:W-:-:S04]  /*08e0*/  FADD.FTZ R12, R12, 1 ;  /* 0x3f8000000c0c7421 */ /* 0x002fc80000010000 */
[----:B------:R-:W-:Y:S01]  /*08f0*/  FMUL.FTZ R13, R13, R12 ;  /* 0x0000000c0d0d7220 */ /* 0x000fe20000410000 */
[----:B------:R-:W-:-:S03]  /*0900*/  FMUL.FTZ R12, R15, R15 ;  /* 0x0000000f0f0c7220 */ /* 0x000fc60000410000 */
[----:B------:R-:W-:Y:S01]  /*0910*/  FMUL.FTZ R18, R18, R13 ;  /* 0x0000000d12127220 */ /* 0x000fe20000410000 */
[----:B------:R-:W-:-:S04]  /*0920*/  FMUL.FTZ R12, R15, R12 ;  /* 0x0000000c0f0c7220 */ /* 0x000fc80000410000 */
[----:B------:R-:W-:Y:S01]  /*0930*/  FFMA.FTZ R12, R12, 0.044714998453855514526, R15 ;  /* 0x3d3727130c0c7823 */ /* 0x000fe2000001000f */
[----:B------:R-:W-:-:S03]  /*0940*/  FMUL.FTZ R15, R15, 0.5 ;  /* 0x3f0000000f0f7820 */ /* 0x000fc60000410000 */
[----:B------:R-:W-:-:S04]  /*0950*/  FMUL.FTZ R14, R12, 0.79788458347320556641 ;  /* 0x3f4c422a0c0e7820 */ /* 0x000fc80000410000 */
[----:B------:R-:W0:Y:S02]  /*0960*/  MUFU.TANH R12, R14 ;  /* 0x0000000e000c7308 */ /* 0x000e240000002400 */
[----:B0-----:R-:W-:-:S04]  /*0970*/  FADD.FTZ R12, R12, 1 ;  /* 0x3f8000000c0c7421 */ /* 0x001fc80000010000 */
[----:B------:R-:W-:-:S04]  /*0980*/  FMUL.FTZ R12, R15, R12 ;  /* 0x0000000c0f0c7220 */ /* 0x000fc80000410000 */
[----:B------:R-:W-:Y:S01]  /*0990*/  FMUL.FTZ R19, R19, R12 ;  /* 0x0000000c13137220 */ /* 0x000fe20000410000 */
[----:B------:R-:W-:-:S04]  /*09a0*/  IMAD.WIDE.U32 R12, R23, 0x10, R34 ;  /* 0x00000010170c7825 */ /* 0x000fc800078e0022 */
[----:B------:R-:W-:Y:S01]  /*09b0*/  FMUL.FTZ R22, R5, R20 ;  /* 0x0000001405167220 */ /* 0x000fe20000410000 */
[----:B------:R-:W-:Y:S01]  /*09c0*/  FFMA.FTZ R27, R27, 0.044714998453855514526, R4 ;  /* 0x3d3727131b1b7823 */ /* 0x000fe20000010004 */
[----:B------:R0:W-:Y:S04]  /*09d0*/  STG.E.128 desc[UR4][R24.64], R16 ;  /* 0x0000001018007986 */ /* 0x0001e8000c101d04 */
[----:B------:R-:W3:Y:S01]  /*09e0*/  LDG.E.128.CONSTANT R12, desc[UR4][R12.64] ;  /* 0x000000040c0c7981 */ /* 0x000ee2000c1e9d00 */
[----:B------:R-:W-:Y:S01]  /*09f0*/  FFMA.FTZ R22, R22, 0.044714998453855514526, R5 ;  /* 0x3d37271316167823 */ /* 0x000fe20000010005 */
[----:B------:R-:W-:Y:S01]  /*0a00*/  FMUL.FTZ R20, R27, 0.79788458347320556641 ;  /* 0x3f4c422a1b147820 */ /* 0x000fe20000410000 */
[----:B------:R-:W-:Y:S01]  /*0a10*/  FMUL.FTZ R4, R4, 0.5 ;  /* 0x3f00000004047820 */ /* 0x000fe20000410000 */
[----:B------:R-:W-:-:S04]  /*0a20*/  IMAD.WIDE.U32 R36, R3, 0x10, R30 ;  /* 0x0000001003247825 */ /* 0x000fc800078e001e */
[----:B------:R-:W-:Y:S01]  /*0a30*/  FMUL.FTZ R22, R22, 0.79788458347320556641 ;  /* 0x3f4c422a16167820 */ /* 0x000fe20000410000 */
[----:B------:R-:W1:Y:S01]  /*0a40*/  MUFU.TANH R20, R20 ;  /* 0x0000001400147308 */ /* 0x000e620000002400 */
[----:B0-----:R-:W-:-:S07]  /*0a50*/  FMUL.FTZ R16, R5, 0.5 ;  /* 0x3f00000005107820 */ /* 0x001fce0000410000 */
[----:B------:R-:W0:Y:S01]  /*0a60*/  MUFU.TANH R22, R22 ;  /* 0x0000001600167308 */ /* 0x000e220000002400 */
[----:B-1----:R-:W-:-:S04]  /*0a70*/  FADD.FTZ R5, R20, 1 ;  /* 0x3f80000014057421 */ /* 0x002fc80000010000 */
[----:B------:R-:W-:Y:S01]  /*0a80*/  FMUL.FTZ R5, R4, R5 ;  /* 0x0000000504057220 */ /* 0x000fe20000410000 */
[----:B0-----:R-:W-:-:S04]  /*0a90*/  FADD.FTZ R17, R22, 1 ;  /* 0x3f80000016117421 */ /* 0x001fc80000010000 */
[----:B------:R-:W-:Y:S01]  /*0aa0*/  FMUL.FTZ R4, R16, R17 ;  /* 0x0000001110047220 */ /* 0x000fe20000410000 */
[----:B------:R-:W-:Y:S01]  /*0ab0*/  FMUL.FTZ R17, R6, R6 ;  /* 0x0000000606117220 */ /* 0x000fe20000410000 */
[----:B------:R-:W-:-:S03]  /*0ac0*/  FMUL.FTZ R16, R7, R7 ;  /* 0x0000000707107220 */ /* 0x000fc60000410000 */
[----:B------:R-:W-:Y:S01]  /*0ad0*/  FMUL.FTZ R17, R6, R17 ;  /* 0x0000001106117220 */ /* 0x000fe20000410000 */
[----:B------:R-:W-:-:S03]  /*0ae0*/  FMUL.FTZ R18, R7, R16 ;  /* 0x0000001007127220 */ /* 0x000fc60000410000 */
[----:B------:R-:W-:Y:S01]  /*0af0*/  FFMA.FTZ R17, R17, 0.044714998453855514526, R6 ;  /* 0x3d37271311117823 */ /* 0x000fe20000010006 */
[----:B------:R-:W-:Y:S01]  /*0b00*/  FFMA.FTZ R18, R18, 0.044714998453855514526, R7 ;  /* 0x3d37271312127823 */ /* 0x000fe20000010007 */
[----:B------:R-:W-:Y:S02]  /*0b10*/  FMUL.FTZ R6, R6, 0.5 ;  /* 0x3f00000006067820 */ /* 0x000fe40000410000 */
[----:B------:R-:W-:Y:S01]  /*0b20*/  FMUL.FTZ R16, R17, 0.79788458347320556641 ;  /* 0x3f4c422a11107820 */ /* 0x000fe20000410000 */
[----:B------:R-:W-:Y:S01]  /*0b30*/  FMUL.FTZ R18, R18, 0.79788458347320556641 ;  /* 0x3f4c422a12127820 */ /* 0x000fe20000410000 */
[----:B------:R-:W-:-:S04]  /*0b40*/  FMUL.FTZ R17, R7, 0.5 ;  /* 0x3f00000007117820 */ /* 0x000fc80000410000 */
[----:B------:R-:W0:Y:S08]  /*0b50*/  MUFU.TANH R16, R16 ;  /* 0x0000001000107308 */ /* 0x000e300000002400 */
[----:B------:R-:W1:Y:S01]  /*0b60*/  MUFU.TANH R18, R18 ;  /* 0x0000001200127308 */ /* 0x000e620000002400 */
[----:B0-----:R-:W-:-:S04]  /*0b70*/  FADD.FTZ R7, R16, 1 ;  /* 0x3f80000010077421 */ /* 0x001fc80000010000 */
[----:B------:R-:W-:Y:S01]  /*0b80*/  FMUL.FTZ R7, R6, R7 ;  /* 0x0000000706077220 */ /* 0x000fe20000410000 */
[----:B-1----:R-:W-:-:S04]  /*0b90*/  FADD.FTZ R20, R18, 1 ;  /* 0x3f80000012147421 */ /* 0x002fc80000010000 */
[----:B------:R-:W-:Y:S01]  /*0ba0*/  FMUL.FTZ R20, R17, R20 ;  /* 0x0000001411147220 */ /* 0x000fe20000410000 */
[----:B------:R-:W-:-:S06]  /*0bb0*/  IMAD.WIDE.U32 R16, R21, 0x10, R32 ;  /* 0x0000001015107825 */ /* 0x000fcc00078e0020 */
[----:B------:R-:W4:Y:S01]  /*0bc0*/  LDG.E.128.CONSTANT R16, desc[UR4][R16.64] ;  /* 0x0000000410107981 */ /* 0x000f22000c1e9d00 */
[----:B--2---:R-:W-:Y:S01]  /*0bd0*/  FMUL.FTZ R24, R8, R5 ;  /* 0x0000000508187220 */ /* 0x004fe20000410000 */
[----:B------:R-:W-:Y:S01]  /*0be0*/  FMUL.FTZ R25, R9, R4 ;  /* 0x0000000409197220 */ /* 0x000fe20000410000 */
[----:B------:R-:W-:-:S04]  /*0bf0*/  IMAD.WIDE.U32 R4, R23, 0x10, R32 ;  /* 0x0000001017047825 */ /* 0x000fc800078e0020 */
[----:B------:R-:W-:Y:S01]  /*0c00*/  FMUL.FTZ R26, R10, R7 ;  /* 0x000000070a1a7220 */ /* 0x000fe20000410000 */
[----:B------:R-:W-:Y:S01]  /*0c10*/  FMUL.FTZ R27, R11, R20 ;  /* 0x000000140b1b7220 */ /* 0x000fe20000410000 */
[----:B------:R-:W-:Y:S01]  /*0c20*/  IMAD.WIDE.U32 R8, R21, 0x10, R34 ;  /* 0x0000001015087825 */ /* 0x000fe200078e0022 */
[----:B------:R-:W2:Y:S05]  /*0c30*/  LDG.E.128.CONSTANT R4, desc[UR4][R4.64] ;  /* 0x0000000404047981 */ /* 0x000eaa000c1e9d00 */
[----:B------:R-:W5:Y:S04]  /*0c40*/  LDG.E.128.CONSTANT R8, desc[UR4][R8.64] ;  /* 0x0000000408087981 */ /* 0x000f68000c1e9d00 */
[----:B------:R0:W-:Y:S01]  /*0c50*/  STG.E.128 desc[UR4][R36.64], R24 ;  /* 0x0000001824007986 */ /* 0x0001e2000c101d04 */
[----:B---3--:R-:W-:-:S04]  /*0c60*/  FMUL.FTZ R20, R12, R12 ;  /* 0x0000000c0c147220 */ /* 0x008fc80000410000 */
[C---:B------:R-:W-:Y:S01]  /*0c70*/  FMUL.FTZ R20, R12.reuse, R20 ;  /* 0x000000140c147220 */ /* 0x040fe20000410000 */
[----:B0-----:R-:W-:-:S03]  /*0c80*/  FMUL.FTZ R25, R12, 0.5 ;  /* 0x3f0000000c197820 */ /* 0x001fc60000410000 */
[----:B------:R-:W-:Y:S01]  /*0c90*/  FFMA.FTZ R20, R20, 0.044714998453855514526, R12 ;  /* 0x3d37271314147823 */ /* 0x000fe2000001000c */
[----:B------:R-:W-:-:S04]  /*0ca0*/  FMUL.FTZ R12, R13, R13 ;  /* 0x0000000d0d0c7220 */ /* 0x000fc80000410000 */
[----:B------:R-:W-:Y:S01]  /*0cb0*/  FMUL.FTZ R12, R13, R12 ;  /* 0x0000000c0d0c7220 */ /* 0x000fe20000410000 */
[----:B------:R-:W-:-:S03]  /*0cc0*/  FMUL.FTZ R22, R20, 0.79788458347320556641 ;  /* 0x3f4c422a14167820 */ /* 0x000fc60000410000 */
[----:B------:R-:W-:Y:S01]  /*0cd0*/  FFMA.FTZ R12, R12, 0.044714998453855514526, R13 ;  /* 0x3d3727130c0c7823 */ /* 0x000fe2000001000d */
[----:B------:R-:W0:Y:S03]  /*0ce0*/  MUFU.TANH R20, R22 ;  /* 0x0000001600147308 */ /* 0x000e260000002400 */
[----:B------:R-:W-:-:S05]  /*0cf0*/  FMUL.FTZ R24, R12, 0.79788458347320556641 ;  /* 0x3f4c422a0c187820 */ /* 0x000fca0000410000 */
[----:B------:R-:W1:Y:S01]  /*0d00*/  MUFU.TANH R12, R24 ;  /* 0x00000018000c7308 */ /* 0x000e620000002400 */
[----:B0-----:R-:W-:-:S04]  /*0d10*/  FADD.FTZ R20, R20, 1 ;  /* 0x3f80000014147421 */ /* 0x001fc80000010000 */
[----:B------:R-:W-:Y:S01]  /*0d20*/  FMUL.FTZ R25, R25, R20 ;  /* 0x0000001419197220 */ /* 0x000fe20000410000 */
[----:B------:R-:W-:Y:S01]  /*0d30*/  FMUL.FTZ R20, R13, 0.5 ;  /* 0x3f0000000d147820 */ /* 0x000fe20000410000 */
[----:B-1----:R-:W-:-:S04]  /*0d40*/  FADD.FTZ R13, R12, 1 ;  /* 0x3f8000000c0d7421 */ /* 0x002fc80000010000 */
[----:B------:R-:W-:Y:S01]  /*0d50*/  FMUL.FTZ R20, R20, R13 ;  /* 0x0000000d14147220 */ /* 0x000fe20000410000 */
[----:B------:R-:W-:-:S04]  /*0d60*/  FMUL.FTZ R13, R14, R14 ;  /* 0x0000000e0e0d7220 */ /* 0x000fc80000410000 */
[----:B------:R-:W-:-:S04]  /*0d70*/  FMUL.FTZ R13, R14, R13 ;  /* 0x0000000d0e0d7220 */ /* 0x000fc80000410000 */
[----:B------:R-:W-:-:S04]  /*0d80*/  FFMA.FTZ R13, R13, 0.044714998453855514526, R14 ;  /* 0x3d3727130d0d7823 */ /* 0x000fc8000001000e */
[----:B------:R-:W-:-:S04]  /*0d90*/  FMUL.FTZ R22, R13, 0.79788458347320556641 ;  /* 0x3f4c422a0d167820 */ /* 0x000fc80000410000 */
[----:B------:R-:W0:Y:S01]  /*0da0*/  MUFU.TANH R12, R22 ;  /* 0x00000016000c7308 */ /* 0x000e220000002400 */
[----:B------:R-:W-:Y:S01]  /*0db0*/  FMUL.FTZ R13, R14, 0.5 ;  /* 0x3f0000000e0d7820 */ /* 0x000fe20000410000 */
[----:B0-----:R-:W-:-:S04]  /*0dc0*/  FADD.FTZ R12, R12, 1 ;  /* 0x3f8000000c0c7421 */ /* 0x001fc80000010000 */
        /* <DEDUP_REMOVED lines=9> */
[----:B--2---:R-:W-:-:S03]  /*0e60*/  FMUL.FTZ R6, R6, R13 ;  /* 0x0000000d06067220 */ /* 0x004fc60000410000 */
[----:B------:R-:W-:Y:S01]  /*0e70*/  FMUL.FTZ R7, R7, R12 ;  /* 0x0000000c07077220 */ /* 0x000fe20000410000 */
[----:B-----5:R-:W-:Y:S01]  /*0e80*/  FMUL.FTZ R13, R8, R8 ;  /* 0x00000008080d7220 */ /* 0x020fe20000410000 */
[----:B------:R-:W-:-:S03]  /*0e90*/  FMUL.FTZ R12, R9, R9 ;  /* 0x00000009090c7220 */ /* 0x000fc60000410000 */
[----:B------:R-:W-:Y:S01]  /*0ea0*/  FMUL.FTZ R13, R8, R13 ;  /* 0x0000000d080d7220 */ /* 0x000fe20000410000 */
[----:B------:R-:W-:-:S03]  /*0eb0*/  FMUL.FTZ R14, R9, R12 ;  /* 0x0000000c090e7220 */ /* 0x000fc60000410000 */
[----:B------:R-:W-:Y:S01]  /*0ec0*/  FFMA.FTZ R13, R13, 0.044714998453855514526, R8 ;  /* 0x3d3727130d0d7823 */ /* 0x000fe20000010008 */
[----:B------:R-:W-:-:S03]  /*0ed0*/  FFMA.FTZ R14, R14, 0.044714998453855514526, R9 ;  /* 0x3d3727130e0e7823 */ /* 0x000fc60000010009 */
[----:B------:R-:W-:Y:S01]  /*0ee0*/  FMUL.FTZ R12, R13, 0.79788458347320556641 ;  /* 0x3f4c422a0d0c7820 */ /* 0x000fe20000410000 */
[----:B------:R-:W-:-:S05]  /*0ef0*/  FMUL.FTZ R14, R14, 0.79788458347320556641 ;  /* 0x3f4c422a0e0e7820 */ /* 0x000fca0000410000 */
[----:B------:R-:W0:Y:S08]  /*0f00*/  MUFU.TANH R12, R12 ;  /* 0x0000000c000c7308 */ /* 0x000e300000002400 */
[----:B------:R-:W1:Y:S01]  /*0f10*/  MUFU.TANH R14, R14 ;  /* 0x0000000e000e7308 */ /* 0x000e620000002400 */
[----:B------:R-:W-:Y:S01]  /*0f20*/  FMUL.FTZ R13, R9, 0.5 ;  /* 0x3f000000090d7820 */ /* 0x000fe20000410000 */
[----:B------:R-:W-:Y:S01]  /*0f30*/  FMUL.FTZ R5, R5, R20 ;  /* 0x0000001405057220 */ /* 0x000fe20000410000 */
[----:B------:R-:W-:Y:S01]  /*0f40*/  FMUL.FTZ R8, R8, 0.5 ;  /* 0x3f00000008087820 */ /* 0x000fe20000410000 */
[----:B0-----:R-:W-:-:S04]  /*0f50*/  FADD.FTZ R9, R12, 1 ;  /* 0x3f8000000c097421 */ /* 0x001fc80000010000 */
[----:B------:R-:W-:Y:S01]  /*0f60*/  FMUL.FTZ R9, R8, R9 ;  /* 0x0000000908097220 */ /* 0x000fe20000410000 */
[----:B-1----:R-:W-:Y:S01]  /*0f70*/  FADD.FTZ R20, R14, 1 ;  /* 0x3f8000000e147421 */ /* 0x002fe20000010000 */
[----:B------:R-:W-:-:S03]  /*0f80*/  FMUL.FTZ R12, R11, R11 ;  /* 0x0000000b0b0c7220 */ /* 0x000fc60000410000 */
[----:B------:R-:W-:Y:S01]  /*0f90*/  FMUL.FTZ R8, R13, R20 ;  /* 0x000000140d087220 */ /* 0x000fe20000410000 */
[----:B------:R-:W-:Y:S01]  /*0fa0*/  FMUL.FTZ R13, R10, R10 ;  /* 0x0000000a0a0d7220 */ /* 0x000fe20000410000 */
[----:B------:R-:W-:-:S03]  /*0fb0*/  FMUL.FTZ R14, R11, R12 ;  /* 0x0000000c0b0e7220 */ /* 0x000fc60000410000 */
[----:B------:R-:W-:Y:S01]  /*0fc0*/  FMUL.FTZ R13, R10, R13 ;  /* 0x0000000d0a0d7220 */ /* 0x000fe20000410000 */
[----:B------:R-:W-:-:S03]  /*0fd0*/  FFMA.FTZ R14, R14, 0.044714998453855514526, R11 ;  /* 0x3d3727130e0e7823 */ /* 0x000fc6000001000b */
[----:B------:R-:W-:Y:S01]  /*0fe0*/  FFMA.FTZ R13, R13, 0.044714998453855514526, R10 ;  /* 0x3d3727130d0d7823 */ /* 0x000fe2000001000a */
[----:B------:R-:W-:-:S03]  /*0ff0*/  FMUL.FTZ R14, R14, 0.79788458347320556641 ;  /* 0x3f4c422a0e0e7820 */ /* 0x000fc60000410000 */
[----:B------:R-:W-:-:S03]  /*1000*/  FMUL.FTZ R12, R13, 0.79788458347320556641 ;  /* 0x3f4c422a0d0c7820 */ /* 0x000fc60000410000 */
[----:B------:R-:W0:Y:S08]  /*1010*/  MUFU.TANH R14, R14 ;  /* 0x0000000e000e7308 */ /* 0x000e300000002400 */
[----:B------:R-:W1:Y:S01]  /*1020*/  MUFU.TANH R12, R12 ;  /* 0x0000000c000c7308 */ /* 0x000e620000002400 */
[----:B------:R-:W-:Y:S01]  /*1030*/  FMUL.FTZ R13, R11, 0.5 ;  /* 0x3f0000000b0d7820 */ /* 0x000fe20000410000 */
[----:B------:R-:W-:Y:S01]  /*1040*/  FMUL.FTZ R10, R10, 0.5 ;  /* 0x3f0000000a0a7820 */ /* 0x000fe20000410000 */
[----:B0-----:R-:W-:Y:S01]  /*1050*/  FADD.FTZ R20, R14, 1 ;  /* 0x3f8000000e147421 */ /* 0x001fe20000010000 */
[----:B-1----:R-:W-:-:S03]  /*1060*/  FADD.FTZ R11, R12, 1 ;  /* 0x3f8000000c0b7421 */ /* 0x002fc60000010000 */
[----:B------:R-:W-:Y:S01]  /*1070*/  FMUL.FTZ R20, R13, R20 ;  /* 0x000000140d147220 */ /* 0x000fe20000410000 */
[----:B------:R-:W-:Y:S01]  /*1080*/  FMUL.FTZ R11, R10, R11 ;  /* 0x0000000b0a0b7220 */ /* 0x000fe20000410000 */
[----:B------:R-:W-:Y:S01]  /*1090*/  FMUL.FTZ R4, R4, R25 ;  /* 0x0000001904047220 */ /* 0x000fe20000410000 */
[----:B----4-:R-:W-:Y:S01]  /*10a0*/  FMUL.FTZ R16, R16, R9 ;  /* 0x0000000910107220 */ /* 0x010fe20000410000 */
[----:B------:R-:W-:Y:S01]  /*10b0*/  FMUL.FTZ R17, R17, R8 ;  /* 0x0000000811117220 */ /* 0x000fe20000410000 */
[----:B------:R-:W-:Y:S01]  /*10c0*/  FMUL.FTZ R18, R18, R11 ;  /* 0x0000000b12127220 */ /* 0x000fe20000410000 */
[----:B------:R-:W-:-:S04]  /*10d0*/  IMAD.WIDE.U32 R10, R23, 0x10, R30 ;  /* 0x00000010170a7825 */ /* 0x000fc800078e001e */
[----:B------:R-:W-:Y:S01]  /*10e0*/  FMUL.FTZ R19, R19, R20 ;  /* 0x0000001413137220 */ /* 0x000fe20000410000 */
[C---:B------:R-:W-:Y:S01]  /*10f0*/  IADD3 R29, PT, PT, R0.reuse, R29, R0 ;  /* 0x0000001d001d7210 */ /* 0x040fe20007ffe000 */
[----:B------:R-:W-:Y:S01]  /*1100*/  IMAD.WIDE.U32 R8, R21, 0x10, R30 ;  /* 0x0000001015087825 */ /* 0x000fe200078e001e */
[----:B------:R1:W-:Y:S02]  /*1110*/  STG.E.128 desc[UR4][R10.64], R4 ;  /* 0x000000040a007986 */ /* 0x0003e4000c101d04 */
[C---:B------:R-:W-:Y:S02]  /*1120*/  IADD3 R29, PT, PT, R0.reuse, R29, R0 ;  /* 0x0000001d001d7210 */ /* 0x040fe40007ffe000 */
[----:B------:R1:W-:Y:S02]  /*1130*/  STG.E.128 desc[UR4][R8.64], R16 ;  /* 0x0000001008007986 */ /* 0x0003e4000c101d04 */
[----:B------:R-:W-:Y:S02]  /*1140*/  ISETP.GE.AND P0, PT, R29, R2, PT ;  /* 0x000000021d00720c */ /* 0x000fe40003f06270 */
[----:B------:R-:W-:-:S02]  /*1150*/  LEA R23, R0, R23, 0x2 ;  /* 0x0000001700177211 */ /* 0x000fc400078e10ff */
[C---:B------:R-:W-:Y:S02]  /*1160*/  LEA R21, R0.reuse, R21, 0x2 ;  /* 0x0000001500157211 */ /* 0x040fe400078e10ff */
[----:B------:R-:W-:-:S07]  /*1170*/  LEA R3, R0, R3, 0x2 ;  /* 0x0000000300037211 */ /* 0x000fce00078e10ff */
[----:B------:R-:W-:Y:S05]  /*1180*/  @!P0 BRA `(.L_x_275) ;  /* 0xfffffff400448947 */ /* 0x000fea000383ffff */
[----:B------:R-:W-:Y:S05]  /*1190*/  EXIT ;  /* 0x000000000000794d */ /* 0x000fea0003800000 */
.L_x_276:
        /* <DEDUP_REMOVED lines=14> */
.L_x_490:


//--------------------- .text._ZN4vllm18act_and_mul_kernelIN3c108BFloat16E14__nv_bfloat162XadL_ZNS_16gelu_tanh_kernelIS2_EET_RKS5_EEXadL_ZNS_23packed_gelu_tanh_kernelIS3_EES5_S7_EELb1ELb1ELb1EEEvPS5_PS6_i --------------------------
	.section	.text._ZN4vllm18act_and_mul_kernelIN3c108BFloat16E14__nv_bfloat162XadL_ZNS_16gelu_tanh_kernelIS2_EET_RKS5_EEXadL_ZNS_23packed_gelu_tanh_kernelIS3_EES5_S7_EELb1ELb1ELb1EEEvPS5_PS6_i,"ax",@progbits
	.align	128
        .global         _ZN4vllm18act_and_mul_kernelIN3c108BFloat16E14__nv_bfloat162XadL_ZNS_16gelu_tanh_kernelIS2_EET_RKS5_EEXadL_ZNS_23packed_gelu_tanh_kernelIS3_EES5_S7_EELb1ELb1ELb1EEEvPS5_PS6_i
        .type           _ZN4vllm18act_and_mul_kernelIN3c108BFloat16E14__nv_bfloat162XadL_ZNS_16gelu_tanh_kernelIS2_EET_RKS5_EEXadL_ZNS_23packed_gelu_tanh_kernelIS3_EES5_S7_EELb1ELb1ELb1EEEvPS5_PS6_i,@function
        .size           _ZN4vllm18act_and_mul_kernelIN3c108BFloat16E14__nv_bfloat162XadL_ZNS_16gelu_tanh_kernelIS2_EET_RKS5_EEXadL_ZNS_23packed_gelu_tanh_kernelIS3_EES5_S7_EELb1ELb1ELb1EEEvPS5_PS6_i,(.L_x_491 - _ZN4vllm18act_and_mul_kernelIN3c108BFloat16E14__nv_bfloat162XadL_ZNS_16gelu_tanh_kernelIS2_EET_RKS5_EEXadL_ZNS_23packed_gelu_tanh_kernelIS3_EES5_S7_EELb1ELb1ELb1EEEvPS5_PS6_i)
        .other          _ZN4vllm18act_and_mul_kernelIN3c108BFloat16E14__nv_bfloat162XadL_ZNS_16gelu_tanh_kernelIS2_EET_RKS5_EEXadL_ZNS_23packed_gelu_tanh_kernelIS3_EES5_S7_EELb1ELb1ELb1EEEvPS5_PS6_i,@"STO_CUDA_ENTRY STV_DEFAULT"
_ZN4vllm18act_and_mul_kernelIN3c108BFloat16E14__nv_bfloat162XadL_ZNS_16gelu_tanh_kernelIS2_EET_RKS5_EEXadL_ZNS_23packed_gelu_tanh_kernelIS3_EES5_S7_EELb1ELb1ELb1EEEvPS5_PS6_i:
.text._ZN4vllm18act_and_mul_kernelIN3c108BFloat16E14__nv_bfloat162XadL_ZNS_16gelu_tanh_kernelIS2_EET_RKS5_EEXadL_ZNS_23packed_gelu_tanh_kernelIS3_EES5_S7_EELb1ELb1ELb1EEEvPS5_PS6_i:
        /* <DEDUP_REMOVED lines=19> */
.L_x_277:
[----:B------:R-:W-:-:S04]  /*0130*/  IADD3 R4, P0, PT, R20, UR4, RZ ;  /* 0x0000000414047c10 */ /* 0x000fc8000ff1e0ff */
[----:B------:R-:W-:-:S06]  /*0140*/  IADD3.X R5, PT, PT, R21, UR5, RZ, P0, !PT ;  /* 0x0000000515057c10 */ /* 0x000fcc00087fe4ff */
[----:B--2---:R-:W2:Y:S02]  /*0150*/  LDG.E.ENL2.256.CONSTANT R8, R4, desc[UR12][R4.64] ;  /* 0xfe00000c0404797e */ /* 0x004ea40008129908 */
[C---:B-12---:R-:W-:Y:S02]  /*0160*/  SHF.L.U32 R13, R4.reuse, 0x10, RZ ;  /* 0x00000010040d7819 */ /* 0x046fe400000006ff */
[----:B------:R-:W-:Y:S02]  /*0170*/  SHF.L.U32 R0, R5, 0x10, RZ ;  /* 0x0000001005007819 */ /* 0x000fe400000006ff */
[----:B------:R-:W-:Y:S01]  /*0180*/  PRMT R4, R4, 0x7632, R4 ;  /* 0x0000763204047816 */ /* 0x000fe20000000004 */
[C---:B------:R-:W-:Y:S01]  /*0190*/  FMUL.FTZ R2, R13.reuse, R13 ;  /* 0x0000000d0d027220 */ /* 0x040fe20000410000 */
[C---:B------:R-:W-:Y:S01]  /*01a0*/  FMUL.FTZ R25, R13.reuse, 0.5 ;  /* 0x3f0000000d197820 */ /* 0x040fe20000410000 */
[C---:B------:R-:W-:Y:S01]  /*01b0*/  FMUL.FTZ R3, R0.reuse, R0 ;  /* 0x0000000000037220 */ /* 0x040fe20000410000 */
[----:B------:R-:W-:Y:S01]  /*01c0*/  FMUL.FTZ R28, R0, 0.5 ;  /* 0x3f000000001c7820 */ /* 0x000fe20000410000 */
[----:B------:R-:W-:Y:S01]  /*01d0*/  FMUL.FTZ R12, R13, R2 ;  /* 0x000000020d0c7220 */ /* 0x000fe20000410000 */
[----:B------:R-:W-:Y:S01]  /*01e0*/  SHF.L.U32 R2, R6, 0x10, RZ ;  /* 0x0000001006027819 */ /* 0x000fe200000006ff */
[----:B------:R-:W-:Y:S01]  /*01f0*/  FMUL.FTZ R15, R0, R3 ;  /* 0x00000003000f7220 */ /* 0x000fe20000410000 */
[----:B------:R-:W-:Y:S01]  /*0200*/  SHF.L.U32 R3, R7, 0x10, RZ ;  /* 0x0000001007037819 */ /* 0x000fe200000006ff */
[----:B------:R-:W-:Y:S01]  /*0210*/  FFMA.FTZ R12, R12, 0.044714998453855514526, R13 ;  /* 0x3d3727130c0c7823 */ /* 0x000fe2000001000d */
[----:B------:R-:W-:Y:S01]  /*0220*/  PRMT R5, R5, 0x7632, R5 ;  /* 0x0000763205057816 */ /* 0x000fe20000000005 */
[----:B------:R-:W-:Y:S01]  /*0230*/  FMUL.FTZ R17, R2, R2 ;  /* 0x0000000202117220 */ /* 0x000fe20000410000 */
[----:B------:R-:W-:Y:S01]  /*0240*/  FFMA.FTZ R15, R15, 0.044714998453855514526, R0 ;  /* 0x3d3727130f0f7823 */ /* 0x000fe20000010000 */
[----:B------:R-:W-:Y:S01]  /*0250*/  FMUL.FTZ R16, R12, 0.79788458347320556641 ;  /* 0x3f4c422a0c107820 */ /* 0x000fe20000410000 */
[----:B------:R-:W-:Y:S01]  /*0260*/  FMUL.FTZ R12, R3, R3 ;  /* 0x00000003030c7220 */ /* 0x000fe20000410000 */
[----:B------:R-:W-:Y:S01]  /*0270*/  FMUL.FTZ R19, R2, R17 ;  /* 0x0000001102137220 */ /* 0x000fe20000410000 */
[----:B------:R-:W-:Y:S01]  /*0280*/  FMUL.FTZ R17, R15, 0.79788458347320556641 ;  /* 0x3f4c422a0f117820 */ /* 0x000fe20000410000 */
[C---:B------:R-:W-:Y:S01]  /*0290*/  FMUL.FTZ R26, R3.reuse, 0.5 ;  /* 0x3f000000031a7820 */ /* 0x040fe20000410000 */
[----:B------:R-:W-:Y:S01]  /*02a0*/  FMUL.FTZ R14, R3, R12 ;  /* 0x0000000c030e7220 */ /* 0x000fe20000410000 */
[----:B------:R-:W-:Y:S01]  /*02b0*/  FFMA.FTZ R19, R19, 0.044714998453855514526, R2 ;  /* 0x3d37271313137823 */ /* 0x000fe20000010002 */
[----:B------:R-:W-:Y:S01]  /*02c0*/  SHF.L.U32 R12, R8, 0x10, RZ ;  /* 0x00000010080c7819 */ /* 0x000fe200000006ff */
[----:B------:R-:W1:Y:S01]  /*02d0*/  MUFU.TANH R16, R16 ;  /* 0x0000001000107308 */ /* 0x000e620000002400 */
[----:B------:R-:W-:Y:S01]  /*02e0*/  FFMA.FTZ R14, R14, 0.044714998453855514526, R3 ;  /* 0x3d3727130e0e7823 */ /* 0x000fe20000010003 */
[----:B------:R-:W-:Y:S01]  /*02f0*/  FMUL.FTZ R15, R19, 0.79788458347320556641 ;  /* 0x3f4c422a130f7820 */ /* 0x000fe20000410000 */
[----:B------:R-:W-:Y:S01]  /*0300*/  SHF.L.U32 R0, R9, 0x10, RZ ;  /* 0x0000001009007819 */ /* 0x000fe200000006ff */
[----:B------:R-:W-:Y:S01]  /*0310*/  FMUL.FTZ R19, R12, R12 ;  /* 0x0000000c0c137220 */ /* 0x000fe20000410000 */
[----:B------:R-:W-:Y:S01]  /*0320*/  FMUL.FTZ R14, R14, 0.79788458347320556641 ;  /* 0x3f4c422a0e0e7820 */ /* 0x000fe20000410000 */
[----:B------:R-:W-:Y:S01]  /*0330*/  FMUL.FTZ R24, R2, 0.5 ;  /* 0x3f00000002187820 */ /* 0x000fe20000410000 */
[----:B------:R-:W-:Y:S01]  /*0340*/  SHF.L.U32 R2, R10, 0x10, RZ ;  /* 0x000000100a027819 */ /* 0x000fe200000006ff */
[C---:B------:R-:W-:Y:S01]  /*0350*/  FMUL.FTZ R19, R12.reuse, R19 ;  /* 0x000000130c137220 */ /* 0x040fe20000410000 */
[----:B------:R-:W2:Y:S01]  /*0360*/  MUFU.TANH R17, R17 ;  /* 0x0000001100117308 */ /* 0x000ea20000002400 */
[----:B------:R-:W-:Y:S01]  /*0370*/  FMUL.FTZ R27, R12, 0.5 ;  /* 0x3f0000000c1b7820 */ /* 0x000fe20000410000 */
[----:B------:R-:W-:Y:S01]  /*0380*/  SHF.L.U32 R4, R4, 0x10, RZ ;  /* 0x0000001004047819 */ /* 0x000fe200000006ff */
[----:B------:R-:W-:Y:S01]  /*0390*/  FFMA.FTZ R19, R19, 0.044714998453855514526, R12 ;  /* 0x3d37271313137823 */ /* 0x000fe2000001000c */
[----:B------:R-:W-:-:S02]  /*03a0*/  SHF.L.U32 R5, R5, 0x10, RZ ;  /* 0x0000001005057819 */ /* 0x000fc400000006ff */
[----:B------:R-:W-:Y:S01]  /*03b0*/  PRMT R6, R6, 0x7632, R6 ;  /* 0x0000763206067816 */ /* 0x000fe20000000006 */
[----:B------:R-:W-:Y:S01]  /*03c0*/  FMUL.FTZ R13, R19, 0.79788458347320556641 ;  /* 0x3f4c422a130d7820 */ /* 0x000fe20000410000 */
[----:B------:R-:W3:Y:S01]  /*03d0*/  MUFU.TANH R14, R14 ;  /* 0x0000000e000e7308 */ /* 0x000ee20000002400 */
[----:B-1----:R-:W-:Y:S01]  /*03e0*/  FADD.FTZ R16, R16, 1 ;  /* 0x3f80000010107421 */ /* 0x002fe20000010000 */
[----:B------:R-:W-:-:S03]  /*03f0*/  SHF.L.U32 R6, R6, 0x10, RZ ;  /* 0x0000001006067819 */ /* 0x000fc600000006ff */
[----:B------:R-:W-:Y:S02]  /*0400*/  FMUL.FTZ R25, R25, R16 ;  /* 0x0000001019197220 */ /* 0x000fe40000410000 */
[----:B------:R-:W-:Y:S01]  /*0410*/  FMUL.FTZ R29, R6, 0.5 ;  /* 0x3f000000061d7820 */ /* 0x000fe20000410000 */
[----:B------:R-:W1:Y:S01]  /*0420*/  MUFU.TANH R15, R15 ;  /* 0x0000000f000f7308 */ /* 0x000e620000002400 */
[----:B--2---:R-:W-:-:S04]  /*0430*/  FADD.FTZ R17, R17, 1 ;  /* 0x3f80000011117421 */ /* 0x004fc80000010000 */
[----:B------:R-:W-:Y:S01]  /*0440*/  FMUL.FTZ R28, R28, R17 ;  /* 0x000000111c1c7220 */ /* 0x000fe20000410000 */
[----:B------:R-:W-:Y:S02]  /*0450*/  FMUL.FTZ R17, R0, R0 ;  /* 0x0000000000117220 */ /* 0x000fe40000410000 */
[----:B------:R-:W2:Y:S01]  /*0460*/  MUFU.TANH R13, R13 ;  /* 0x0000000d000d7308 */ /* 0x000ea20000002400 */
[----:B---3--:R-:W-:Y:S01]  /*0470*/  FADD.FTZ R3, R14, 1 ;  /* 0x3f8000000e037421 */ /* 0x008fe20000010000 */
[----:B------:R-:W-:-:S03]  /*0480*/  FMUL.FTZ R17, R0, R17 ;  /* 0x0000001100117220 */ /* 0x000fc60000410000 */
[----:B------:R-:W-:Y:S01]  /*0490*/  FMUL.FTZ R26, R26, R3 ;  /* 0x000000031a1a7220 */ /* 0x000fe20000410000 */
[----:B------:R-:W-:Y:S01]  /*04a0*/  SHF.L.U32 R3, R11, 0x10, RZ ;  /* 0x000000100b037819 */ /* 0x000fe200000006ff */
[----:B------:R-:W-:Y:S01]  /*04b0*/  FFMA.FTZ R17, R17, 0.044714998453855514526, R0 ;  /* 0x3d37271311117823 */ /* 0x000fe20000010000 */
[----:B------:R-:W-:Y:S01]  /*04c0*/  FMUL.FTZ R0, R0, 0.5 ;  /* 0x3f00000000007820 */ /* 0x000fe20000410000 */
[----:B-1----:R-:W-:Y:S02]  /*04d0*/  FADD.FTZ R15, R15, 1 ;  /* 0x3f8000000f0f7421 */ /* 0x002fe40000010000 */
[----:B------:R-:W-:Y:S01]  /*04e0*/  FMUL.FTZ R16, R3, R3 ;  /* 0x0000000303107220 */ /* 0x000fe20000410000 */
[----:B------:R-:W-:Y:S01]  /*04f0*/  FMUL.FTZ R12, R17, 0.79788458347320556641 ;  /* 0x3f4c422a110c7820 */ /* 0x000fe20000410000 */
[----:B------:R-:W-:Y:S01]  /*0500*/  FMUL.FTZ R24, R24, R15 ;  /* 0x0000000f18187220 */ /* 0x000fe20000410000 */
[----:B------:R-:W-:Y:S01]  /*0510*/  FMUL.FTZ R15, R2, R2 ;  /* 0x00000002020f7220 */ /* 0x000fe20000410000 */
[----:B------:R-:W-:Y:S01]  /*0520*/  FMUL.FTZ R16, R3, R16 ;  /* 0x0000001003107220 */ /* 0x000fe20000410000 */
[----:B--2---:R-:W-:-:S02]  /*0530*/  FADD.FTZ R14, R13, 1 ;  /* 0x3f8000000d0e7421 */ /* 0x004fc40000010000 */
[----:B------:R-:W-:Y:S01]  /*0540*/  FMUL.FTZ R15, R2, R15 ;  /* 0x0000000f020f7220 */ /* 0x000fe20000410000 */
[----:B------:R-:W-:Y:S01]  /*0550*/  FMUL.FTZ R13, R4, R4 ;  /* 0x00000004040d7220 */ /* 0x000fe20000410000 */
[----:B------:R-:W1:Y:S01]  /*0560*/  MUFU.TANH R12, R12 ;  /* 0x0000000c000c7308 */ /* 0x000e620000002400 */
[----:B------:R-:W-:Y:S01]  /*0570*/  FMUL.FTZ R27, R27, R14 ;  /* 0x0000000e1b1b7220 */ /* 0x000fe20000410000 */
[----:B------:R-:W-:Y:S01]  /*0580*/  FFMA.FTZ R14, R16, 0.044714998453855514526, R3 ;  /* 0x3d372713100e7823 */ /* 0x000fe20000010003 */
[----:B------:R-:W-:Y:S01]  /*0590*/  FFMA.FTZ R15, R15, 0.044714998453855514526, R2 ;  /* 0x3d3727130f0f7823 */ /* 0x000fe20000010002 */
[----:B------:R-:W-:Y:S01]  /*05a0*/  FMUL.FTZ R13, R4, R13 ;  /* 0x0000000d040d7220 */ /* 0x000fe20000410000 */
[----:B------:R-:W-:Y:S01]  /*05b0*/  FMUL.FTZ R2, R2, 0.5 ;  /* 0x3f00000002027820 */ /* 0x000fe20000410000 */
[----:B------:R-:W-:Y:S01]  /*05c0*/  FMUL.FTZ R17, R14, 0.79788458347320556641 ;  /* 0x3f4c422a0e117820 */ /* 0x000fe20000410000 */
[----:B------:R-:W-:Y:S01]  /*05d0*/  FMUL.FTZ R15, R15, 0.79788458347320556641 ;  /* 0x3f4c422a0f0f7820 */ /* 0x000fe20000410000 */
[----:B------:R-:W-:Y:S01]  /*05e0*/  FMUL.FTZ R14, R5, R5 ;  /* 0x00000005050e7220 */ /* 0x000fe20000410000 */
[----:B------:R-:W-:Y:S01]  /*05f0*/  FFMA.FTZ R13, R13, 0.044714998453855514526, R4 ;  /* 0x3d3727130d0d7823 */ /* 0x000fe20000010004 */
[----:B------:R-:W-:Y:S01]  /*0600*/  FMUL.FTZ R4, R4, 0.5 ;  /* 0x3f00000004047820 */ /* 0x000fe20000410000 */
[----:B------:R2:W3:Y:S01]  /*0610*/  MUFU.TANH R16, R15 ;  /* 0x0000000f00107308 */ /* 0x0004e20000002400 */
[----:B------:R-:W-:Y:S01]  /*0620*/  FMUL.FTZ R14, R5, R14 ;  /* 0x0000000e050e7220 */ /* 0x000fe20000410000 */
[----:B------:R-:W-:-:S03]  /*0630*/  FMUL.FTZ R13, R13, 0.79788458347320556641 ;  /* 0x3f4c422a0d0d7820 */ /* 0x000fc60000410000 */
[----:B------:R-:W-:Y:S01]  /*0640*/  FFMA.FTZ R14, R14, 0.044714998453855514526, R5 ;  /* 0x3d3727130e0e7823 */ /* 0x000fe20000010005 */
[----:B-1----:R-:W-:Y:S01]  /*0650*/  FADD.FTZ R19, R12, 1 ;  /* 0x3f8000000c137421 */ /* 0x002fe20000010000 */
[----:B------:R-:W-:Y:S01]  /*0660*/  FMUL.FTZ R12, R3, 0.5 ;  /* 0x3f000000030c7820 */ /* 0x000fe20000410000 */
[----:B------:R-:W1:Y:S01]  /*0670*/  MUFU.TANH R17, R17 ;  /* 0x0000001100117308 */ /* 0x000e620000002400 */
[----:B--2---:R-:W-:Y:S01]  /*0680*/  FMUL.FTZ R15, R6, R6 ;  /* 0x00000006060f7220 */ /* 0x004fe20000410000 */
[----:B------:R-:W-:Y:S01]  /*0690*/  FMUL.FTZ R14, R14, 0.79788458347320556641 ;  /* 0x3f4c422a0e0e7820 */ /* 0x000fe20000410000 */
[----:B------:R-:W-:Y:S01]  /*06a0*/  FMUL.FTZ R5, R5, 0.5 ;  /* 0x3f00000005057820 */ /* 0x000fe20000410000 */
[----:B------:R-:W-:Y:S01]  /*06b0*/  FMUL.FTZ R0, R0, R19 ;  /* 0x0000001300007220 */ /* 0x000fe20000410000 */
[----:B------:R-:W-:-:S03]  /*06c0*/  FMUL.FTZ R15, R6, R15 ;  /* 0x0000000f060f7220 */ /* 0x000fc60000410000 */
[----:B------:R-:W2:Y:S01]  /*06d0*/  MUFU.TANH R13, R13 ;  /* 0x0000000d000d7308 */ /* 0x000ea20000002400 */
[----:B------:R-:W-:Y:S01]  /*06e0*/  FFMA.FTZ R15, R15, 0.044714998453855514526, R6 ;  /* 0x3d3727130f0f7823 */ /* 0x000fe20000010006 */
[----:B---3--:R-:W-:-:S03]  /*06f0*/  FADD.FTZ R3, R16, 1 ;  /* 0x3f80000010037421 */ /* 0x008fc60000010000 */
[----:B------:R-:W-:Y:S01]  /*0700*/  FMUL.FTZ R15, R15, 0.79788458347320556641 ;  /* 0x3f4c422a0f0f7820 */ /* 0x000fe20000410000 */
[----:B------:R-:W-:Y:S02]  /*0710*/  FMUL.FTZ R3, R2, R3 ;  /* 0x0000000302037220 */ /* 0x000fe40000410000 */
[----:B------:R-:W3:Y:S01]  /*0720*/  MUFU.TANH R14, R14 ;  /* 0x0000000e000e7308 */ /* 0x000ee20000002400 */
[----:B-1----:R-:W-:-:S04]  /*0730*/  FADD.FTZ R17, R17, 1 ;  /* 0x3f80000011117421 */ /* 0x002fc80000010000 */
[----:B------:R-:W-:Y:S01]  /*0740*/  FMUL.FTZ R2, R12, R17 ;  /* 0x000000110c027220 */ /* 0x000fe20000410000 */
[----:B------:R-:W-:Y:S02]  /*0750*/  IADD3 R12, P0, PT, R20, UR8, RZ ;  /* 0x00000008140c7c10 */ /* 0x000fe4000ff1e0ff */
[----:B------:R-:W1:Y:S01]  /*0760*/  MUFU.TANH R15, R15 ;  /* 0x0000000f000f7308 */ /* 0x000e620000002400 */
[----:B--2---:R-:W-:Y:S01]  /*0770*/  FADD.FTZ R17, R13, 1 ;  /* 0x3f8000000d117421 */ /* 0x004fe20000010000 */
[----:B------:R-:W-:-:S03]  /*0780*/  IADD3.X R13, PT, PT, R21, UR9, RZ, P0, !PT ;  /* 0x00000009150d7c10 */ /* 0x000fc600087fe4ff */
[----:B------:R-:W-:Y:S01]  /*0790*/  FMUL.FTZ R4, R4, R17 ;  /* 0x0000001104047220 */ /* 0x000fe20000410000 */
[----:B---3--:R-:W-:-:S04]  /*07a0*/  FADD.FTZ R14, R14, 1 ;  /* 0x3f8000000e0e7421 */ /* 0x008fc80000010000 */
[----:B------:R-:W-:Y:S01]  /*07b0*/  FMUL.FTZ R5, R5, R14 ;  /* 0x0000000e05057220 */ /* 0x000fe20000410000 */
[----:B-1----:R-:W-:Y:S02]  /*07c0*/  FADD.FTZ R6, R15, 1 ;  /* 0x3f8000000f067421 */ /* 0x002fe40000010000 */
[----:B------:R-:W2:Y:S01]  /*07d0*/  LDG.E.ENL2.256.CONSTANT R16, R12, desc[UR12][R12.64] ;  /* 0xfe00000c0c0c797e */ /* 0x000ea20008129910 */
[----:B------:R-:W-:Y:S01]  /*07e0*/  PRMT R7, R7, 0x7632, R7 ;  /* 0x0000763207077816 */ /* 0x000fe20000000007 */
[----:B------:R-:W-:-:S03]  /*07f0*/  FMUL.FTZ R29, R29, R6 ;  /* 0x000000061d1d7220 */ /* 0x000fc60000410000 */
[----:B------:R-:W-:-:S05]  /*0800*/  SHF.L.U32 R7, R7, 0x10, RZ ;  /* 0x0000001007077819 */ /* 0x000fca00000006ff */
[----:B------:R-:W-:-:S04]  /*0810*/  FMUL.FTZ R6, R7, R7 ;  /* 0x0000000707067220 */ /* 0x000fc80000410000 */
[----:B------:R-:W-:-:S04]  /*0820*/  FMUL.FTZ R6, R7, R6 ;  /* 0x0000000607067220 */ /* 0x000fc80000410000 */
[----:B------:R-:W-:-:S04]  /*0830*/  FFMA.FTZ R6, R6, 0.044714998453855514526, R7 ;  /* 0x3d37271306067823 */ /* 0x000fc80000010007 */
[----:B------:R-:W-:-:S06]  /*0840*/  FMUL.FTZ R6, R6, 0.79788458347320556641 ;  /* 0x3f4c422a06067820 */ /* 0x000fcc0000410000 */
[----:B------:R-:W1:Y:S01]  /*0850*/  MUFU.TANH R6, R6 ;  /* 0x0000000600067308 */ /* 0x000e620000002400 */
[----:B------:R-:W-:Y:S01]  /*0860*/  PRMT R8, R8, 0x7632, R8 ;  /* 0x0000763208087816 */ /* 0x000fe20000000008 */
[----:B------:R-:W-:-:S03]  /*0870*/  FMUL.FTZ R7, R7, 0.5 ;  /* 0x3f00000007077820 */ /* 0x000fc60000410000 */
[----:B------:R-:W-:Y:S01]  /*0880*/  SHF.L.U32 R8, R8, 0x10, RZ ;  /* 0x0000001008087819 */ /* 0x000fe200000006ff */
[----:B-1----:R-:W-:-:S04]  /*0890*/  FADD.FTZ R6, R6, 1 ;  /* 0x3f80000006067421 */ /* 0x002fc80000010000 */
[----:B------:R-:W-:Y:S01]  /*08a0*/  FMUL.FTZ R7, R7, R6 ;  /* 0x0000000607077220 */ /* 0x000fe20000410000 */
        /* <DEDUP_REMOVED lines=35> */
[----:B------:R-:W-:Y:S01]  /*0ae0*/  FMUL.FTZ R11, R11, 0.5 ;  /* 0x3f0000000b0b7820 */ /* 0x000fe20000410000 */
[----:B------:R-:W-:Y:S02]  /*0af0*/  F2FP.BF16.F32.PACK_AB R0, R9, R0 ;  /* 0x000000000900723e */ /* 0x000fe400000010ff */
[----:B------:R-:W-:Y:S02]  /*0b00*/  F2FP.BF16.F32.PACK_AB R4, R4, R25 ;  /* 0x000000190404723e */ /* 0x000fe400000010ff */
[----:B------:R-:W-:Y:S02]  /*0b10*/  F2FP.BF16.F32.PACK_AB R24, R29, R24 ;  /* 0x000000181d18723e */ /* 0x000fe400000010ff */
[----:B------:R-:W-:Y:S02]  /*0b20*/  F2FP.BF16.F32.PACK_AB R6, R6, R27 ;  /* 0x0000001b0606723e */ /* 0x000fe400000010ff */
[----:B------:R-:W-:Y:S01]  /*0b30*/  F2FP.BF16.F32.PACK_AB R9, R8, R3 ;  /* 0x000000030809723e */ /* 0x000fe200000010ff */
[----:B-1----:R-:W-:-:S04]  /*0b40*/  FADD.FTZ R10, R10, 1 ;  /* 0x3f8000000a0a7421 */ /* 0x002fc80000010000 */
[----:B------:R-:W-:Y:S01]  /*0b50*/  FMUL.FTZ R11, R11, R10 ;  /* 0x0000000a0b0b7220 */ /* 0x000fe20000410000 */
[----:B------:R-:W-:Y:S02]  /*0b60*/  F2FP.BF16.F32.PACK_AB R5, R5, R28 ;  /* 0x0000001c0505723e */ /* 0x000fe400000010ff */
[----:B------:R-:W-:Y:S02]  /*0b70*/  F2FP.BF16.F32.PACK_AB R7, R7, R26 ;  /* 0x0000001a0707723e */ /* 0x000fe400000010ff */
[----:B------:R-:W-:Y:S02]  /*0b80*/  F2FP.BF16.F32.PACK_AB R11, R11, R2 ;  /* 0x000000020b0b723e */ /* 0x000fe400000010ff */
[----:B------:R-:W-:-:S04]  /*0b90*/  IADD3 R2, P0, PT, R20, UR6, RZ ;  /* 0x0000000614027c10 */ /* 0x000fc8000ff1e0ff */
[----:B------:R-:W-:Y:S02]  /*0ba0*/  IADD3.X R3, PT, PT, R21, UR7, RZ, P0, !PT ;  /* 0x0000000715037c10 */ /* 0x000fe400087fe4ff */
[----:B0-----:R-:W-:-:S04]  /*0bb0*/  IADD3 R23, PT, PT, R22, R23, RZ ;  /* 0x0000001716177210 */ /* 0x001fc80007ffe0ff */
[----:B------:R-:W-:Y:S01]  /*0bc0*/  ISETP.GE.AND P0, PT, R23, UR11, PT ;  /* 0x0000000b17007c0c */ /* 0x000fe2000bf06270 */
[----:B------:R-:W-:-:S04]  /*0bd0*/  IMAD.WIDE.U32 R20, R22, 0x20, R20 ;  /* 0x0000002016147825 */ /* 0x000fc800078e0014 */
[----:B--2---:R-:W-:Y:S02]  /*0be0*/  HFMA2.BF16_V2 R12, R4, R12, -RZ ;  /* 0x0000000c040c7231 */ /* 0x004fe400003000ff */
[----:B------:R-:W-:Y:S02]  /*0bf0*/  HFMA2.BF16_V2 R14, R24, R14, -RZ ;  /* 0x0000000e180e7231 */ /* 0x000fe400003000ff */
[----:B------:R-:W-:Y:S02]  /*0c00*/  HFMA2.BF16_V2 R16, R6, R16, -RZ ;  /* 0x0000001006107231 */ /* 0x000fe400003000ff */
[----:B------:R-:W-:Y:S02]  /*0c10*/  HFMA2.BF16_V2 R18, R9, R18, -RZ ;  /* 0x0000001209127231 */ /* 0x000fe400003000ff */
[----:B------:R-:W-:Y:S02]  /*0c20*/  HMUL2.BF16_V2 R13, R5, R13 ;  /* 0x0000000d050d7232 */ /* 0x000fe40000200000 */
[----:B------:R-:W-:-:S02]  /*0c30*/  HMUL2.BF16_V2 R15, R7, R15 ;  /* 0x0000000f070f7232 */ /* 0x000fc40000200000 */
[----:B------:R-:W-:Y:S02]  /*0c40*/  HMUL2.BF16_V2 R17, R0, R17 ;  /* 0x0000001100117232 */ /* 0x000fe40000200000 */
[----:B------:R-:W-:-:S05]  /*0c50*/  HMUL2.BF16_V2 R19, R11, R19 ;  /* 0x000000130b137232 */ /* 0x000fca0000200000 */
[----:B------:R1:W-:Y:S01]  /*0c60*/  STG.E.ENL2.256 desc[UR12][R2.64], R12, R16 ;  /* 0xf800000c0210797f */ /* 0x0003e2000f12180c */
[----:B------:R-:W-:Y:S05]  /*0c70*/  @!P0 BRA `(.L_x_277) ;  /* 0xfffffff4002c8947 */ /* 0x000fea000383ffff */
[----:B------:R-:W-:Y:S05]  /*0c80*/  EXIT ;  /* 0x000000000000794d */ /* 0x000fea0003800000 */
.L_x_278:
        /* <DEDUP_REMOVED lines=15> */
.L_x_491:


//--------------------- .text._ZN4vllm18act_and_mul_kernelIN3c104HalfE7__half2XadL_ZNS_16gelu_tanh_kernelIS2_EET_RKS5_EEXadL_ZNS_23packed_gelu_tanh_kernelIS3_EES5_S7_EELb1ELb1ELb1EEEvPS5_PS6_i --------------------------
	.section	.text._ZN4vllm18act_and_mul_kernelIN3c104HalfE7__half2XadL_ZNS_16gelu_tanh_kernelIS2_EET_RKS5_EEXadL_ZNS_23packed_gelu_tanh_kernelIS3_EES5_S7_EELb1ELb1ELb1EEEvPS5_PS6_i,"ax",@progbits
	.align	128
        .global         _ZN4vllm18act_and_mul_kernelIN3c104HalfE7__half2XadL_ZNS_16gelu_tanh_kernelIS2_EET_RKS5_EEXadL_ZNS_23packed_gelu_tanh_kernelIS3_EES5_S7_EELb1ELb1ELb1EEEvPS5_PS6_i
        .type           _ZN4vllm18act_and_mul_kernelIN3c104HalfE7__half2XadL_ZNS_16gelu_tanh_kernelIS2_EET_RKS5_EEXadL_ZNS_23packed_gelu_tanh_kernelIS3_EES5_S7_EELb1ELb1ELb1EEEvPS5_PS6_i,@function
        .size           _ZN4vllm18act_and_mul_kernelIN3c104HalfE7__half2XadL_ZNS_16gelu_tanh_kernelIS2_EET_RKS5_EEXadL_ZNS_23packed_gelu_tanh_kernelIS3_EES5_S7_EELb1ELb1ELb1EEEvPS5_PS6_i,(.L_x_492 - _ZN4vllm18act_and_mul_kernelIN3c104HalfE7__half2XadL_ZNS_16gelu_tanh_kernelIS2_EET_RKS5_EEXadL_ZNS_23packed_gelu_tanh_kernelIS3_EES5_S7_EELb1ELb1ELb1EEEvPS5_PS6_i)
        .other          _ZN4vllm18act_and_mul_kernelIN3c104HalfE7__half2XadL_ZNS_16gelu_tanh_kernelIS2_EET_RKS5_EEXadL_ZNS_23packed_gelu_tanh_kernelIS3_EES5_S7_EELb1ELb1ELb1EEEvPS5_PS6_i,@"STO_CUDA_ENTRY STV_DEFAULT"
_ZN4vllm18act_and_mul_kernelIN3c104HalfE7__half2XadL_ZNS_16gelu_tanh_kernelIS2_EET_RKS5_EEXadL_ZNS_23packed_gelu_tanh_kernelIS3_EES5_S7_EELb1ELb1ELb1EEEvPS5_PS6_i:
.text._ZN4vllm18act_and_mul_kernelIN3c104HalfE7__half2XadL_ZNS_16gelu_tanh_kernelIS2_EET_RKS5_EEXadL_ZNS_23packed_gelu_tanh_kernelIS3_EES5_S7_EELb1ELb1ELb1EEEvPS5_PS6_i:
        /* <DEDUP_REMOVED lines=19> */
.L_x_279:
[----:B------:R-:W-:-:S04]  /*0130*/  IADD3 R4, P0, PT, R2, UR4, RZ ;  /* 0x0000000402047c10 */ /* 0x000fc8000ff1e0ff */
[----:B------:R-:W-:-:S06]  /*0140*/  IADD3.X R5, PT, PT, R3, UR5, RZ, P0, !PT ;  /* 0x0000000503057c10 */ /* 0x000fcc00087fe4ff */
[----:B-12---:R-:W2:Y:S02]  /*0150*/  LDG.E.ENL2.256.CONSTANT R4, R8, desc[UR12][R4.64] ;  /* 0xfe00000c0408797e */ /* 0x006ea40008129904 */
[--C-:B--2---:R-:W-:Y:S02]  /*0160*/  HADD2.F32 R12, -RZ, R8.reuse.H0_H0 ;  /* 0x20000008ff0c7230 */ /* 0x104fe40000004100 */
[--C-:B------:R-:W-:Y:S02]  /*0170*/  HADD2.F32 R15, -RZ, R9.reuse.H0_H0 ;  /* 0x20000009ff0f7230 */ /* 0x100fe40000004100 */
[----:B------:R-:W-:Y:S02]  /*0180*/  HADD2.F32 R14, -RZ, R8.H1_H1 ;  /* 0x30000008ff0e7230 */ /* 0x000fe40000004100 */
[C---:B------:R-:W-:Y:S01]  /*0190*/  FMUL.FTZ R13, R12.reuse, R12 ;  /* 0x0000000c0c0d7220 */ /* 0x040fe20000410000 */
[----:B------:R-:W-:Y:S02]  /*01a0*/  HADD2.F32 R9, -RZ, R9.H1_H1 ;  /* 0x30000009ff097230 */ /* 0x000fe40000004100 */
[----:B------:R-:W-:Y:S01]  /*01b0*/  FMUL.FTZ R8, R15, R15 ;  /* 0x0000000f0f087220 */ /* 0x000fe20000410000 */
[----:B------:R-:W-:Y:S01]  /*01c0*/  FMUL.FTZ R13, R12, R13 ;  /* 0x0000000d0c0d7220 */ /* 0x000fe20000410000 */
[----:B------:R-:W-:-:S02]  /*01d0*/  FMUL.FTZ R19, R14, R14 ;  /* 0x0000000e0e137220 */ /* 0x000fc40000410000 */
[----:B------:R-:W-:Y:S01]  /*01e0*/  FMUL.FTZ R8, R15, R8 ;  /* 0x000000080f087220 */ /* 0x000fe20000410000 */
[----:B------:R-:W-:Y:S01]  /*01f0*/  FMUL.FTZ R20, R9, R9 ;  /* 0x0000000909147220 */ /* 0x000fe20000410000 */
[----:B------:R-:W-:Y:S01]  /*0200*/  FFMA.FTZ R13, R13, 0.044714998453855514526, R12 ;  /* 0x3d3727130d0d7823 */ /* 0x000fe2000001000c */
[----:B------:R-:W-:Y:S01]  /*0210*/  FMUL.FTZ R19, R14, R19 ;  /* 0x000000130e137220 */ /* 0x000fe20000410000 */
[----:B------:R-:W-:Y:S01]  /*0220*/  FFMA.FTZ R16, R8, 0.044714998453855514526, R15 ;  /* 0x3d37271308107823 */ /* 0x000fe2000001000f */
[--C-:B------:R-:W-:Y:S02]  /*0230*/  HADD2.F32 R8, -RZ, R10.reuse.H0_H0 ;  /* 0x2000000aff087230 */ /* 0x100fe40000004100 */
[----:B------:R-:W-:Y:S01]  /*0240*/  FMUL.FTZ R13, R13, 0.79788458347320556641 ;  /* 0x3f4c422a0d0d7820 */ /* 0x000fe20000410000 */
[----:B------:R-:W-:Y:S01]  /*0250*/  FFMA.FTZ R19, R19, 0.044714998453855514526, R14 ;  /* 0x3d37271313137823 */ /* 0x000fe2000001000e */
[----:B------:R-:W-:Y:S01]  /*0260*/  FMUL.FTZ R20, R9, R20 ;  /* 0x0000001409147220 */ /* 0x000fe20000410000 */
[----:B------:R-:W-:Y:S01]  /*0270*/  FMUL.FTZ R16, R16, 0.79788458347320556641 ;  /* 0x3f4c422a10107820 */ /* 0x000fe20000410000 */
[----:B------:R-:W-:Y:S01]  /*0280*/  FMUL.FTZ R21, R8, R8 ;  /* 0x0000000808157220 */ /* 0x000fe20000410000 */
[----:B------:R-:W-:Y:S01]  /*0290*/  FMUL.FTZ R18, R19, 0.79788458347320556641 ;  /* 0x3f4c422a13127820 */ /* 0x000fe20000410000 */
[----:B------:R-:W1:Y:S01]  /*02a0*/  MUFU.TANH R13, R13 ;  /* 0x0000000d000d7308 */ /* 0x000e620000002400 */
[----:B------:R-:W-:Y:S01]  /*02b0*/  FFMA.FTZ R19, R20, 0.044714998453855514526, R9 ;  /* 0x3d37271314137823 */ /* 0x000fe20000010009 */
[----:B------:R-:W-:-:S02]  /*02c0*/  HADD2.F32 R20, -RZ, R10.H1_H1 ;  /* 0x3000000aff147230 */ /* 0x000fc40000004100 */
[----:B------:R-:W-:Y:S01]  /*02d0*/  FMUL.FTZ R23, R8, R21 ;  /* 0x0000001508177220 */ /* 0x000fe20000410000 */
[--C-:B------:R-:W-:Y:S02]  /*02e0*/  HADD2.F32 R10, -RZ, R11.reuse.H0_H0 ;  /* 0x2000000bff0a7230 */ /* 0x100fe40000004100 */
[----:B------:R-:W-:Y:S01]  /*02f0*/  FMUL.FTZ R21, R19, 0.79788458347320556641 ;  /* 0x3f4c422a13157820 */ /* 0x000fe20000410000 */
[----:B------:R-:W-:Y:S02]  /*0300*/  HADD2.F32 R11, -RZ, R11.H1_H1 ;  /* 0x3000000bff0b7230 */ /* 0x000fe40000004100 */
[----:B------:R-:W-:Y:S01]  /*0310*/  FMUL.FTZ R19, R20, R20 ;  /* 0x0000001414137220 */ /* 0x000fe20000410000 */
[----:B------:R-:W-:Y:S01]  /*0320*/  FFMA.FTZ R23, R23, 0.044714998453855514526, R8 ;  /* 0x3d37271317177823 */ /* 0x000fe20000010008 */
[----:B------:R-:W2:Y:S01]  /*0330*/  MUFU.TANH R18, R18 ;  /* 0x0000001200127308 */ /* 0x000ea20000002400 */
[----:B------:R-:W-:Y:S01]  /*0340*/  FMUL.FTZ R14, R14, 0.5 ;  /* 0x3f0000000e0e7820 */ /* 0x000fe20000410000 */
[----:B------:R-:W-:Y:S01]  /*0350*/  FMUL.FTZ R25, R20, R19 ;  /* 0x0000001314197220 */ /* 0x000fe20000410000 */
[----:B------:R-:W-:Y:S01]  /*0360*/  FMUL.FTZ R19, R12, 0.5 ;  /* 0x3f0000000c137820 */ /* 0x000fe20000410000 */
[----:B------:R-:W-:Y:S01]  /*0370*/  FMUL.FTZ R22, R23, 0.79788458347320556641 ;  /* 0x3f4c422a17167820 */ /* 0x000fe20000410000 */
[C---:B------:R-:W-:Y:S01]  /*0380*/  FMUL.FTZ R23, R10.reuse, R10 ;  /* 0x0000000a0a177220 */ /* 0x040fe20000410000 */
[----:B------:R-:W-:Y:S01]  /*0390*/  FFMA.FTZ R25, R25, 0.044714998453855514526, R20 ;  /* 0x3d37271319197823 */ /* 0x000fe20000010014 */
[----:B------:R-:W-:Y:S01]  /*03a0*/  FMUL.FTZ R24, R11, R11 ;  /* 0x0000000b0b187220 */ /* 0x000fe20000410000 */
[----:B-1----:R-:W-:Y:S01]  /*03b0*/  FADD.FTZ R12, R13, 1 ;  /* 0x3f8000000d0c7421 */ /* 0x002fe20000010000 */
[----:B------:R-:W1:Y:S01]  /*03c0*/  MUFU.TANH R16, R16 ;  /* 0x0000001000107308 */ /* 0x000e620000002400 */
[----:B------:R-:W-:Y:S01]  /*03d0*/  FMUL.FTZ R13, R10, R23 ;  /* 0x000000170a0d7220 */ /* 0x000fe20000410000 */
[----:B------:R-:W-:Y:S01]  /*03e0*/  FMUL.FTZ R23, R25, 0.79788458347320556641 ;  /* 0x3f4c422a19177820 */ /* 0x000fe20000410000 */
[----:B------:R-:W-:Y:S01]  /*03f0*/  FMUL.FTZ R19, R19, R12 ;  /* 0x0000000c13137220 */ /* 0x000fe20000410000 */
[----:B------:R-:W-:-:S02]  /*0400*/  HADD2.F32 R12, -RZ, R4.H0_H0 ;  /* 0x20000004ff0c7230 */ /* 0x000fc40000004100 */
[----:B------:R-:W-:Y:S01]  /*0410*/  FFMA.FTZ R13, R13, 0.044714998453855514526, R10 ;  /* 0x3d3727130d0d7823 */ /* 0x000fe2000001000a */
[----:B------:R-:W-:Y:S01]  /*0420*/  FMUL.FTZ R24, R11, R24 ;  /* 0x000000180b187220 */ /* 0x000fe20000410000 */
[----:B------:R-:W-:Y:S01]  /*0430*/  FMUL.FTZ R15, R15, 0.5 ;  /* 0x3f0000000f0f7820 */ /* 0x000fe20000410000 */
[----:B------:R-:W3:Y:S01]  /*0440*/  MUFU.TANH R21, R21 ;  /* 0x0000001500157308 */ /* 0x000ee20000002400 */
[----:B------:R-:W-:Y:S01]  /*0450*/  FMUL.FTZ R27, R12, R12 ;  /* 0x0000000c0c1b7220 */ /* 0x000fe20000410000 */
[----:B------:R-:W-:Y:S01]  /*0460*/  FMUL.FTZ R13, R13, 0.79788458347320556641 ;  /* 0x3f4c422a0d0d7820 */ /* 0x000fe20000410000 */
[----:B------:R-:W-:Y:S01]  /*0470*/  FFMA.FTZ R24, R24, 0.044714998453855514526, R11 ;  /* 0x3d37271318187823 */ /* 0x000fe2000001000b */
[----:B--2---:R-:W-:Y:S01]  /*0480*/  FADD.FTZ R25, R18, 1 ;  /* 0x3f80000012197421 */ /* 0x004fe20000010000 */
[----:B------:R-:W-:Y:S01]  /*0490*/  FMUL.FTZ R27, R12, R27 ;  /* 0x0000001b0c1b7220 */ /* 0x000fe20000410000 */
[----:B------:R-:W-:Y:S01]  /*04a0*/  FMUL.FTZ R20, R20, 0.5 ;  /* 0x3f00000014147820 */ /* 0x000fe20000410000 */
[----:B------:R-:W-:Y:S01]  /*04b0*/  FMUL.FTZ R26, R24, 0.79788458347320556641 ;  /* 0x3f4c422a181a7820 */ /* 0x000fe20000410000 */
[----:B------:R-:W2:Y:S01]  /*04c0*/  MUFU.TANH R23, R23 ;  /* 0x0000001700177308 */ /* 0x000ea20000002400 */
[----:B------:R-:W-:Y:S01]  /*04d0*/  FFMA.FTZ R27, R27, 0.044714998453855514526, R12 ;  /* 0x3d3727131b1b7823 */ /* 0x000fe2000001000c */
[----:B-1----:R-:W-:Y:S01]  /*04e0*/  FADD.FTZ R16, R16, 1 ;  /* 0x3f80000010107421 */ /* 0x002fe20000010000 */
[----:B------:R-:W-:Y:S01]  /*04f0*/  FMUL.FTZ R18, R14, R25 ;  /* 0x000000190e127220 */ /* 0x000fe20000410000 */
[----:B------:R-:W-:Y:S01]  /*0500*/  FMUL.FTZ R24, R9, 0.5 ;  /* 0x3f00000009187820 */ /* 0x000fe20000410000 */
[----:B------:R-:W-:Y:S01]  /*0510*/  FMUL.FTZ R27, R27, 0.79788458347320556641 ;  /* 0x3f4c422a1b1b7820 */ /* 0x000fe20000410000 */
[----:B------:R-:W-:Y:S01]  /*0520*/  FMUL.FTZ R16, R15, R16 ;  /* 0x000000100f107220 */ /* 0x000fe20000410000 */
[----:B------:R-:W-:Y:S01]  /*0530*/  FMUL.FTZ R9, R8, 0.5 ;  /* 0x3f00000008097820 */ /* 0x000fe20000410000 */
[----:B------:R-:W1:Y:S01]  /*0540*/  MUFU.TANH R22, R22 ;  /* 0x0000001600167308 */ /* 0x000e620000002400 */
[----:B---3--:R-:W-:Y:S01]  /*0550*/  FADD.FTZ R21, R21, 1 ;  /* 0x3f80000015157421 */ /* 0x008fe20000010000 */
[----:B------:R-:W-:Y:S01]  /*0560*/  IADD3 R8, P0, PT, R2, UR8, RZ ;  /* 0x0000000802087c10 */ /* 0x000fe2000ff1e0ff */
[----:B------:R-:W-:-:S05]  /*0570*/  FMUL.FTZ R12, R12, 0.5 ;  /* 0x3f0000000c0c7820 */ /* 0x000fca0000410000 */
[----:B------:R-:W3:Y:S01]  /*0580*/  MUFU.TANH R13, R13 ;  /* 0x0000000d000d7308 */ /* 0x000ee20000002400 */
[----:B--2---:R-:W-:Y:S01]  /*0590*/  FADD.FTZ R25, R23, 1 ;  /* 0x3f80000017197421 */ /* 0x004fe20000010000 */
[----:B------:R-:W-:Y:S01]  /*05a0*/  FMUL.FTZ R23, R24, R21 ;  /* 0x0000001518177220 */ /* 0x000fe20000410000 */
[----:B------:R-:W-:Y:S02]  /*05b0*/  HADD2.F32 R24, -RZ, R4.H1_H1 ;  /* 0x30000004ff187230 */ /* 0x000fe40000004100 */
[----:B------:R-:W-:Y:S01]  /*05c0*/  FMUL.FTZ R20, R20, R25 ;  /* 0x0000001914147220 */ /* 0x000fe20000410000 */
[----:B------:R-:W-:Y:S02]  /*05d0*/  FMUL.FTZ R25, R10, 0.5 ;  /* 0x3f0000000a197820 */ /* 0x000fe40000410000 */
[----:B------:R-:W2:Y:S01]  /*05e0*/  MUFU.TANH R14, R26 ;  /* 0x0000001a000e7308 */ /* 0x000ea20000002400 */
[----:B-1----:R-:W-:-:S04]  /*05f0*/  FADD.FTZ R22, R22, 1 ;  /* 0x3f80000016167421 */ /* 0x002fc80000010000 */
[----:B------:R-:W-:Y:S01]  /*0600*/  FMUL.FTZ R21, R9, R22 ;  /* 0x0000001609157220 */ /* 0x000fe20000410000 */
[----:B------:R-:W-:Y:S01]  /*0610*/  FMUL.FTZ R22, R11, 0.5 ;  /* 0x3f0000000b167820 */ /* 0x000fe20000410000 */
[----:B------:R-:W-:Y:S01]  /*0620*/  IADD3.X R9, PT, PT, R3, UR9, RZ, P0, !PT ;  /* 0x0000000903097c10 */ /* 0x000fe200087fe4ff */
[----:B------:R1:W4:Y:S01]  /*0630*/  MUFU.TANH R15, R27 ;  /* 0x0000001b000f7308 */ /* 0x0003220000002400 */
[----:B---3--:R-:W-:Y:S01]  /*0640*/  FADD.FTZ R4, R13, 1 ;  /* 0x3f8000000d047421 */ /* 0x008fe20000010000 */
[----:B------:R-:W-:-:S03]  /*0650*/  FMUL.FTZ R13, R24, R24 ;  /* 0x00000018180d7220 */ /* 0x000fc60000410000 */
[----:B------:R-:W-:Y:S01]  /*0660*/  FMUL.FTZ R25, R25, R4 ;  /* 0x0000000419197220 */ /* 0x000fe20000410000 */
[----:B--2---:R-:W-:Y:S01]  /*0670*/  FADD.FTZ R11, R14, 1 ;  /* 0x3f8000000e0b7421 */ /* 0x004fe20000010000 */
[----:B-1----:R-:W-:-:S03]  /*0680*/  FMUL.FTZ R27, R24, R13 ;  /* 0x0000000d181b7220 */ /* 0x002fc60000410000 */
[----:B------:R-:W-:Y:S01]  /*0690*/  FMUL.FTZ R22, R22, R11 ;  /* 0x0000000b16167220 */ /* 0x000fe20000410000 */
[----:B----4-:R-:W-:Y:S01]  /*06a0*/  FADD.FTZ R15, R15, 1 ;  /* 0x3f8000000f0f7421 */ /* 0x010fe20000010000 */
[----:B------:R-:W-:-:S03]  /*06b0*/  FFMA.FTZ R27, R27, 0.044714998453855514526, R24 ;  /* 0x3d3727131b1b7823 */ /* 0x000fc60000010018 */
[----:B------:R-:W-:Y:S02]  /*06c0*/  FMUL.FTZ R4, R12, R15 ;  /* 0x0000000f0c047220 */ /* 0x000fe40000410000 */
[----:B------:R-:W2:Y:S01]  /*06d0*/  LDG.E.ENL2.256.CONSTANT R12, R8, desc[UR12][R8.64] ;  /* 0xfe00000c0808797e */ /* 0x000ea2000812990c */
[----:B------:R-:W-:Y:S01]  /*06e0*/  FMUL.FTZ R26, R27, 0.79788458347320556641 ;  /* 0x3f4c422a1b1a7820 */ /* 0x000fe20000410000 */
[----:B------:R-:W-:Y:S01]  /*06f0*/  FMUL.FTZ R27, R24, 0.5 ;  /* 0x3f000000181b7820 */ /* 0x000fe20000410000 */
[----:B------:R-:W-:Y:S02]  /*0700*/  F2FP.F16.F32.PACK_AB R18, R18, R19 ;  /* 0x000000131212723e */ /* 0x000fe400000000ff */
[----:B------:R-:W-:Y:S02]  /*0710*/  F2FP.F16.F32.PACK_AB R20, R20, R21 ;  /* 0x000000151414723e */ /* 0x000fe400000000ff */
[----:B------:R-:W1:Y:S01]  /*0720*/  MUFU.TANH R26, R26 ;  /* 0x0000001a001a7308 */ /* 0x000e620000002400 */
[----:B------:R-:W-:-:S02]  /*0730*/  F2FP.F16.F32.PACK_AB R16, R23, R16 ;  /* 0x000000101710723e */ /* 0x000fc400000000ff */
[----:B------:R-:W-:Y:S02]  /*0740*/  F2FP.F16.F32.PACK_AB R22, R22, R25 ;  /* 0x000000191616723e */ /* 0x000fe400000000ff */
[----:B0-----:R-:W-:Y:S01]  /*0750*/  IADD3 R17, PT, PT, R0, R17, RZ ;  /* 0x0000001100117210 */ /* 0x001fe20007ffe0ff */
[----:B-1----:R-:W-:-:S04]  /*0760*/  FADD.FTZ R24, R26, 1 ;  /* 0x3f8000001a187421 */ /* 0x002fc80000010000 */
        /* <DEDUP_REMOVED lines=39> */
[----:B------:R-:W-:-:S04]  /*09e0*/  HADD2.F32 R28, -RZ, R7.H0_H0 ;  /* 0x20000007ff1c7230 */ /* 0x000fc80000004100 */
        /* <DEDUP_REMOVED lines=9> */
[----:B------:R-:W-:-:S05]  /*0a80*/  HADD2.F32 R28, -RZ, R7.H1_H1 ;  /* 0x30000007ff1c7230 */ /* 0x000fca0000004100 */
        /* <DEDUP_REMOVED lines=8> */
[----:B------:R-:W-:Y:S02]  /*0b10*/  F2FP.F16.F32.PACK_AB R19, R7, R6 ;  /* 0x000000060713723e */ /* 0x000fe400000000ff */
[----:B------:R-:W-:-:S04]  /*0b20*/  IADD3 R6, P0, PT, R2, UR6, RZ ;  /* 0x0000000602067c10 */ /* 0x000fc8000ff1e0ff */
[----:B------:R-:W-:Y:S01]  /*0b30*/  IADD3.X R7, PT, PT, R3, UR7, RZ, P0, !PT ;  /* 0x0000000703077c10 */ /* 0x000fe200087fe4ff */
[----:B--2---:R-:W-:Y:S02]  /*0b40*/  HFMA2 R8, R18, R8, -RZ ;  /* 0x0000000812087231 */ /* 0x004fe400001000ff */
[----:B------:R-:W-:Y:S02]  /*0b50*/  HMUL2 R9, R16, R9 ;  /* 0x0000000910097232 */ /* 0x000fe40000000000 */
[----:B------:R-:W-:Y:S02]  /*0b60*/  HFMA2 R10, R20, R10, -RZ ;  /* 0x0000000a140a7231 */ /* 0x000fe400001000ff */
[----:B------:R-:W-:Y:S02]  /*0b70*/  HMUL2 R11, R22, R11 ;  /* 0x0000000b160b7232 */ /* 0x000fe40000000000 */
[----:B------:R-:W-:Y:S02]  /*0b80*/  HFMA2 R12, R4, R12, -RZ ;  /* 0x0000000c040c7231 */ /* 0x000fe400001000ff */
[----:B------:R-:W-:-:S02]  /*0b90*/  HMUL2 R13, R24, R13 ;  /* 0x0000000d180d7232 */ /* 0x000fc40000000000 */
[----:B------:R-:W-:Y:S02]  /*0ba0*/  HFMA2 R14, R5, R14, -RZ ;  /* 0x0000000e050e7231 */ /* 0x000fe400001000ff */
[----:B------:R-:W-:Y:S01]  /*0bb0*/  HMUL2 R15, R19, R15 ;  /* 0x0000000f130f7232 */ /* 0x000fe20000000000 */
[----:B------:R-:W-:Y:S01]  /*0bc0*/  ISETP.GE.AND P0, PT, R17, UR11, PT ;  /* 0x0000000b11007c0c */ /* 0x000fe2000bf06270 */
[----:B------:R-:W-:-:S03]  /*0bd0*/  IMAD.WIDE.U32 R2, R0, 0x20, R2 ;  /* 0x0000002000027825 */ /* 0x000fc600078e0002 */
[----:B------:R1:W-:Y:S09]  /*0be0*/  STG.E.ENL2.256 desc[UR12][R6.64], R8, R12 ;  /* 0xf8000008060c797f */ /* 0x0003f2000f12180c */
[----:B------:R-:W-:Y:S05]  /*0bf0*/  @!P0 BRA `(.L_x_279) ;  /* 0xfffffff4004c8947 */ /* 0x000fea000383ffff */
[----:B------:R-:W-:Y:S05]  /*0c00*/  EXIT ;  /* 0x000000000000794d */ /* 0x000fea0003800000 */
.L_x_280:
        /* <DEDUP_REMOVED lines=15> */
.L_x_492:


//--------------------- .text._ZN4vllm18act_and_mul_kernelIf6float2XadL_ZNS_16gelu_tanh_kernelIfEET_RKS3_EEXadL_ZNS_23packed_gelu_tanh_kernelIS1_EES3_S5_EELb1ELb1ELb1EEEvPS3_PS4_i --------------------------
	.section	.text._ZN4vllm18act_and_mul_kernelIf6float2XadL_ZNS_16gelu_tanh_kernelIfEET_RKS3_EEXadL_ZNS_23packed_gelu_tanh_kernelIS1_EES3_S5_EELb1ELb1ELb1EEEvPS3_PS4_i,"ax",@progbits
	.align	128
        .global         _ZN4vllm18act_and_mul_kernelIf6float2XadL_ZNS_16gelu_tanh_kernelIfEET_RKS3_EEXadL_ZNS_23packed_gelu_tanh_kernelIS1_EES3_S5_EELb1ELb1ELb1EEEvPS3_PS4_i
        .type           _ZN4vllm18act_and_mul_kernelIf6float2XadL_ZNS_16gelu_tanh_kernelIfEET_RKS3_EEXadL_ZNS_23packed_gelu_tanh_kernelIS1_EES3_S5_EELb1ELb1ELb1EEEvPS3_PS4_i,@function
        .size           _ZN4vllm18act_and_mul_kernelIf6float2XadL_ZNS_16gelu_tanh_kernelIfEET_RKS3_EEXadL_ZNS_23packed_gelu_tanh_kernelIS1_EES3_S5_EELb1ELb1ELb1EEEvPS3_PS4_i,(.L_x_493 - _ZN4vllm18act_and_mul_kernelIf6float2XadL_ZNS_16gelu_tanh_kernelIfEET_RKS3_EEXadL_ZNS_23packed_gelu_tanh_kernelIS1_EES3_S5_EELb1ELb1ELb1EEEvPS3_PS4_i)
        .other          _ZN4vllm18act_and_mul_kernelIf6float2XadL_ZNS_16gelu_tanh_kernelIfEET_RKS3_EEXadL_ZNS_23packed_gelu_tanh_kernelIS1_EES3_S5_EELb1ELb1ELb1EEEvPS3_PS4_i,@"STO_CUDA_ENTRY STV_DEFAULT"
_ZN4vllm18act_and_mul_kernelIf6float2XadL_ZNS_16gelu_tanh_kernelIfEET_RKS3_EEXadL_ZNS_23packed_gelu_tanh_kernelIS1_EES3_S5_EELb1ELb1ELb1EEEvPS3_PS4_i:
.text._ZN4vllm18act_and_mul_kernelIf6float2XadL_ZNS_16gelu_tanh_kernelIfEET_RKS3_EEXadL_ZNS_23packed_gelu_tanh_kernelIS1_EES3_S5_EELb1ELb1ELb1EEEvPS3_PS4_i:
        /* <DEDUP_REMOVED lines=20> */
[----:B------:R-:W-:Y:S02]  /*0140*/  IADD3 R2, PT, PT, R29, R0, RZ ;  /* 0x000000001d027210 */ /* 0x000fe40007ffe0ff */
[----:B------:R-:W-:Y:S02]  /*0150*/  ISETP.NE.U32.AND P2, PT, R0, RZ, PT ;  /* 0x000000ff0000720c */ /* 0x000fe40003f45070 */
[----:B------:R-:W-:-:S02]  /*0160*/  ISETP.GE.U32.AND P0, PT, R2, UR11, PT ;  /* 0x0000000b02007c0c */ /* 0x000fc4000bf06070 */
[----:B------:R-:W-:Y:S02]  /*0170*/  VIMNMX.U32 R3, PT, PT, R2, UR11, !PT ;  /* 0x0000000b02037c48 */ /* 0x000fe4000ffe0000 */
[----:B------:R-:W-:-:S04]  /*0180*/  SEL R6, RZ, 0x1, P0 ;  /* 0x00000001ff067807 */ /* 0x000fc80000000000 */
[----:B------:R-:W-:Y:S01]  /*0190*/  IADD3 R3, PT, PT, R3, -R2, -R6 ;  /* 0x8000000203037210 */ /* 0x000fe20007ffe806 */
[----:B0-----:R-:W0:Y:S02]  /*01a0*/  MUFU.RCP R7, R7 ;  /* 0x0000000700077308 */ /* 0x001e240000001000 */
[----:B0-----:R-:W-:-:S06]  /*01b0*/  IADD3 R4, PT, PT, R7, 0xffffffe, RZ ;  /* 0x0ffffffe07047810 */ /* 0x001fcc0007ffe0ff */
[----:B------:R0:W1:Y:S02]  /*01c0*/  F2I.FTZ.U32.TRUNC.NTZ R5, R4 ;  /* 0x0000000400057305 */ /* 0x000064000021f000 */
[----:B0-----:R-:W-:Y:S01]  /*01d0*/  HFMA2 R4, -RZ, RZ, 0, 0 ;  /* 0x00000000ff047431 */ /* 0x001fe200000001ff */
[----:B-1----:R-:W-:-:S05]  /*01e0*/  IADD3 R9, PT, PT, RZ, -R5, RZ ;  /* 0x80000005ff097210 */ /* 0x002fca0007ffe0ff */
        /* <DEDUP_REMOVED lines=15> */
[----:B--2---:R-:W-:Y:S05]  /*02e0*/  @!P0 BRA `(.L_x_282) ;  /* 0x0000000400488947 */ /* 0x004fea0003800000 */
[----:B------:R-:W-:-:S05]  /*02f0*/  MOV R4, 0x20 ;  /* 0x0000002000047802 */ /* 0x000fca0000000f00 */
[----:B------:R-:W-:-:S06]  /*0300*/  IMAD.WIDE.U32 R4, R29, R4, UR4 ;  /* 0x000000041d047e25 */ /* 0x000fcc000f8e0004 */
[----:B------:R-:W2:Y:S01]  /*0310*/  LDG.E.ENL2.256.CONSTANT R8, R4, desc[UR12][R4.64] ;  /* 0xfe00000c0404797e */ /* 0x000ea20008129908 */
[----:B------:R-:W-:-:S05]  /*0320*/  MOV R12, 0x20 ;  /* 0x00000020000c7802 */ /* 0x000fca0000000f00 */
[----:B------:R-:W-:-:S06]  /*0330*/  IMAD.WIDE.U32 R12, R29, R12, UR6 ;  /* 0x000000061d0c7e25 */ /* 0x000fcc000f8e000c */
[----:B------:R-:W3:Y:S01]  /*0340*/  LDG.E.ENL2.256.CONSTANT R16, R12, desc[UR12][R12.64] ;  /* 0xfe00000c0c0c797e */ /* 0x000ee20008129910 */
        /* <DEDUP_REMOVED lines=11> */
[----:B------:R-:W-:Y:S01]  /*0400*/  FMUL.FTZ R21, R4, 0.5 ;  /* 0x3f00000004157820 */ /* 0x000fe20000410000 */
        /* <DEDUP_REMOVED lines=9> */
[----:B------:R-:W-:-:S05]  /*04a0*/  FFMA.FTZ R25, R25, 0.044714998453855514526, R10 ;  /* 0x3d37271319197823 */ /* 0x000fca000001000a */
[----:B------:R1:W2:Y:S08]  /*04b0*/  MUFU.TANH R22, R20 ;  /* 0x0000001400167308 */ /* 0x0002b00000002400 */
[----:B------:R-:W4:Y:S01]  /*04c0*/  MUFU.TANH R24, R24 ;  /* 0x0000001800187308 */ /* 0x000f220000002400 */
[----:B0-----:R-:W-:Y:S01]  /*04d0*/  FADD.FTZ R4, R3, 1 ;  /* 0x3f80000003047421 */ /* 0x001fe20000010000 */
[----:B------:R-:W-:Y:S01]  /*04e0*/  FMUL.FTZ R3, R8, R8 ;  /* 0x0000000808037220 */ /* 0x000fe20000410000 */
[----:B-1----:R-:W-:-:S02]  /*04f0*/  FMUL.FTZ R20, R11, R11 ;  /* 0x0000000b0b147220 */ /* 0x002fc40000410000 */
[----:B------:R-:W-:Y:S01]  /*0500*/  FMUL.FTZ R21, R21, R4 ;  /* 0x0000000415157220 */ /* 0x000fe20000410000 */
[----:B------:R-:W-:Y:S01]  /*0510*/  FMUL.FTZ R4, R9, R9 ;  /* 0x0000000909047220 */ /* 0x000fe20000410000 */
[----:B------:R-:W-:Y:S01]  /*0520*/  FMUL.FTZ R3, R8, R3 ;  /* 0x0000000308037220 */ /* 0x000fe20000410000 */
[----:B------:R-:W-:Y:S01]  /*0530*/  FMUL.FTZ R26, R11, R20 ;  /* 0x000000140b1a7220 */ /* 0x000fe20000410000 */
[----:B------:R-:W-:Y:S01]  /*0540*/  FMUL.FTZ R20, R25, 0.79788458347320556641 ;  /* 0x3f4c422a19147820 */ /* 0x000fe20000410000 */
[----:B------:R-:W-:Y:S01]  /*0550*/  FMUL.FTZ R4, R9, R4 ;  /* 0x0000000409047220 */ /* 0x000fe20000410000 */
[----:B------:R-:W-:Y:S01]  /*0560*/  FFMA.FTZ R3, R3, 0.044714998453855514526, R8 ;  /* 0x3d37271303037823 */ /* 0x000fe20000010008 */
[----:B------:R-:W-:Y:S01]  /*0570*/  FFMA.FTZ R26, R26, 0.044714998453855514526, R11 ;  /* 0x3d3727131a1a7823 */ /* 0x000fe2000001000b */
[----:B------:R-:W-:Y:S01]  /*0580*/  FMUL.FTZ R25, R6, 0.5 ;  /* 0x3f00000006197820 */ /* 0x000fe20000410000 */
[----:B------:R-:W-:Y:S01]  /*0590*/  FFMA.FTZ R4, R4, 0.044714998453855514526, R9 ;  /* 0x3d37271304047823 */ /* 0x000fe20000010009 */
[----:B------:R-:W-:Y:S01]  /*05a0*/  FMUL.FTZ R3, R3, 0.79788458347320556641 ;  /* 0x3f4c422a03037820 */ /* 0x000fe20000410000 */
[----:B------:R-:W-:Y:S01]  /*05b0*/  FMUL.FTZ R26, R26, 0.79788458347320556641 ;  /* 0x3f4c422a1a1a7820 */ /* 0x000fe20000410000 */
[----:B------:R-:W0:Y:S01]  /*05c0*/  MUFU.TANH R23, R23 ;  /* 0x0000001700177308 */ /* 0x000e220000002400 */
[----:B------:R-:W-:Y:S01]  /*05d0*/  FMUL.FTZ R4, R4, 0.79788458347320556641 ;  /* 0x3f4c422a04047820 */ /* 0x000fe20000410000 */
[----:B--2---:R-:W-:Y:S01]  /*05e0*/  FADD.FTZ R22, R22, 1 ;  /* 0x3f80000016167421 */ /* 0x004fe20000010000 */
[----:B----4-:R-:W-:Y:S01]  /*05f0*/  FADD.FTZ R24, R24, 1 ;  /* 0x3f80000018187421 */ /* 0x010fe20000010000 */
[----:B------:R-:W-:Y:S01]  /*0600*/  FMUL.FTZ R8, R8, 0.5 ;  /* 0x3f00000008087820 */ /* 0x000fe20000410000 */
[----:B------:R-:W-:Y:S01]  /*0610*/  FMUL.FTZ R9, R9, 0.5 ;  /* 0x3f00000009097820 */ /* 0x000fe20000410000 */
[----:B------:R-:W-:Y:S01]  /*0620*/  FMUL.FTZ R22, R5, R22 ;  /* 0x0000001605167220 */ /* 0x000fe20000410000 */
[----:B------:R-:W-:Y:S01]  /*0630*/  FMUL.FTZ R5, R25, R24 ;  /* 0x0000001819057220 */ /* 0x000fe20000410000 */
[----:B------:R-:W1:Y:S01]  /*0640*/  MUFU.TANH R3, R3 ;  /* 0x0000000300037308 */ /* 0x000e620000002400 */
[----:B------:R-:W-:Y:S01]  /*0650*/  FMUL.FTZ R24, R7, 0.5 ;  /* 0x3f00000007187820 */ /* 0x000fe20000410000 */
[----:B------:R-:W-:Y:S01]  /*0660*/  FMUL.FTZ R7, R10, 0.5 ;  /* 0x3f0000000a077820 */ /* 0x000fe20000410000 */
[----:B------:R-:W-:Y:S01]  /*0670*/  FMUL.FTZ R11, R11, 0.5 ;  /* 0x3f0000000b0b7820 */ /* 0x000fe20000410000 */
[----:B---3--:R-:W-:Y:S01]  /*0680*/  FMUL.FTZ R14, R14, R5 ;  /* 0x000000050e0e7220 */ /* 0x008fe20000410000 */
[----:B------:R-:W-:Y:S01]  /*0690*/  FMUL.FTZ R12, R12, R21 ;  /* 0x000000150c0c7220 */ /* 0x000fe20000410000 */
[----:B------:R-:W-:-:S02]  /*06a0*/  FMUL.FTZ R13, R13, R22 ;  /* 0x000000160d0d7220 */ /* 0x000fc40000410000 */
[----:B------:R-:W2:Y:S01]  /*06b0*/  MUFU.TANH R4, R4 ;  /* 0x0000000400047308 */ /* 0x000ea20000002400 */
[----:B0-----:R-:W-:-:S04]  /*06c0*/  FADD.FTZ R23, R23, 1 ;  /* 0x3f80000017177421 */ /* 0x001fc80000010000 */
[----:B------:R-:W-:-:S03]  /*06d0*/  FMUL.FTZ R10, R24, R23 ;  /* 0x00000017180a7220 */ /* 0x000fc60000410000 */
[----:B------:R-:W0:Y:S01]  /*06e0*/  MUFU.TANH R20, R20 ;  /* 0x0000001400147308 */ /* 0x000e220000002400 */
[----:B-1----:R-:W-:Y:S01]  /*06f0*/  FADD.FTZ R3, R3, 1 ;  /* 0x3f80000003037421 */ /* 0x002fe20000010000 */
[----:B------:R-:W-:-:S03]  /*0700*/  FMUL.FTZ R15, R15, R10 ;  /* 0x0000000a0f0f7220 */ /* 0x000fc60000410000 */
[----:B------:R-:W-:Y:S01]  /*0710*/  FMUL.FTZ R3, R8, R3 ;  /* 0x0000000308037220 */ /* 0x000fe20000410000 */
[----:B------:R-:W-:Y:S02]  /*0720*/  MOV R8, 0x20 ;  /* 0x0000002000087802 */ /* 0x000fe40000000f00 */
[----:B------:R-:W1:Y:S01]  /*0730*/  MUFU.TANH R6, R26 ;  /* 0x0000001a00067308 */ /* 0x000e620000002400 */
[----:B--2---:R-:W-:Y:S01]  /*0740*/  FADD.FTZ R4, R4, 1 ;  /* 0x3f80000004047421 */ /* 0x004fe20000010000 */
[----:B------:R-:W-:-:S03]  /*0750*/  FMUL.FTZ R16, R16, R3 ;  /* 0x0000000310107220 */ /* 0x000fc60000410000 */
[----:B------:R-:W-:Y:S01]  /*0760*/  FMUL.FTZ R4, R9, R4 ;  /* 0x0000000409047220 */ /* 0x000fe20000410000 */
[----:B0-----:R-:W-:-:S03]  /*0770*/  FADD.FTZ R20, R20, 1 ;  /* 0x3f80000014147421 */ /* 0x001fc60000010000 */
[----:B------:R-:W-:Y:S01]  /*0780*/  FMUL.FTZ R17, R17, R4 ;  /* 0x0000000411117220 */ /* 0x000fe20000410000 */
[----:B------:R-:W-:Y:S01]  /*0790*/  IMAD.WIDE.U32 R4, R29, R8, UR8 ;  /* 0x000000081d047e25 */ /* 0x000fe2000f8e0008 */
[----:B------:R-:W-:-:S03]  /*07a0*/  MOV R29, R2 ;  /* 0x00000002001d7202 */ /* 0x000fc60000000f00 */
[----:B------:R-:W-:Y:S01]  /*07b0*/  FMUL.FTZ R7, R7, R20 ;  /* 0x0000001407077220 */ /* 0x000fe20000410000 */
[----:B-1----:R-:W-:-:S03]  /*07c0*/  FADD.FTZ R6, R6, 1 ;  /* 0x3f80000006067421 */ /* 0x002fc60000010000 */
[----:B------:R-:W-:Y:S01]  /*07d0*/  FMUL.FTZ R18, R18, R7 ;  /* 0x0000000712127220 */ /* 0x000fe20000410000 */
[----:B------:R-:W-:-:S04]  /*07e0*/  FMUL.FTZ R6, R11, R6 ;  /* 0x000000060b067220 */ /* 0x000fc80000410000 */
[----:B------:R-:W-:-:S05]  /*07f0*/  FMUL.FTZ R19, R19, R6 ;  /* 0x0000000613137220 */ /* 0x000fca0000410000 */
[----:B------:R0:W-:Y:S02]  /*0800*/  STG.E.ENL2.256 desc[UR12][R4.64], R12, R16 ;  /* 0xf800000c0410797f */ /* 0x0001e4000f12180c */
.L_x_282:
[----:B------:R-:W-:Y:S05]  /*0810*/  BSYNC.RECONVERGENT B0 ;  /* 0x0000000000007941 */ /* 0x000fea0003800200 */
.L_x_281:
[----:B------:R-:W-:Y:S05]  /*0820*/  @!P1 EXIT ;  /* 0x000000000000994d */ /* 0x000fea0003800000 */
[----:B------:R-:W-:-:S07]  /*0830*/  IADD3 R3, PT, PT, R29, R0, RZ ;  /* 0x000000001d037210 */ /* 0x000fce0007ffe0ff */
.L_x_283:
[----:B01----:R-:W-:-:S05]  /*0840*/  MOV R4, 0x20 ;  /* 0x0000002000047802 */ /* 0x003fca0000000f00 */
[----:B------:R-:W-:-:S06]  /*0850*/  IMAD.WIDE.U32 R4, R29, R4, UR4 ;  /* 0x000000041d047e25 */ /* 0x000fcc000f8e0004 */
[----:B------:R-:W2:Y:S01]  /*0860*/  LDG.E.ENL2.256.CONSTANT R12, R4, desc[UR12][R4.64] ;  /* 0xfe00000c0404797e */ /* 0x000ea2000812990c */
[----:B------:R-:W-:-:S05]  /*0870*/  HFMA2 R16, -RZ, RZ, 0, 1.9073486328125e-06 ;  /* 0x00000020ff107431 */ /* 0x000fca00000001ff */
[----:B------:R-:W-:-:S06]  /*0880*/  IMAD.WIDE.U32 R16, R29, R16, UR6 ;  /* 0x000000061d107e25 */ /* 0x000fcc000f8e0010 */
[----:B------:R-:W3:Y:S01]  /*0890*/  LDG.E.ENL2.256.CONSTANT R24, R16, desc[UR12][R16.64] ;  /* 0xfe00000c1010797e */ /* 0x000ee20008129918 */
[----:B--2---:R-:W-:Y:S01]  /*08a0*/  FMUL.FTZ R9, R4, R4 ;  /* 0x0000000404097220 */ /* 0x004fe20000410000 */
[C---:B------:R-:W-:Y:S01]  /*08b0*/  FMUL.FTZ R8, R5.reuse, R5 ;  /* 0x0000000505087220 */ /* 0x040fe20000410000 */
[----:B------:R-:W-:Y:S01]  /*08c0*/  FMUL.FTZ R11, R12, R12 ;  /* 0x0000000c0c0b7220 */ /* 0x000fe20000410000 */
[C---:B------:R-:W-:Y:S01]  /*08d0*/  FMUL.FTZ R21, R4.reuse, 0.5 ;  /* 0x3f00000004157820 */ /* 0x040fe20000410000 */
[----:B------:R-:W-:Y:S01]  /*08e0*/  FMUL.FTZ R9, R4, R9 ;  /* 0x0000000904097220 */ /* 0x000fe20000410000 */
[----:B------:R-:W-:Y:S01]  /*08f0*/  FMUL.FTZ R8, R5, R8 ;  /* 0x0000000805087220 */ /* 0x000fe20000410000 */
[----:B------:R-:W-:Y:S01]  /*0900*/  FMUL.FTZ R11, R12, R11 ;  /* 0x0000000b0c0b7220 */ /* 0x000fe20000410000 */
[----:B------:R-:W-:Y:S01]  /*0910*/  FMUL.FTZ R20, R7, R7 ;  /* 0x0000000707147220 */ /* 0x000fe20000410000 */
[----:B------:R-:W-:Y:S01]  /*0920*/  FFMA.FTZ R9, R9, 0.044714998453855514526, R4 ;  /* 0x3d37271309097823 */ /* 0x000fe20000010004 */
[----:B------:R-:W-:Y:S01]  /*0930*/  FFMA.FTZ R8, R8, 0.044714998453855514526, R5 ;  /* 0x3d37271308087823 */ /* 0x000fe20000010005 */
[----:B------:R-:W-:Y:S01]  /*0940*/  FFMA.FTZ R11, R11, 0.044714998453855514526, R12 ;  /* 0x3d3727130b0b7823 */ /* 0x000fe2000001000c */
[----:B------:R-:W-:Y:S01]  /*0950*/  FMUL.FTZ R20, R7, R20 ;  /* 0x0000001407147220 */ /* 0x000fe20000410000 */
[----:B------:R-:W-:Y:S01]  /*0960*/  FMUL.FTZ R2, R9, 0.79788458347320556641 ;  /* 0x3f4c422a09027820 */ /* 0x000fe20000410000 */
[----:B------:R-:W-:Y:S01]  /*0970*/  FMUL.FTZ R9, R6, R6 ;  /* 0x0000000606097220 */ /* 0x000fe20000410000 */
[----:B------:R-:W-:Y:S01]  /*0980*/  FMUL.FTZ R8, R8, 0.79788458347320556641 ;  /* 0x3f4c422a08087820 */ /* 0x000fe20000410000 */
[----:B------:R-:W-:Y:S01]  /*0990*/  FFMA.FTZ R20, R20, 0.044714998453855514526, R7 ;  /* 0x3d37271314147823 */ /* 0x000fe20000010007 */
[----:B------:R-:W-:Y:S01]  /*09a0*/  FMUL.FTZ R22, R5, 0.5 ;  /* 0x3f00000005167820 */ /* 0x000fe20000410000 */
[C---:B------:R-:W-:Y:S01]  /*09b0*/  FMUL.FTZ R9, R6.reuse, R9 ;  /* 0x0000000906097220 */ /* 0x040fe20000410000 */
[----:B------:R-:W0:Y:S01]  /*09c0*/  MUFU.TANH R2, R2 ;  /* 0x0000000200027308 */ /* 0x000e220000002400 */
[----:B------:R-:W-:Y:S01]  /*09d0*/  FMUL.FTZ R30, R6, 0.5 ;  /* 0x3f000000061e7820 */ /* 0x000fe20000410000 */
[----:B------:R-:W-:Y:S01]  /*09e0*/  FMUL.FTZ R23, R13, 0.5 ;  /* 0x3f0000000d177820 */ /* 0x000fe20000410000 */
[----:B------:R-:W-:Y:S01]  /*09f0*/  FFMA.FTZ R10, R9, 0.044714998453855514526, R6 ;  /* 0x3d372713090a7823 */ /* 0x000fe20000010006 */
[----:B------:R-:W-:Y:S01]  /*0a00*/  FMUL.FTZ R28, R14, 0.5 ;  /* 0x3f0000000e1c7820 */ /* 0x000fe20000410000 */
[----:B------:R-:W-:-:S02]  /*0a10*/  FMUL.FTZ R31, R12, 0.5 ;  /* 0x3f0000000c1f7820 */ /* 0x000fc40000410000 */
[----:B------:R-:W-:Y:S01]  /*0a20*/  FMUL.FTZ R4, R10, 0.79788458347320556641 ;  /* 0x3f4c422a0a047820 */ /* 0x000fe20000410000 */
[----:B------:R-:W1:Y:S01]  /*0a30*/  MUFU.TANH R9, R8 ;  /* 0x0000000800097308 */ /* 0x000e620000002400 */
[----:B------:R-:W-:Y:S01]  /*0a40*/  FMUL.FTZ R10, R20, 0.79788458347320556641 ;  /* 0x3f4c422a140a7820 */ /* 0x000fe20000410000 */
[----:B------:R-:W-:-:S06]  /*0a50*/  FMUL.FTZ R20, R7, 0.5 ;  /* 0x3f00000007147820 */ /* 0x000fcc0000410000 */
[----:B------:R-:W2:Y:S01]  /*0a60*/  MUFU.TANH R4, R4 ;  /* 0x0000000400047308 */ /* 0x000ea20000002400 */
[----:B0-----:R-:W-:-:S04]  /*0a70*/  FADD.FTZ R2, R2, 1 ;  /* 0x3f80000002027421 */ /* 0x001fc80000010000 */
[----:B------:R-:W-:Y:S01]  /*0a80*/  FMUL.FTZ R21, R21, R2 ;  /* 0x0000000215157220 */ /* 0x000fe20000410000 */
[----:B------:R-:W-:Y:S02]  /*0a90*/  FMUL.FTZ R2, R13, R13 ;  /* 0x0000000d0d027220 */ /* 0x000fe40000410000 */
[----:B------:R-:W0:Y:S01]  /*0aa0*/  MUFU.TANH R10, R10 ;  /* 0x0000000a000a7308 */ /* 0x000e220000002400 */
[----:B-1----:R-:W-:Y:S01]  /*0ab0*/  FADD.FTZ R9, R9, 1 ;  /* 0x3f80000009097421 */ /* 0x002fe20000010000 */
[----:B------:R-:W-:Y:S01]  /*0ac0*/  FMUL.FTZ R8, R13, R2 ;  /* 0x000000020d087220 */ /* 0x000fe20000410000 */
[----:B------:R-:W-:Y:S01]  /*0ad0*/  FMUL.FTZ R2, R11, 0.79788458347320556641 ;  /* 0x3f4c422a0b027820 */ /* 0x000fe20000410000 */
[----:B------:R-:W-:Y:S01]  /*0ae0*/  FMUL.FTZ R11, R14, R14 ;  /* 0x0000000e0e0b7220 */ /* 0x000fe20000410000 */
[----:B------:R-:W-:Y:S01]  /*0af0*/  FMUL.FTZ R22, R22, R9 ;  /* 0x0000000916167220 */ /* 0x000fe20000410000 */
[----:B------:R-:W-:Y:S02]  /*0b00*/  FFMA.FTZ R8, R8, 0.044714998453855514526, R13 ;  /* 0x3d37271308087823 */ /* 0x000fe4000001000d */
[----:B------:R-:W-:Y:S01]  /*0b10*/  FMUL.FTZ R11, R14, R11 ;  /* 0x0000000b0e0b7220 */ /* 0x000fe20000410000 */
[----:B--2---:R-:W-:Y:S01]  /*0b20*/  FADD.FTZ R5, R4, 1 ;  /* 0x3f80000004057421 */ /* 0x004fe20000010000 */
[----:B------:R-:W-:Y:S01]  /*0b30*/  FMUL.FTZ R8, R8, 0.79788458347320556641 ;  /* 0x3f4c422a08087820 */ /* 0x000fe20000410000 */
[----:B------:R-:W-:Y:S01]  /*0b40*/  MOV R4, 0x20 ;  /* 0x0000002000047802 */ /* 0x000fe20000000f00 */
[----:B------:R-:W-:Y:S01]  /*0b50*/  FFMA.FTZ R11, R11, 0.044714998453855514526, R14 ;  /* 0x3d3727130b0b7823 */ /* 0x000fe2000001000e */
[----:B------:R-:W-:Y:S01]  /*0b60*/  FMUL.FTZ R30, R30, R5 ;  /* 0x000000051e1e7220 */ /* 0x000fe20000410000 */
[----:B------:R-:W1:Y:S02]  /*0b70*/  MUFU.TANH R2, R2 ;  /* 0x0000000200027308 */ /* 0x000e640000002400 */
[----:B------:R-:W-:Y:S01]  /*0b80*/  FMUL.FTZ R11, R11, 0.79788458347320556641 ;  /* 0x3f4c422a0b0b7820 */ /* 0x000fe20000410000 */
[----:B0-----:R-:W-:Y:S01]  /*0b90*/  FADD.FTZ R7, R10, 1 ;  /* 0x3f8000000a077421 */ /* 0x001fe20000010000 */
[----:B------:R-:W-:-:S04]  /*0ba0*/  IMAD.WIDE.U32 R4, R3, R4, UR4 ;  /* 0x0000000403047e25 */ /* 0x000fc8000f8e0004 */
[----:B------:R-:W-:Y:S01]  /*0bb0*/  FMUL.FTZ R20, R20, R7 ;  /* 0x0000000714147220 */ /* 0x000fe20000410000 */
[----:B------:R-:W0:Y:S08]  /*0bc0*/  MUFU.TANH R8, R8 ;  /* 0x0000000800087308 */ /* 0x000e300000002400 */
[----:B------:R-:W2:Y:S01]  /*0bd0*/  MUFU.TANH R9, R11 ;  /* 0x0000000b00097308 */ /* 0x000ea20000002400 */
[----:B-1----:R-:W-:-:S04]  /*0be0*/  FADD.FTZ R2, R2, 1 ;  /* 0x3f80000002027421 */ /* 0x002fc80000010000 */
[----:B------:R-:W-:Y:S01]  /*0bf0*/  FMUL.FTZ R31, R31, R2 ;  /* 0x000000021f1f7220 */ /* 0x000fe20000410000 */
[----:B0-----:R-:W-:-:S04]  /*0c00*/  FADD.FTZ R8, R8, 1 ;  /* 0x3f80000008087421 */ /* 0x001fc80000010000 */
[----:B------:R-:W-:Y:S01]  /*0c10*/  FMUL.FTZ R23, R23, R8 ;  /* 0x0000000817177220 */ /* 0x000fe20000410000 */
[----:B--2---:R-:W-:-:S04]  /*0c20*/  FADD.FTZ R9, R9, 1 ;  /* 0x3f80000009097421 */ /* 0x004fc80000010000 */
[----:B------:R-:W-:Y:S02]  /*0c30*/  FMUL.FTZ R28, R28, R9 ;  /* 0x000000091c1c7220 */ /* 0x000fe40000410000 */
[----:B------:R-:W2:Y:S01]  /*0c40*/  LDG.E.ENL2.256.CONSTANT R4, R8, desc[UR12][R4.64] ;  /* 0xfe00000c0408797e */ /* 0x000ea20008129904 */
[C---:B------:R-:W-:Y:S01]  /*0c50*/  FMUL.FTZ R2, R15.reuse, R15 ;  /* 0x0000000f0f027220 */ /* 0x040fe20000410000 */
[----:B---3--:R-:W-:Y:S01]  /*0c60*/  FMUL.FTZ R12, R16, R21 ;  /* 0x00000015100c7220 */ /* 0x008fe20000410000 */
[----:B------:R-:W-:Y:S02]  /*0c70*/  HFMA2 R16, -RZ, RZ, 0, 1.9073486328125e-06 ;  /* 0x00000020ff107431 */ /* 0x000fe400000001ff */
[----:B------:R-:W-:Y:S01]  /*0c80*/  FMUL.FTZ R14, R18, R30 ;  /* 0x0000001e120e7220 */ /* 0x000fe20000410000 */
[----:B------:R-:W-:Y:S01]  /*0c90*/  FMUL.FTZ R2, R15, R2 ;  /* 0x000000020f027220 */ /* 0x000fe20000410000 */
[----:B------:R-:W-:Y:S01]  /*0ca0*/  FMUL.FTZ R25, R25, R23 ;  /* 0x0000001719197220 */ /* 0x000fe20000410000 */
[----:B------:R-:W-:-:S02]  /*0cb0*/  FMUL.FTZ R24, R24, R31 ;  /* 0x0000001f18187220 */ /* 0x000fc40000410000 */
[----:B------:R-:W-:-:S04]  /*0cc0*/  FFMA.FTZ R2, R2, 0.044714998453855514526, R15 ;  /* 0x3d37271302027823 */ /* 0x000fc8000001000f */
[----:B------:R-:W-:Y:S01]  /*0cd0*/  FMUL.FTZ R32, R2, 0.79788458347320556641 ;  /* 0x3f4c422a02207820 */ /* 0x000fe20000410000 */
[----:B------:R-:W-:Y:S01]  /*0ce0*/  FMUL.FTZ R2, R15, 0.5 ;  /* 0x3f0000000f027820 */ /* 0x000fe20000410000 */
[----:B------:R-:W-:-:S04]  /*0cf0*/  FMUL.FTZ R15, R19, R20 ;  /* 0x00000014130f7220 */ /* 0x000fc80000410000 */
[----:B------:R-:W0:Y:S02]  /*0d00*/  MUFU.TANH R32, R32 ;  /* 0x0000002000207308 */ /* 0x000e240000002400 */
[----:B0-----:R-:W-:-:S04]  /*0d10*/  FADD.FTZ R13, R32, 1 ;  /* 0x3f800000200d7421 */ /* 0x001fc80000010000 */
[----:B------:R-:W-:Y:S01]  /*0d20*/  FMUL.FTZ R2, R2, R13 ;  /* 0x0000000d02027220 */ /* 0x000fe20000410000 */
[----:B------:R-:W-:Y:S01]  /*0d30*/  FMUL.FTZ R13, R17, R22 ;  /* 0x00000016110d7220 */ /* 0x000fe20000410000 */
[----:B------:R-:W-:-:S06]  /*0d40*/  IMAD.WIDE.U32 R16, R3, R16, UR6 ;  /* 0x0000000603107e25 */ /* 0x000fcc000f8e0010 */
[----:B------:R-:W3:Y:S01]  /*0d50*/  LDG.E.ENL2.256.CONSTANT R20, R16, desc[UR12][R16.64] ;  /* 0xfe00000c1010797e */ /* 0x000ee20008129914 */
[----:B------:R-:W-:Y:S01]  /*0d60*/  FMUL.FTZ R27, R27, R2 ;  /* 0x000000021b1b7220 */ /* 0x000fe20000410000 */
[----:B------:R-:W-:Y:S01]  /*0d70*/  MOV R30, 0x20 ;  /* 0x00000020001e7802 */ /* 0x000fe20000000f00 */
[----:B------:R-:W-:-:S04]  /*0d80*/  FMUL.FTZ R26, R26, R28 ;  /* 0x0000001c1a1a7220 */ /* 0x000fc80000410000 */
[----:B------:R-:W-:Y:S01]  /*0d90*/  IMAD.WIDE.U32 R30, R29, R30, UR8 ;  /* 0x000000081d1e7e25 */ /* 0x000fe2000f8e001e */
[----:B------:R-:W-:-:S04]  /*0da0*/  IADD3 R29, PT, PT, R0, R29, R0 ;  /* 0x0000001d001d7210 */ /* 0x000fc80007ffe000 */
[----:B------:R0:W-:Y:S01]  /*0db0*/  STG.E.ENL2.256 desc[UR12][R30.64], R12, R24 ;  /* 0xf800000c1e18797f */ /* 0x0001e2000f12180c */
[----:B------:R-:W-:Y:S01]  /*0dc0*/  ISETP.GE.AND P0, PT, R29, UR11, PT ;  /* 0x0000000b1d007c0c */ /* 0x000fe2000bf06270 */
[----:B--2---:R-:W-:Y:S01]  /*0dd0*/  FMUL.FTZ R33, R8, R8 ;  /* 0x0000000808217220 */ /* 0x004fe20000410000 */
[----:B------:R-:W-:Y:S01]  /*0de0*/  FMUL.FTZ R28, R9, R9 ;  /* 0x00000009091c7220 */ /* 0x000fe20000410000 */
[----:B0-----:R-:W-:Y:S01]  /*0df0*/  FMUL.FTZ R12, R11, R11 ;  /* 0x0000000b0b0c7220 */ /* 0x001fe20000410000 */
[----:B------:R-:W-:Y:S01]  /*0e00*/  FMUL.FTZ R15, R4, R4 ;  /* 0x00000004040f7220 */ /* 0x000fe20000410000 */
[C---:B------:R-:W-:Y:S01]  /*0e10*/  FMUL.FTZ R33, R8.reuse, R33 ;  /* 0x0000002108217220 */ /* 0x040fe20000410000 */
[----:B------:R-:W-:Y:S01]  /*0e20*/  FMUL.FTZ R28, R9, R28 ;  /* 0x0000001c091c7220 */ /* 0x000fe20000410000 */
[----:B------:R-:W-:Y:S01]  /*0e30*/  FMUL.FTZ R12, R11, R12 ;  /* 0x0000000c0b0c7220 */ /* 0x000fe20000410000 */
[----:B------:R-:W-:Y:S01]  /*0e40*/  FMUL.FTZ R13, R8, 0.5 ;  /* 0x3f000000080d7820 */ /* 0x000fe20000410000 */
[----:B------:R-:W-:Y:S01]  /*0e50*/  FFMA.FTZ R33, R33, 0.044714998453855514526, R8 ;  /* 0x3d37271321217823 */ /* 0x000fe20000010008 */
[----:B------:R-:W-:Y:S01]  /*0e60*/  FFMA.FTZ R28, R28, 0.044714998453855514526, R9 ;  /* 0x3d3727131c1c7823 */ /* 0x000fe20000010009 */
[----:B------:R-:W-:Y:S01]  /*0e70*/  FMUL.FTZ R15, R4, R15 ;  /* 0x0000000f040f7220 */ /* 0x000fe20000410000 */
[----:B------:R-:W-:Y:S01]  /*0e80*/  FFMA.FTZ R12, R12, 0.044714998453855514526, R11 ;  /* 0x3d3727130c0c7823 */ /* 0x000fe2000001000b */
[----:B------:R-:W-:Y:S01]  /*0e90*/  FMUL.FTZ R2, R33, 0.79788458347320556641 ;  /* 0x3f4c422a21027820 */ /* 0x000fe20000410000 */
[----:B------:R-:W-:Y:S01]  /*0ea0*/  FMUL.FTZ R33, R10, R10 ;  /* 0x0000000a0a217220 */ /* 0x000fe20000410000 */
[----:B------:R-:W-:Y:S01]  /*0eb0*/  FMUL.FTZ R14, R28, 0.79788458347320556641 ;  /* 0x3f4c422a1c0e7820 */ /* 0x000fe20000410000 */
[----:B------:R-:W-:Y:S01]  /*0ec0*/  FMUL.FTZ R8, R5, R5 ;  /* 0x0000000505087220 */ /* 0x000fe20000410000 */
[----:B------:R-:W-:Y:S01]  /*0ed0*/  FMUL.FTZ R25, R6, R6 ;  /* 0x0000000606197220 */ /* 0x000fe20000410000 */
[----:B------:R-:W-:Y:S01]  /*0ee0*/  FMUL.FTZ R33, R10, R33 ;  /* 0x000000210a217220 */ /* 0x000fe20000410000 */
[----:B------:R-:W0:Y:S01]  /*0ef0*/  MUFU.TANH R2, R2 ;  /* 0x0000000200027308 */ /* 0x000e220000002400 */
[----:B------:R-:W-:Y:S01]  /*0f00*/  FMUL.FTZ R12, R12, 0.79788458347320556641 ;  /* 0x3f4c422a0c0c7820 */ /* 0x000fe20000410000 */
[----:B------:R-:W-:Y:S01]  /*0f10*/  FMUL.FTZ R26, R7, R7 ;  /* 0x00000007071a7220 */ /* 0x000fe20000410000 */
[----:B------:R-:W-:Y:S01]  /*0f20*/  FFMA.FTZ R33, R33, 0.044714998453855514526, R10 ;  /* 0x3d37271321217823 */ /* 0x000fe2000001000a */
[----:B------:R-:W-:Y:S01]  /*0f30*/  FMUL.FTZ R8, R5, R8 ;  /* 0x0000000805087220 */ /* 0x000fe20000410000 */
[----:B------:R-:W-:Y:S01]  /*0f40*/  FMUL.FTZ R25, R6, R25 ;  /* 0x0000001906197220 */ /* 0x000fe20000410000 */
[----:B------:R-:W-:Y:S01]  /*0f50*/  FMUL.FTZ R26, R7, R26 ;  /* 0x0000001a071a7220 */ /* 0x000fe20000410000 */
[----:B------:R-:W-:Y:S01]  /*0f60*/  FMUL.FTZ R24, R33, 0.79788458347320556641 ;  /* 0x3f4c422a21187820 */ /* 0x000fe20000410000 */
[----:B------:R-:W1:Y:S01]  /*0f70*/  MUFU.TANH R14, R14 ;  /* 0x0000000e000e7308 */ /* 0x000e620000002400 */
[----:B------:R-:W-:Y:S01]  /*0f80*/  FFMA.FTZ R8, R8, 0.044714998453855514526, R5 ;  /* 0x3d37271308087823 */ /* 0x000fe20000010005 */
[----:B------:R-:W-:Y:S01]  /*0f90*/  FFMA.FTZ R25, R25, 0.044714998453855514526, R6 ;  /* 0x3d37271319197823 */ /* 0x000fe20000010006 */
[----:B------:R-:W-:Y:S01]  /*0fa0*/  FFMA.FTZ R26, R26, 0.044714998453855514526, R7 ;  /* 0x3d3727131a1a7823 */ /* 0x000fe20000010007 */
[----:B------:R-:W-:Y:S01]  /*0fb0*/  FMUL.FTZ R9, R9, 0.5 ;  /* 0x3f00000009097820 */ /* 0x000fe20000410000 */
[----:B------:R-:W-:Y:S01]  /*0fc0*/  FMUL.FTZ R8, R8, 0.79788458347320556641 ;  /* 0x3f4c422a08087820 */ /* 0x000fe20000410000 */
[----:B------:R-:W-:Y:S01]  /*0fd0*/  FMUL.FTZ R5, R5, 0.5 ;  /* 0x3f00000005057820 */ /* 0x000fe20000410000 */
[----:B------:R-:W-:Y:S01]  /*0fe0*/  FMUL.FTZ R26, R26, 0.79788458347320556641 ;  /* 0x3f4c422a1a1a7820 */ /* 0x000fe20000410000 */
[----:B------:R-:W2:Y:S01]  /*0ff0*/  MUFU.TANH R24, R24 ;  /* 0x0000001800187308 */ /* 0x000ea20000002400 */
[----:B0-----:R-:W-:Y:S01]  /*1000*/  FADD.FTZ R2, R2, 1 ;  /* 0x3f80000002027421 */ /* 0x001fe20000010000 */
[----:B------:R-:W-:-:S03]  /*1010*/  FMUL.FTZ R7, R7, 0.5 ;  /* 0x3f00000007077820 */ /* 0x000fc60000410000 */
[----:B------:R-:W-:Y:S01]  /*1020*/  FMUL.FTZ R13, R13, R2 ;  /* 0x000000020d0d7220 */ /* 0x000fe20000410000 */
[----:B------:R-:W-:Y:S01]  /*1030*/  FFMA.FTZ R2, R15, 0.044714998453855514526, R4 ;  /* 0x3d3727130f027823 */ /* 0x000fe20000010004 */
[----:B------:R-:W-:Y:S01]  /*1040*/  FMUL.FTZ R4, R4, 0.5 ;  /* 0x3f00000004047820 */ /* 0x000fe20000410000 */
[----:B------:R0:W4:Y:S01]  /*1050*/  MUFU.TANH R15, R12 ;  /* 0x0000000c000f7308 */ /* 0x0001220000002400 */
[----:B-1----:R-:W-:Y:S01]  /*1060*/  FADD.FTZ R14, R14, 1 ;  /* 0x3f8000000e0e7421 */ /* 0x002fe20000010000 */
[----:B------:R-:W-:-:S03]  /*1070*/  FMUL.FTZ R2, R2, 0.79788458347320556641 ;  /* 0x3f4c422a02027820 */ /* 0x000fc60000410000 */
[----:B------:R-:W-:Y:S01]  /*1080*/  FMUL.FTZ R14, R9, R14 ;  /* 0x0000000e090e7220 */ /* 0x000fe20000410000 */
[----:B---3--:R-:W-:Y:S02]  /*1090*/  FMUL.FTZ R16, R16, R13 ;  /* 0x0000000d10107220 */ /* 0x008fe40000410000 */
[----:B------:R-:W1:Y:S01]  /*10a0*/  MUFU.TANH R2, R2 ;  /* 0x0000000200027308 */ /* 0x000e620000002400 */
[----:B0-----:R-:W-:Y:S01]  /*10b0*/  FMUL.FTZ R12, R25, 0.79788458347320556641 ;  /* 0x3f4c422a190c7820 */ /* 0x001fe20000410000 */
[----:B------:R-:W-:Y:S01]  /*10c0*/  FMUL.FTZ R25, R10, 0.5 ;  /* 0x3f0000000a197820 */ /* 0x000fe20000410000 */
[----:B--2---:R-:W-:Y:S01]  /*10d0*/  FADD.FTZ R24, R24, 1 ;  /* 0x3f80000018187421 */ /* 0x004fe20000010000 */
[----:B------:R-:W-:-:S03]  /*10e0*/  FMUL.FTZ R17, R17, R14 ;  /* 0x0000000e11117220 */ /* 0x000fc60000410000 */
[----:B------:R-:W-:Y:S01]  /*10f0*/  FMUL.FTZ R9, R25, R24 ;  /* 0x0000001819097220 */ /* 0x000fe20000410000 */
[----:B------:R-:W0:Y:S01]  /*1100*/  MUFU.TANH R8, R8 ;  /* 0x0000000800087308 */ /* 0x000e220000002400 */
[----:B------:R-:W-:Y:S01]  /*1110*/  FMUL.FTZ R24, R11, 0.5 ;  /* 0x3f0000000b187820 */ /* 0x000fe20000410000 */
[----:B----4-:R-:W-:Y:S01]  /*1120*/  FADD.FTZ R15, R15, 1 ;  /* 0x3f8000000f0f7421 */ /* 0x010fe20000010000 */
[----:B------:R-:W-:Y:S01]  /*1130*/  FMUL.FTZ R11, R6, 0.5 ;  /* 0x3f000000060b7820 */ /* 0x000fe20000410000 */
[----:B------:R-:W-:Y:S02]  /*1140*/  FMUL.FTZ R18, R18, R9 ;  /* 0x0000000912127220 */ /* 0x000fe40000410000 */
[----:B------:R-:W-:Y:S02]  /*1150*/  FMUL.FTZ R6, R24, R15 ;  /* 0x0000000f18067220 */ /* 0x000fe40000410000 */
[----:B------:R-:W2:Y:S01]  /*1160*/  MUFU.TANH R12, R12 ;  /* 0x0000000c000c7308 */ /* 0x000ea20000002400 */
[----:B-1----:R-:W-:Y:S01]  /*1170*/  FADD.FTZ R15, R2, 1 ;  /* 0x3f800000020f7421 */ /* 0x002fe20000010000 */
[----:B------:R-:W-:-:S03]  /*1180*/  FMUL.FTZ R19, R19, R6 ;  /* 0x0000000613137220 */ /* 0x000fc60000410000 */
[----:B------:R-:W-:Y:S01]  /*1190*/  FMUL.FTZ R15, R4, R15 ;  /* 0x0000000f040f7220 */ /* 0x000fe20000410000 */
[----:B------:R-:W-:Y:S02]  /*11a0*/  HFMA2 R4, -RZ, RZ, 0, 1.9073486328125e-06 ;  /* 0x00000020ff047431 */ /* 0x000fe400000001ff */
[----:B------:R-:W1:Y:S01]  /*11b0*/  MUFU.TANH R10, R26 ;  /* 0x0000001a000a7308 */ /* 0x000e620000002400 */
[----:B0-----:R-:W-:Y:S01]  /*11c0*/  FADD.FTZ R8, R8, 1 ;  /* 0x3f80000008087421 */ /* 0x001fe20000010000 */
[----:B------:R-:W-:-:S03]  /*11d0*/  FMUL.FTZ R20, R20, R15 ;  /* 0x0000000f14147220 */ /* 0x000fc60000410000 */
[----:B------:R-:W-:Y:S01]  /*11e0*/  FMUL.FTZ R8, R5, R8 ;  /* 0x0000000805087220 */ /* 0x000fe20000410000 */
[----:B------:R-:W-:-:S04]  /*11f0*/  IMAD.WIDE.U32 R4, R3, R4, UR8 ;  /* 0x0000000803047e25 */ /* 0x000fc8000f8e0004 */
[----:B--2---:R-:W-:Y:S01]  /*1200*/  FADD.FTZ R12, R12, 1 ;  /* 0x3f8000000c0c7421 */ /* 0x004fe20000010000 */
[----:B------:R-:W-:Y:S01]  /*1210*/  FMUL.FTZ R21, R21, R8 ;  /* 0x0000000815157220 */ /* 0x000fe20000410000 */
[----:B------:R-:W-:Y:S02]  /*1220*/  LEA R3, R0, R3, 0x1 ;  /* 0x0000000300037211 */ /* 0x000fe400078e08ff */
[----:B------:R-:W-:Y:S01]  /*1230*/  FMUL.FTZ R11, R11, R12 ;  /* 0x0000000c0b0b7220 */ /* 0x000fe20000410000 */
[----:B-1----:R-:W-:-:S03]  /*1240*/  FADD.FTZ R10, R10, 1 ;  /* 0x3f8000000a0a7421 */ /* 0x002fc60000010000 */
[----:B------:R-:W-:Y:S01]  /*1250*/  FMUL.FTZ R22, R22, R11 ;  /* 0x0000000b16167220 */ /* 0x000fe20000410000 */
[----:B------:R-:W-:-:S04]  /*1260*/  FMUL.FTZ R10, R7, R10 ;  /* 0x0000000a070a7220 */ /* 0x000fc80000410000 */
[----:B------:R-:W-:-:S05]  /*1270*/  FMUL.FTZ R23, R23, R10 ;  /* 0x0000000a17177220 */ /* 0x000fca0000410000 */
[----:B------:R1:W-:Y:S01]  /*1280*/  STG.E.ENL2.256 desc[UR12][R4.64], R16, R20 ;  /* 0xf80000100414797f */ /* 0x0003e2000f12180c */
[----:B------:R-:W-:Y:S05]  /*1290*/  @!P0 BRA `(.L_x_283) ;  /* 0xfffffff400688947 */ /* 0x000fea000383ffff */
[----:B------:R-:W-:Y:S05]  /*12a0*/  EXIT ;  /* 0x000000000000794d */ /* 0x000fea0003800000 */
.L_x_284:
        /* <DEDUP_REMOVED lines=13> */
.L_x_493:


//--------------------- .text._ZN4vllm18act_and_mul_kernelIN3c108BFloat16E14__nv_bfloat162XadL_ZNS_11gelu_kernelIS2_EET_RKS5_EEXadL_ZNS_18packed_gelu_kernelIS3_EES5_S7_EELb1ELb0ELb0EEEvPS5_PS6_i --------------------------
	.section	.text._ZN4vllm18act_and_mul_kernelIN3c108BFloat16E14__nv_bfloat162XadL_ZNS_11gelu_kernelIS2_EET_RKS5_EEXadL_ZNS_18packed_gelu_kernelIS3_EES5_S7_EELb1ELb0ELb0EEEvPS5_PS6_i,"ax",@progbits
	.align	128
        .global         _ZN4vllm18act_and_mul_kernelIN3c108BFloat16E14__nv_bfloat162XadL_ZNS_11gelu_kernelIS2_EET_RKS5_EEXadL_ZNS_18packed_gelu_kernelIS3_EES5_S7_EELb1ELb0ELb0EEEvPS5_PS6_i
        .type           _ZN4vllm18act_and_mul_kernelIN3c108BFloat16E14__nv_bfloat162XadL_ZNS_11gelu_kernelIS2_EET_RKS5_EEXadL_ZNS_18packed_gelu_kernelIS3_EES5_S7_EELb1ELb0ELb0EEEvPS5_PS6_i,@function
        .size           _ZN4vllm18act_and_mul_kernelIN3c108BFloat16E14__nv_bfloat162XadL_ZNS_11gelu_kernelIS2_EET_RKS5_EEXadL_ZNS_18packed_gelu_kernelIS3_EES5_S7_EELb1ELb0ELb0EEEvPS5_PS6_i,(.L_x_437 - _ZN4vllm18act_and_mul_kernelIN3c108BFloat16E14__nv_bfloat162XadL_ZNS_11gelu_kernelIS2_EET_RKS5_EEXadL_ZNS_18packed_gelu_kernelIS3_EES5_S7_EELb1ELb0ELb0EEEvPS5_PS6_i)
        .other          _ZN4vllm18act_and_mul_kernelIN3c108BFloat16E14__nv_bfloat162XadL_ZNS_11gelu_kernelIS2_EET_RKS5_EEXadL_ZNS_18packed_gelu_kernelIS3_EES5_S7_EELb1ELb0ELb0EEEvPS5_PS6_i,@"STO_CUDA_ENTRY STV_DEFAULT"
_ZN4vllm18act_and_mul_kernelIN3c108BFloat16E14__nv_bfloat162XadL_ZNS_11gelu_kernelIS2_EET_RKS5_EEXadL_ZNS_18packed_gelu_kernelIS3_EES5_S7_EELb1ELb0ELb0EEEvPS5_PS6_i:
.text._ZN4vllm18act_and_mul_kernelIN3c108BFloat16E14__nv_bfloat162XadL_ZNS_11gelu_kernelIS2_EET_RKS5_EEXadL_ZNS_18packed_gelu_kernelIS3_EES5_S7_EELb1ELb0ELb0EEEvPS5_PS6_i:
        /* <DEDUP_REMOVED lines=20> */
[----:B------:R-:W-:-:S03]  /*0140*/  IMAD.MOV.U32 R3, RZ, RZ, RZ ;  /* 0x000000ffff037224 */ /* 0x000fc600078e00ff */
[----:B------:R-:W-:Y:S01]  /*0150*/  IADD3.X R9, PT, PT, R9, -0x1, ~R4, P0, P1 ;  /* 0xffffffff09097810 */ /* 0x000fe200007e2c04 */
[----:B------:R-:W-:-:S03]  /*0160*/  IMAD.SHL.U32 R4, R2, 0x2, RZ ;  /* 0x0000000202047824 */ /* 0x000fc600078e00ff */
        /* <DEDUP_REMOVED lines=22> */
.L_x_286:
[----:B------:R-:W-:-:S07]  /*02d0*/  MOV R8, 0x2f0 ;  /* 0x000002f000087802 */ /* 0x000fce0000000f00 */
[----:B------:R-:W-:Y:S05]  /*02e0*/  CALL.REL.NOINC `($__internal_18_$__cuda_sm20_div_u64) ;  /* 0x0000001000587944 */ /* 0x000fea0003c00000 */
[----:B------:R-:W-:Y:S01]  /*02f0*/  MOV R8, R7 ;  /* 0x0000000700087202 */ /* 0x000fe20000000f00 */
[----:B------:R-:W-:-:S07]  /*0300*/  IMAD.MOV.U32 R9, RZ, RZ, R10 ;  /* 0x000000ffff097224 */ /* 0x000fce00078e000a */
.L_x_287:
[----:B------:R-:W-:Y:S05]  /*0310*/  BSYNC.RECONVERGENT B0 ;  /* 0x0000000000007941 */ /* 0x000fea0003800200 */
.L_x_285:
        /* <DEDUP_REMOVED lines=14> */
[----:B------:R-:W-:Y:S01]  /*0400*/  SHF.L.U64.HI R15, R5, 0x1, R3 ;  /* 0x00000001050f7819 */ /* 0x000fe20000010203 */
[----:B------:R-:W-:Y:S01]  /*0410*/  IMAD.MOV.U32 R14, RZ, RZ, RZ ;  /* 0x000000ffff0e7224 */ /* 0x000fe200078e00ff */
[----:B------:R-:W1:Y:S02]  /*0420*/  LDCU.128 UR12, c[0x0][0x380] ;  /* 0x00007000ff0c77ac */ /* 0x000e640008000c00 */
        /* <DEDUP_REMOVED lines=11> */
.L_x_290:
[----:B------:R-:W-:-:S04]  /*04e0*/  IADD3 R20, P1, PT, R12, R11, RZ ;  /* 0x0000000b0c147210 */ /* 0x000fc80007f3e0ff */
[----:B------:R-:W-:-:S05]  /*04f0*/  IADD3.X R21, PT, PT, R13, R15, RZ, P1, !PT ;  /* 0x0000000f0d157210 */ /* 0x000fca0000ffe4ff */
[----:B------:R0:W2:Y:S01]  /*0500*/  LDG.E.U16.CONSTANT R18, desc[UR6][R20.64] ;  /* 0x0000000614127981 */ /* 0x0000a2000c1e9500 */
[----:B------:R-:W-:-:S05]  /*0510*/  IADD3 R6, P1, PT, R11, R8, RZ ;  /* 0x000000080b067210 */ /* 0x000fca0007f3e0ff */
[----:B------:R-:W-:-:S05]  /*0520*/  IMAD.X R7, R15, 0x1, R10, P1 ;  /* 0x000000010f077824 */ /* 0x000fca00008e060a */
[----:B------:R1:W3:Y:S01]  /*0530*/  LDG.E.U16.CONSTANT R6, desc[UR6][R6.64] ;  /* 0x0000000606067981 */ /* 0x0002e2000c1e9500 */
[----:B------:R-:W-:Y:S02]  /*0540*/  HFMA2 R23, -RZ, RZ, 0.8349609375, 5.424022674560546875e-06 ;  /* 0x3aae005bff177431 */ /* 0x000fe400000001ff */
[----:B------:R-:W-:Y:S01]  /*0550*/  IMAD.MOV.U32 R22, RZ, RZ, 0x38eb4c3a ;  /* 0x38eb4c3aff167424 */ /* 0x000fe200078e00ff */
[----:B------:R-:W-:Y:S01]  /*0560*/  IADD3 R5, P2, PT, R0, R5, RZ ;  /* 0x0000000500057210 */ /* 0x000fe20007f5e0ff */
[----:B------:R-:W-:Y:S02]  /*0570*/  IMAD.MOV.U32 R24, RZ, RZ, 0x3c09919f ;  /* 0x3c09919fff187424 */ /* 0x000fe400078e00ff */
[----:B0-----:R-:W-:Y:S02]  /*0580*/  IMAD.MOV.U32 R21, RZ, RZ, 0x3d24d99a ;  /* 0x3d24d99aff157424 */ /* 0x001fe400078e00ff */
[----:B------:R-:W-:Y:S02]  /*0590*/  IMAD.X R3, RZ, RZ, R3, P2 ;  /* 0x000000ffff037224 */ /* 0x000fe400010e0603 */
[----:B--2---:R-:W-:-:S04]  /*05a0*/  IMAD.U32 R18, R18, 0x10000, RZ ;  /* 0x0001000012127824 */ /* 0x004fc800078e00ff */
[C---:B------:R-:W-:Y:S01]  /*05b0*/  FMUL.FTZ R17, R18.reuse, 0.70710676908493041992 ;  /* 0x3f3504f312117820 */ /* 0x040fe20000410000 */
[----:B------:R-:W-:-:S03]  /*05c0*/  FMUL.FTZ R18, R18, 0.5 ;  /* 0x3f00000012127820 */ /* 0x000fc60000410000 */
[C---:B------:R-:W-:Y:S01]  /*05d0*/  FADD.FTZ R19, |R17|.reuse, -RZ ;  /* 0x800000ff11137221 */ /* 0x040fe20000010200 */
[----:B------:R-:W-:-:S04]  /*05e0*/  FSETP.GE.FTZ.AND P1, PT, |R17|, 1.0029599666595458984, PT ;  /* 0x3f8060fe1100780b */ /* 0x000fc80003f36200 */
[----:B------:R-:W-:Y:S02]  /*05f0*/  FSEL R20, R22, 8.4834944573231041431e-05, P1 ;  /* 0x38b1e96a16147808 */ /* 0x000fe40000800000 */
[----:B------:R-:W-:Y:S02]  /*0600*/  FSEL R22, -R23, -0.00082130916416645050049, P1 ;  /* 0xba574d2017167808 */ /* 0x000fe40000800100 */
[----:B-1----:R-:W-:Y:S01]  /*0610*/  FSEL R7, R24, 0.0052134888246655464172, P1 ;  /* 0x3baad5ea18077808 */ /* 0x002fe20000800000 */
[----:B------:R-:W-:Y:S01]  /*0620*/  IMAD.MOV.U32 R24, RZ, RZ, 0x3f210a14 ;  /* 0x3f210a14ff187424 */ /* 0x000fe200078e00ff */
[----:B------:R-:W-:Y:S02]  /*0630*/  FSEL R21, -R21, -0.026868773624300956726, P1 ;  /* 0xbcdc1be715157808 */ /* 0x000fe40000800100 */
[----:B------:R-:W-:Y:S01]  /*0640*/  MOV R23, 0x3f69b4f9 ;  /* 0x3f69b4f900177802 */ /* 0x000fe20000000f00 */
[----:B------:R-:W-:-:S04]  /*0650*/  @!P1 FMUL.FTZ R19, R17, R17 ;  /* 0x0000001111139220 */ /* 0x000fc80000410000 */
[----:B------:R-:W-:Y:S01]  /*0660*/  FFMA.FTZ R20, R19, R20, R22 ;  /* 0x0000001413147223 */ /* 0x000fe20000010016 */
[----:B------:R-:W-:-:S03]  /*0670*/  IMAD.MOV.U32 R22, RZ, RZ, 0x3e235519 ;  /* 0x3e235519ff167424 */ /* 0x000fc600078e00ff */
[C---:B------:R-:W-:Y:S02]  /*0680*/  FFMA.FTZ R20, R19.reuse, R20, R7 ;  /* 0x0000001413147223 */ /* 0x040fe40000010007 */
[----:B------:R-:W-:Y:S01]  /*0690*/  FSEL R7, R22, 0.11284004896879196167, P1 ;  /* 0x3de718af16077808 */ /* 0x000fe20000800000 */
[C---:B------:R-:W-:Y:S01]  /*06a0*/  FADD.FTZ R22, -R19.reuse, -RZ ;  /* 0x800000ff13167221 */ /* 0x040fe20000010100 */
[----:B------:R-:W-:Y:S01]  /*06b0*/  FFMA.FTZ R20, R19, R20, R21 ;  /* 0x0000001413147223 */ /* 0x000fe20000010015 */
[----:B------:R-:W-:-:S03]  /*06c0*/  FSEL R21, R23, -0.37612664699554443359, P1 ;  /* 0xbec093ac17157808 */ /* 0x000fc60000800000 */
[C---:B------:R-:W-:Y:S01]  /*06d0*/  FFMA.FTZ R20, R19.reuse, R20, R7 ;  /* 0x0000001413147223 */ /* 0x040fe20000010007 */
[----:B------:R-:W-:Y:S02]  /*06e0*/  FSEL R7, R24, 0.12837915122509002686, P1 ;  /* 0x3e0375d318077808 */ /* 0x000fe40000800000 */
[----:B------:R-:W-:Y:S01]  /*06f0*/  FSEL R22, R22, R17, P1 ;  /* 0x0000001116167208 */ /* 0x000fe20000800000 */
[----:B------:R-:W-:-:S04]  /*0700*/  FFMA.FTZ R20, R19, R20, R21 ;  /* 0x0000001413147223 */ /* 0x000fc80000010015 */
[----:B------:R-:W-:-:S04]  /*0710*/  FFMA.FTZ R7, R19, R20, R7 ;  /* 0x0000001413077223 */ /* 0x000fc80000010007 */
[----:B------:R-:W-:-:S04]  /*0720*/  FFMA.FTZ R22, R7, R22, R22 ;  /* 0x0000001607167223 */ /* 0x000fc80000010016 */
[----:B------:R-:W0:Y:S02]  /*0730*/  @P1 MUFU.EX2 R7, R22 ;  /* 0x0000001600071308 */ /* 0x000e240000000800 */
[----:B0-----:R-:W-:-:S05]  /*0740*/  @P1 FADD.FTZ R20, -R7, 1 ;  /* 0x3f80000007141421 */ /* 0x001fca0000010100 */
[----:B------:R-:W-:-:S05]  /*0750*/  @P1 LOP3.LUT R22, R20, 0x80000000, R17, 0xb8, !PT ;  /* 0x8000000014161812 */ /* 0x000fca00078eb811 */
[----:B------:R-:W-:-:S04]  /*0760*/  FADD.FTZ R7, R22, 1 ;  /* 0x3f80000016077421 */ /* 0x000fc80000010000 */
[----:B------:R-:W-:Y:S01]  /*0770*/  FMUL.FTZ R18, R7, R18 ;  /* 0x0000001207127220 */ /* 0x000fe20000410000 */
[----:B---3--:R-:W-:-:S05]  /*0780*/  IMAD.U32 R7, R6, 0x10000, RZ ;  /* 0x0001000006077824 */ /* 0x008fca00078e00ff */
[----:B------:R-:W0:Y:S02]  /*0790*/  F2F.BF16.F32 R18, R18 ;  /* 0x0000001200127304 */ /* 0x000e240000202000 */
[----:B0-----:R-:W-:-:S04]  /*07a0*/  IMAD.U32 R6, R18, 0x10000, RZ ;  /* 0x0001000012067824 */ /* 0x001fc800078e00ff */
[----:B------:R-:W-:Y:S01]  /*07b0*/  FMUL.FTZ R7, R6, R7 ;  /* 0x0000000706077220 */ /* 0x000fe20000410000 */
[----:B------:R-:W-:Y:S02]  /*07c0*/  IADD3 R6, P1, PT, R11, R4, RZ ;  /* 0x000000040b067210 */ /* 0x000fe40007f3e0ff */
[----:B------:R-:W-:Y:S02]  /*07d0*/  LEA R11, P3, R0, R11, 0x1 ;  /* 0x0000000b000b7211 */ /* 0x000fe400078608ff */
[----:B------:R-:W-:Y:S02]  /*07e0*/  F2FP.BF16.F32.PACK_AB R17, RZ, R7 ;  /* 0x00000007ff11723e */ /* 0x000fe400000010ff */
        /* <DEDUP_REMOVED lines=8> */
.L_x_289:
[----:B------:R-:W-:Y:S05]  /*0870*/  BSYNC.RECONVERGENT B0 ;  /* 0x0000000000007941 */ /* 0x000fea0003800200 */
.L_x_288:
[----:B------:R-:W-:Y:S05]  /*0880*/  @!P0 EXIT ;  /* 0x000000000000894d */ /* 0x000fea0003800000 */
[----:B------:R-:W0:Y:S01]  /*0890*/  LDCU UR4, c[0x0][0x390] ;  /* 0x00007200ff0477ac */ /* 0x000e220008000800 */
[----:B------:R-:W1:Y:S01]  /*08a0*/  LDCU UR9, c[0x0][0x390] ;  /* 0x00007200ff0977ac */ /* 0x000e620008000800 */
[----:B------:R-:W2:Y:S01]  /*08b0*/  LDCU.64 UR10, c[0x0][0x380] ;  /* 0x00007000ff0a77ac */ /* 0x000ea20008000a00 */
[----:B0-----:R-:W-:Y:S02]  /*08c0*/  USHF.L.U64.HI UR8, UR4, 0x1, UR5 ;  /* 0x0000000104087899 */ /* 0x001fe40008010205 */
[----:B-12---:R-:W-:-:S12]  /*08d0*/  USHF.L.U32 UR4, UR4, 0x1, URZ ;  /* 0x0000000104047899 */ /* 0x006fd800080006ff */
.L_x_291:
[----:B------:R-:W-:-:S04]  /*08e0*/  LEA R16, P0, R5, R12, 0x1 ;  /* 0x0000000c05107211 */ /* 0x000fc800078008ff */
[----:B------:R-:W-:-:S05]  /*08f0*/  LEA.HI.X R17, R5, R13, R3, 0x1, P0 ;  /* 0x0000000d05117211 */ /* 0x000fca00000f0c03 */
[----:B------:R-:W2:Y:S01]  /*0900*/  LDG.E.U16.CONSTANT R22, desc[UR6][R16.64] ;  /* 0x0000000610167981 */ /* 0x000ea2000c1e9500 */
[----:B------:R-:W-:Y:S01]  /*0910*/  IMAD.SHL.U32 R7, R0, 0x2, RZ ;  /* 0x0000000200077824 */ /* 0x000fe200078e00ff */
[----:B------:R-:W-:-:S04]  /*0920*/  SHF.R.U32.HI R6, RZ, 0x1f, R0 ;  /* 0x0000001fff067819 */ /* 0x000fc80000011600 */
[----:B------:R-:W-:-:S05]  /*0930*/  IADD3 R14, P0, PT, R7, R16, RZ ;  /* 0x00000010070e7210 */ /* 0x000fca0007f1e0ff */
[----:B------:R-:W-:-:S05]  /*0940*/  IMAD.X R15, R6, 0x1, R17, P0 ;  /* 0x00000001060f7824 */ /* 0x000fca00000e0611 */
[----:B------:R-:W3:Y:S01]  /*0950*/  LDG.E.U16.CONSTANT R24, desc[UR6][R14.64] ;  /* 0x000000060e187981 */ /* 0x000ee2000c1e9500 */
[----:B------:R-:W-:Y:S02]  /*0960*/  IMAD.MOV.U32 R11, RZ, RZ, 0x38eb4c3a ;  /* 0x38eb4c3aff0b7424 */ /* 0x000fe400078e00ff */
[----:B------:R-:W-:Y:S02]  /*0970*/  HFMA2 R8, -RZ, RZ, 1.28515625, -179.25 ;  /* 0x3d24d99aff087431 */ /* 0x000fe400000001ff */
[----:B------:R-:W-:Y:S02]  /*0980*/  IMAD.MOV.U32 R9, RZ, RZ, 0x3aae005b ;  /* 0x3aae005bff097424 */ /* 0x000fe400078e00ff */
[----:B------:R-:W-:Y:S01]  /*0990*/  IMAD.MOV.U32 R10, RZ, RZ, 0x3c09919f ;  /* 0x3c09919fff0a7424 */ /* 0x000fe200078e00ff */
[----:B--2---:R-:W-:-:S05]  /*09a0*/  SHF.L.U32 R22, R22, 0x10, RZ ;  /* 0x0000001016167819 */ /* 0x004fca00000006ff */
[----:B------:R-:W-:-:S04]  /*09b0*/  FMUL.FTZ R18, R22, 0.70710676908493041992 ;  /* 0x3f3504f316127820 */ /* 0x000fc80000410000 */
[C---:B------:R-:W-:Y:S01]  /*09c0*/  FADD.FTZ R19, |R18|.reuse, -RZ ;  /* 0x800000ff12137221 */ /* 0x040fe20000010200 */
[----:B------:R-:W-:-:S04]  /*09d0*/  FSETP.GE.FTZ.AND P0, PT, |R18|, 1.0029599666595458984, PT ;  /* 0x3f8060fe1200780b */ /* 0x000fc80003f16200 */
[----:B------:R-:W-:Y:S02]  /*09e0*/  FSEL R4, R11, 8.4834944573231041431e-05, P0 ;  /* 0x38b1e96a0b047808 */ /* 0x000fe40000000000 */
[----:B------:R-:W-:Y:S02]  /*09f0*/  FSEL R20, -R9, -0.00082130916416645050049, P0 ;  /* 0xba574d2009147808 */ /* 0x000fe40000000100 */
[----:B------:R-:W-:Y:S02]  /*0a00*/  FSEL R21, R10, 0.0052134888246655464172, P0 ;  /* 0x3baad5ea0a157808 */ /* 0x000fe40000000000 */
[----:B------:R-:W-:Y:S02]  /*0a10*/  FSEL R23, -R8, -0.026868773624300956726, P0 ;  /* 0xbcdc1be708177808 */ /* 0x000fe40000000100 */
[----:B---3--:R-:W-:Y:S01]  /*0a20*/  SHF.L.U32 R24, R24, 0x10, RZ ;  /* 0x0000001018187819 */ /* 0x008fe200000006ff */
[----:B------:R-:W-:-:S04]  /*0a30*/  @!P0 FMUL.FTZ R19, R18, R18 ;  /* 0x0000001212138220 */ /* 0x000fc80000410000 */
[----:B------:R-:W-:Y:S01]  /*0a40*/  FFMA.FTZ R20, R19, R4, R20 ;  /* 0x0000000413147223 */ /* 0x000fe20000010014 */
[----:B------:R-:W-:-:S03]  /*0a50*/  IMAD.MOV.U32 R4, RZ, RZ, 0x3e235519 ;  /* 0x3e235519ff047424 */ /* 0x000fc600078e00ff */
[C---:B------:R-:W-:Y:S01]  /*0a60*/  FFMA.FTZ R20, R19.reuse, R20, R21 ;  /* 0x0000001413147223 */ /* 0x040fe20000010015 */
[----:B------:R-:W-:Y:S01]  /*0a70*/  IMAD.MOV.U32 R21, RZ, RZ, 0x3f69b4f9 ;  /* 0x3f69b4f9ff157424 */ /* 0x000fe200078e00ff */
[----:B------:R-:W-:Y:S02]  /*0a80*/  FSEL R25, R4, 0.11284004896879196167, P0 ;  /* 0x3de718af04197808 */ /* 0x000fe40000000000 */
[----:B------:R-:W-:Y:S02]  /*0a90*/  FFMA.FTZ R20, R19, R20, R23 ;  /* 0x0000001413147223 */ /* 0x000fe40000010017 */
[----:B------:R-:W-:Y:S02]  /*0aa0*/  FSEL R23, R21, -0.37612664699554443359, P0 ;  /* 0xbec093ac15177808 */ /* 0x000fe40000000000 */
[----:B------:R-:W-:Y:S01]  /*0ab0*/  FFMA.FTZ R26, R19, R20, R25 ;  /* 0x00000014131a7223 */ /* 0x000fe20000010019 */
[----:B------:R-:W-:-:S03]  /*0ac0*/  IMAD.MOV.U32 R20, RZ, RZ, 0x3f210a14 ;  /* 0x3f210a14ff147424 */ /* 0x000fc600078e00ff */
[----:B------:R-:W-:Y:S02]  /*0ad0*/  FFMA.FTZ R26, R19, R26, R23 ;  /* 0x0000001a131a7223 */ /* 0x000fe40000010017 */
[----:B------:R-:W-:-:S05]  /*0ae0*/  FSEL R23, R20, 0.12837915122509002686, P0 ;  /* 0x3e0375d314177808 */ /* 0x000fca0000000000 */
[C---:B------:R-:W-:Y:S01]  /*0af0*/  FFMA.FTZ R23, R19.reuse, R26, R23 ;  /* 0x0000001a13177223 */ /* 0x040fe20000010017 */
[----:B------:R-:W-:-:S05]  /*0b00*/  FADD.FTZ R19, -R19, -RZ ;  /* 0x800000ff13137221 */ /* 0x000fca0000010100 */
[----:B------:R-:W-:-:S05]  /*0b10*/  FSEL R26, R19, R18, P0 ;  /* 0x00000012131a7208 */ /* 0x000fca0000000000 */
[----:B------:R-:W-:Y:S01]  /*0b20*/  FFMA.FTZ R23, R23, R26, R26 ;  /* 0x0000001a17177223 */ /* 0x000fe2000001001a */
[----:B------:R-:W-:-:S03]  /*0b30*/  FMUL.FTZ R26, R24, 0.70710676908493041992 ;  /* 0x3f3504f3181a7820 */ /* 0x000fc60000410000 */
[----:B------:R-:W0:Y:S02]  /*0b40*/  @P0 MUFU.EX2 R19, R23 ;  /* 0x0000001700130308 */ /* 0x000e240000000800 */
[----:B------:R-:W-:-:S04]  /*0b50*/  FSETP.GE.FTZ.AND P1, PT, |R26|, 1.0029599666595458984, PT ;  /* 0x3f8060fe1a00780b */ /* 0x000fc80003f36200 */
[----:B------:R-:W-:Y:S02]  /*0b60*/  FSEL R25, -R9, -0.00082130916416645050049, P1 ;  /* 0xba574d2009197808 */ /* 0x000fe40000800100 */
[----:B------:R-:W-:Y:S01]  /*0b70*/  FSEL R28, R10, 0.0052134888246655464172, P1 ;  /* 0x3baad5ea0a1c7808 */ /* 0x000fe20000800000 */
[----:B0-----:R-:W-:-:S05]  /*0b80*/  @P0 FADD.FTZ R19, -R19, 1 ;  /* 0x3f80000013130421 */ /* 0x001fca0000010100 */
[----:B------:R-:W-:Y:S01]  /*0b90*/  @P0 LOP3.LUT R23, R19, 0x80000000, R18, 0xb8, !PT ;  /* 0x8000000013170812 */ /* 0x000fe200078eb812 */
[C---:B------:R-:W-:Y:S01]  /*0ba0*/  FADD.FTZ R18, |R26|.reuse, -RZ ;  /* 0x800000ff1a127221 */ /* 0x040fe20000010200 */
[----:B------:R-:W-:Y:S01]  /*0bb0*/  FSEL R19, R11, 8.4834944573231041431e-05, P1 ;  /* 0x38b1e96a0b137808 */ /* 0x000fe20000800000 */
[----:B------:R-:W-:-:S04]  /*0bc0*/  @!P1 FMUL.FTZ R18, R26, R26 ;  /* 0x0000001a1a129220 */ /* 0x000fc80000410000 */
[C---:B------:R-:W-:Y:S01]  /*0bd0*/  FFMA.FTZ R19, R18.reuse, R19, R25 ;  /* 0x0000001312137223 */ /* 0x040fe20000010019 */
[----:B------:R-:W-:-:S03]  /*0be0*/  FADD.FTZ R25, -R18, -RZ ;  /* 0x800000ff12197221 */ /* 0x000fc60000010100 */
[----:B------:R-:W-:Y:S01]  /*0bf0*/  FFMA.FTZ R19, R18, R19, R28 ;  /* 0x0000001312137223 */ /* 0x000fe2000001001c */
[----:B------:R-:W-:-:S05]  /*0c00*/  FSEL R28, -R8, -0.026868773624300956726, P1 ;  /* 0xbcdc1be7081c7808 */ /* 0x000fca0000800100 */
[----:B------:R-:W-:Y:S01]  /*0c10*/  FFMA.FTZ R19, R18, R19, R28 ;  /* 0x0000001312137223 */ /* 0x000fe2000001001c */
[----:B------:R-:W-:-:S05]  /*0c20*/  FSEL R28, R4, 0.11284004896879196167, P1 ;  /* 0x3de718af041c7808 */ /* 0x000fca0000800000 */
[----:B------:R-:W-:Y:S01]  /*0c30*/  FFMA.FTZ R19, R18, R19, R28 ;  /* 0x0000001312137223 */ /* 0x000fe2000001001c */
[----:B------:R-:W-:-:S05]  /*0c40*/  FSEL R28, R21, -0.37612664699554443359, P1 ;  /* 0xbec093ac151c7808 */ /* 0x000fca0000800000 */
[----:B------:R-:W-:Y:S01]  /*0c50*/  FFMA.FTZ R19, R18, R19, R28 ;  /* 0x0000001312137223 */ /* 0x000fe2000001001c */
[----:B------:R-:W-:-:S05]  /*0c60*/  FSEL R28, R20, 0.12837915122509002686, P1 ;  /* 0x3e0375d3141c7808 */ /* 0x000fca0000800000 */
[----:B------:R-:W-:Y:S01]  /*0c70*/  FFMA.FTZ R19, R18, R19, R28 ;  /* 0x0000001312137223 */ /* 0x000fe2000001001c */
[----:B------:R-:W-:-:S05]  /*0c80*/  FSEL R18, R25, R26, P1 ;  /* 0x0000001a19127208 */ /* 0x000fca0000800000 */
[----:B------:R-:W-:Y:S01]  /*0c90*/  FFMA.FTZ R25, R19, R18, R18 ;  /* 0x0000001213197223 */ /* 0x000fe20000010012 */
[----:B------:R-:W-:-:S03]  /*0ca0*/  IADD3 R18, P0, PT, R16, UR4, RZ ;  /* 0x0000000410127c10 */ /* 0x000fc6000ff1e0ff */
[----:B------:R-:W0:Y:S02]  /*0cb0*/  @P1 MUFU.EX2 R19, R25 ;  /* 0x0000001900131308 */ /* 0x000e240000000800 */
[----:B0-----:R-:W-:Y:S01]  /*0cc0*/  @P1 FADD.FTZ R27, -R19, 1 ;  /* 0x3f800000131b1421 */ /* 0x001fe20000010100 */
[----:B------:R-:W-:Y:S02]  /*0cd0*/  IADD3.X R19, PT, PT, R17, UR8, RZ, P0, !PT ;  /* 0x0000000811137c10 */ /* 0x000fe400087fe4ff */
[----:B------:R-:W-:Y:S02]  /*0ce0*/  IADD3 R16, P0, PT, R14, UR4, RZ ;  /* 0x000000040e107c10 */ /* 0x000fe4000ff1e0ff */
[----:B------:R-:W-:Y:S01]  /*0cf0*/  @P1 LOP3.LUT R25, R27, 0x80000000, R26, 0xb8, !PT ;  /* 0x800000001b191812 */ /* 0x000fe200078eb81a */
[----:B------:R-:W2:Y:S01]  /*0d00*/  LDG.E.U16.CONSTANT R18, desc[UR6][R18.64] ;  /* 0x0000000612127981 */ /* 0x000ea2000c1e9500 */
[----:B------:R-:W-:Y:S02]  /*0d10*/  IADD3 R14, P1, PT, R7, R14, RZ ;  /* 0x0000000e070e7210 */ /* 0x000fe40007f3e0ff */
[----:B------:R-:W-:-:S03]  /*0d20*/  IADD3.X R17, PT, PT, R15, UR8, RZ, P0, !PT ;  /* 0x000000080f117c10 */ /* 0x000fc600087fe4ff */
[----:B------:R-:W-:Y:S02]  /*0d30*/  IMAD.X R15, R6, 0x1, R15, P1 ;  /* 0x00000001060f7824 */ /* 0x000fe400008e060f */
[----:B------:R0:W3:Y:S04]  /*0d40*/  LDG.E.U16.CONSTANT R16, desc[UR6][R16.64] ;  /* 0x0000000610107981 */ /* 0x0000e8000c1e9500 */
[----:B------:R-:W4:Y:S01]  /*0d50*/  LDG.E.U16.CONSTANT R26, desc[UR6][R14.64] ;  /* 0x000000060e1a7981 */ /* 0x000f22000c1e9500 */
[----:B------:R-:W-:Y:S01]  /*0d60*/  FMUL.FTZ R22, R22, 0.5 ;  /* 0x3f00000016167820 */ /* 0x000fe20000410000 */
[----:B------:R-:W-:Y:S01]  /*0d70*/  FADD.FTZ R23, R23, 1 ;  /* 0x3f80000017177421 */ /* 0x000fe20000010000 */
[----:B------:R-:W-:Y:S01]  /*0d80*/  FMUL.FTZ R24, R24, 0.5 ;  /* 0x3f00000018187820 */ /* 0x000fe20000410000 */
[----:B------:R-:W-:-:S02]  /*0d90*/  FADD.FTZ R25, R25, 1 ;  /* 0x3f80000019197421 */ /* 0x000fc40000010000 */
[----:B------:R-:W-:Y:S01]  /*0da0*/  FMUL.FTZ R23, R23, R22 ;  /* 0x0000001617177220 */ /* 0x000fe20000410000 */
[----:B0-----:R-:W-:Y:S01]  /*0db0*/  IADD3 R17, P0, PT, R2, R5, RZ ;  /* 0x0000000502117210 */ /* 0x001fe20007f1e0ff */
[----:B------:R-:W-:-:S04]  /*0dc0*/  FMUL.FTZ R25, R25, R24 ;  /* 0x0000001819197220 */ /* 0x000fc80000410000 */
[----:B------:R-:W0:Y:S08]  /*0dd0*/  F2F.BF16.F32 R23, R23 ;  /* 0x0000001700177304 */ /* 0x000e300000202000 */
[----:B------:R-:W1:Y:S01]  /*0de0*/  F2F.BF16.F32 R25, R25 ;  /* 0x0000001900197304 */ /* 0x000e620000202000 */
[----:B0-----:R-:W-:Y:S02]  /*0df0*/  IMAD.U32 R22, R23, 0x10000, RZ ;  /* 0x0001000017167824 */ /* 0x001fe400078e00ff */
[----:B--2---:R-:W-:-:S04]  /*0e00*/  IMAD.U32 R19, R18, 0x10000, RZ ;  /* 0x0001000012137824 */ /* 0x004fc800078e00ff */
[----:B------:R-:W-:Y:S01]  /*0e10*/  FMUL.FTZ R22, R22, R19 ;  /* 0x0000001316167220 */ /* 0x000fe20000410000 */
[----:B---3--:R-:W-:Y:S01]  /*0e20*/  SHF.L.U32 R19, R16, 0x10, RZ ;  /* 0x0000001010137819 */ /* 0x008fe200000006ff */
[----:B-1----:R-:W-:-:S03]  /*0e30*/  IMAD.U32 R16, R25, 0x10000, RZ ;  /* 0x0001000019107824 */ /* 0x002fc600078e00ff */
[----:B------:R-:W-:Y:S01]  /*0e40*/  F2FP.BF16.F32.PACK_AB R22, RZ, R22 ;  /* 0x00000016ff16723e */ /* 0x000fe200000010ff */
[----:B----4-:R-:W-:Y:S02]  /*0e50*/  IMAD.U32 R24, R26, 0x10000, RZ ;  /* 0x000100001a187824 */ /* 0x010fe400078e00ff */
[----:B------:R-:W-:Y:S01]  /*0e60*/  FMUL.FTZ R23, R16, R19 ;  /* 0x0000001310177220 */ /* 0x000fe20000410000 */
[----:B------:R-:W-:Y:S01]  /*0e70*/  IMAD.X R26, RZ, RZ, R3, P0 ;  /* 0x000000ffff1a7224 */ /* 0x000fe200000e0603 */
[C---:B------:R-:W-:Y:S01]  /*0e80*/  LEA R18, P0, R17.reuse, UR10, 0x1 ;  /* 0x0000000a11127c11 */ /* 0x040fe2000f8008ff */
[----:B------:R-:W-:Y:S01]  /*0e90*/  FMUL.FTZ R25, R24, 0.70710676908493041992 ;  /* 0x3f3504f318197820 */ /* 0x000fe20000410000 */
[----:B------:R-:W-:Y:S02]  /*0ea0*/  PRMT R29, R22, 0x7610, R29 ;  /* 0x00007610161d7816 */ /* 0x000fe4000000001d */
[----:B------:R-:W-:Y:S01]  /*0eb0*/  LEA.HI.X R19, R17, UR11, R26, 0x1, P0 ;  /* 0x0000000b11137c11 */ /* 0x000fe200080f0c1a */
[C---:B------:R-:W-:Y:S01]  /*0ec0*/  FADD.FTZ R26, |R25|.reuse, -RZ ;  /* 0x800000ff191a7221 */ /* 0x040fe20000010200 */
[----:B------:R-:W-:-:S02]  /*0ed0*/  FSETP.GE.FTZ.AND P0, PT, |R25|, 1.0029599666595458984, PT ;  /* 0x3f8060fe1900780b */ /* 0x000fc40003f16200 */
[----:B------:R-:W-:Y:S01]  /*0ee0*/  IADD3 R16, P1, PT, R7, R18, RZ ;  /* 0x0000001207107210 */ /* 0x000fe20007f3e0ff */
[----:B------:R0:W-:Y:S01]  /*0ef0*/  STG.E.U16 desc[UR6][R18.64], R29 ;  /* 0x0000001d12007986 */ /* 0x0001e2000c101506 */
[----:B------:R-:W-:Y:S02]  /*0f00*/  F2FP.BF16.F32.PACK_AB R23, RZ, R23 ;  /* 0x00000017ff17723e */ /* 0x000fe400000010ff */
[----:B------:R-:W-:Y:S02]  /*0f10*/  IADD3.X R17, PT, PT, R6, R19, RZ, P1, !PT ;  /* 0x0000001306117210 */ /* 0x000fe40000ffe4ff */
[----:B------:R-:W-:Y:S02]  /*0f20*/  PRMT R27, R23, 0x7610, R27 ;  /* 0x00007610171b7816 */ /* 0x000fe4000000001b */
[----:B------:R-:W-:Y:S02]  /*0f30*/  FSEL R23, R11, 8.4834944573231041431e-05, P0 ;  /* 0x38b1e96a0b177808 */ /* 0x000fe40000000000 */
[----:B------:R-:W-:Y:S01]  /*0f40*/  FSEL R22, R10, 0.0052134888246655464172, P0 ;  /* 0x3baad5ea0a167808 */ /* 0x000fe20000000000 */
[----:B------:R1:W-:Y:S01]  /*0f50*/  STG.E.U16 desc[UR6][R16.64], R27 ;  /* 0x0000001b10007986 */ /* 0x0003e2000c101506 */
[----:B------:R-:W-:Y:S01]  /*0f60*/  @!P0 FMUL.FTZ R26, R25, R25 ;  /* 0x00000019191a8220 */ /* 0x000fe20000410000 */
[----:B------:R-:W-:-:S02]  /*0f70*/  FSEL R28, -R8, -0.026868773624300956726, P0 ;  /* 0xbcdc1be7081c7808 */ /* 0x000fc40000000100 */
[----:B0-----:R-:W-:Y:S02]  /*0f80*/  FSEL R19, R21, -0.37612664699554443359, P0 ;  /* 0xbec093ac15137808 */ /* 0x001fe40000000000 */
[----:B------:R-:W-:Y:S02]  /*0f90*/  IADD3 R18, P1, PT, R14, UR4, RZ ;  /* 0x000000040e127c10 */ /* 0x000fe4000ff3e0ff */
[----:B------:R-:W-:Y:S02]  /*0fa0*/  IADD3 R14, P2, PT, R7, R14, RZ ;  /* 0x0000000e070e7210 */ /* 0x000fe40007f5e0ff */
[----:B-1----:R-:W-:-:S05]  /*0fb0*/  FSEL R27, -R9, -0.00082130916416645050049, P0 ;  /* 0xba574d20091b7808 */ /* 0x002fca0000000100 */
[----:B------:R-:W-:Y:S01]  /*0fc0*/  FFMA.FTZ R23, R26, R23, R27 ;  /* 0x000000171a177223 */ /* 0x000fe2000001001b */
[----:B------:R-:W-:-:S03]  /*0fd0*/  FSEL R27, R20, 0.12837915122509002686, P0 ;  /* 0x3e0375d3141b7808 */ /* 0x000fc60000000000 */
[----:B------:R-:W-:Y:S01]  /*0fe0*/  FFMA.FTZ R23, R26, R23, R22 ;  /* 0x000000171a177223 */ /* 0x000fe20000010016 */
[----:B------:R-:W-:-:S03]  /*0ff0*/  FSEL R22, R4, 0.11284004896879196167, P0 ;  /* 0x3de718af04167808 */ /* 0x000fc60000000000 */
[----:B------:R-:W-:-:S04]  /*1000*/  FFMA.FTZ R23, R26, R23, R28 ;  /* 0x000000171a177223 */ /* 0x000fc8000001001c */
[----:B------:R-:W-:-:S04]  /*1010*/  FFMA.FTZ R22, R26, R23, R22 ;  /* 0x000000171a167223 */ /* 0x000fc80000010016 */
[----:B------:R-:W-:Y:S01]  /*1020*/  FFMA.FTZ R23, R26, R22, R19 ;  /* 0x000000161a177223 */ /* 0x000fe20000010013 */
[----:B------:R-:W-:Y:S01]  /*1030*/  IADD3.X R19, PT, PT, R15, UR8, RZ, P1, !PT ;  /* 0x000000080f137c10 */ /* 0x000fe20008ffe4ff */
[----:B------:R-:W-:Y:S02]  /*1040*/  IMAD.X R15, R6, 0x1, R15, P2 ;  /* 0x00000001060f7824 */ /* 0x000fe400010e060f */
[----:B------:R-:W-:Y:S01]  /*1050*/  FFMA.FTZ R28, R26, R23, R27 ;  /* 0x000000171a1c7223 */ /* 0x000fe2000001001b */
[----:B------:R-:W-:Y:S01]  /*1060*/  IADD3 R22, P1, PT, R14, UR4, RZ ;  /* 0x000000040e167c10 */ /* 0x000fe2000ff3e0ff */
[----:B------:R0:W2:Y:S04]  /*1070*/  LDG.E.U16.CONSTANT R18, desc[UR6][R18.64] ;  /* 0x0000000612127981 */ /* 0x0000a8000c1e9500 */
[----:B------:R-:W3:Y:S01]  /*1080*/  LDG.E.U16.CONSTANT R27, desc[UR6][R14.64] ;  /* 0x000000060e1b7981 */ /* 0x000ee2000c1e9500 */
[----:B------:R-:W-:-:S05]  /*1090*/  IADD3.X R23, PT, PT, R15, UR8, RZ, P1, !PT ;  /* 0x000000080f177c10 */ /* 0x000fca0008ffe4ff */
[----:B------:R-:W4:Y:S01]  /*10a0*/  LDG.E.U16.CONSTANT R22, desc[UR6][R22.64] ;  /* 0x0000000616167981 */ /* 0x000f22000c1e9500 */
[----:B------:R-:W-:-:S05]  /*10b0*/  FADD.FTZ R26, -R26, -RZ ;  /* 0x800000ff1a1a7221 */ /* 0x000fca0000010100 */
[----:B------:R-:W-:-:S05]  /*10c0*/  FSEL R29, R26, R25, P0 ;  /* 0x000000191a1d7208 */ /* 0x000fca0000000000 */
[----:B------:R-:W-:-:S04]  /*10d0*/  FFMA.FTZ R28, R28, R29, R29 ;  /* 0x0000001d1c1c7223 */ /* 0x000fc8000001001d */
[----:B------:R-:W1:Y:S02]  /*10e0*/  @P0 MUFU.EX2 R26, R28 ;  /* 0x0000001c001a0308 */ /* 0x000e640000000800 */
[----:B-1----:R-:W-:-:S05]  /*10f0*/  @P0 FADD.FTZ R26, -R26, 1 ;  /* 0x3f8000001a1a0421 */ /* 0x002fca0000010100 */
[----:B------:R-:W-:-:S05]  /*1100*/  @P0 LOP3.LUT R28, R26, 0x80000000, R25, 0xb8, !PT ;  /* 0x800000001a1c0812 */ /* 0x000fca00078eb819 */
[----:B------:R-:W-:Y:S01]  /*1110*/  FADD.FTZ R28, R28, 1 ;  /* 0x3f8000001c1c7421 */ /* 0x000fe20000010000 */
[----:B---3--:R-:W-:-:S04]  /*1120*/  IMAD.U32 R27, R27, 0x10000, RZ ;  /* 0x000100001b1b7824 */ /* 0x008fc800078e00ff */
[C---:B0-----:R-:W-:Y:S01]  /*1130*/  FMUL.FTZ R19, R27.reuse, 0.70710676908493041992 ;  /* 0x3f3504f31b137820 */ /* 0x041fe20000410000 */
[----:B------:R-:W-:-:S03]  /*1140*/  FMUL.FTZ R27, R27, 0.5 ;  /* 0x3f0000001b1b7820 */ /* 0x000fc60000410000 */
[C---:B------:R-:W-:Y:S01]  /*1150*/  FADD.FTZ R14, |R19|.reuse, -RZ ;  /* 0x800000ff130e7221 */ /* 0x040fe20000010200 */
[----:B------:R-:W-:-:S04]  /*1160*/  FSETP.GE.FTZ.AND P1, PT, |R19|, 1.0029599666595458984, PT ;  /* 0x3f8060fe1300780b */ /* 0x000fc80003f36200 */
[----:B------:R-:W-:Y:S02]  /*1170*/  FSEL R11, R11, 8.4834944573231041431e-05, P1 ;  /* 0x38b1e96a0b0b7808 */ /* 0x000fe40000800000 */
[----:B------:R-:W-:Y:S02]  /*1180*/  FSEL R9, -R9, -0.00082130916416645050049, P1 ;  /* 0xba574d2009097808 */ /* 0x000fe40000800100 */
[----:B------:R-:W-:Y:S02]  /*1190*/  FSEL R10, R10, 0.0052134888246655464172, P1 ;  /* 0x3baad5ea0a0a7808 */ /* 0x000fe40000800000 */
[----:B------:R-:W-:Y:S02]  /*11a0*/  FSEL R8, -R8, -0.026868773624300956726, P1 ;  /* 0xbcdc1be708087808 */ /* 0x000fe40000800100 */
[----:B------:R-:W-:Y:S01]  /*11b0*/  FSEL R4, R4, 0.11284004896879196167, P1 ;  /* 0x3de718af04047808 */ /* 0x000fe20000800000 */
[----:B------:R-:W-:Y:S01]  /*11c0*/  @!P1 FMUL.FTZ R14, R19, R19 ;  /* 0x00000013130e9220 */ /* 0x000fe20000410000 */
[----:B------:R-:W-:-:S03]  /*11d0*/  FSEL R20, R20, 0.12837915122509002686, P1 ;  /* 0x3e0375d314147808 */ /* 0x000fc60000800000 */
[----:B------:R-:W-:Y:S01]  /*11e0*/  FFMA.FTZ R9, R14, R11, R9 ;  /* 0x0000000b0e097223 */ /* 0x000fe20000010009 */
[----:B----4-:R-:W-:-:S03]  /*11f0*/  SHF.L.U32 R11, R22, 0x10, RZ ;  /* 0x00000010160b7819 */ /* 0x010fc600000006ff */
[----:B------:R-:W-:-:S04]  /*1200*/  FFMA.FTZ R9, R14, R9, R10 ;  /* 0x000000090e097223 */ /* 0x000fc8000001000a */
[----:B------:R-:W-:Y:S01]  /*1210*/  FFMA.FTZ R9, R14, R9, R8 ;  /* 0x000000090e097223 */ /* 0x000fe20000010008 */
[----:B------:R-:W-:-:S03]  /*1220*/  FSEL R8, R21, -0.37612664699554443359, P1 ;  /* 0xbec093ac15087808 */ /* 0x000fc60000800000 */
[C---:B------:R-:W-:Y:S01]  /*1230*/  FFMA.FTZ R9, R14.reuse, R9, R4 ;  /* 0x000000090e097223 */ /* 0x040fe20000010004 */
[----:B------:R-:W-:-:S03]  /*1240*/  FADD.FTZ R4, -R14, -RZ ;  /* 0x800000ff0e047221 */ /* 0x000fc60000010100 */
[----:B------:R-:W-:Y:S02]  /*1250*/  FFMA.FTZ R9, R14, R9, R8 ;  /* 0x000000090e097223 */ /* 0x000fe40000010008 */
[----:B------:R-:W-:Y:S02]  /*1260*/  FSEL R4, R4, R19, P1 ;  /* 0x0000001304047208 */ /* 0x000fe40000800000 */
[----:B------:R-:W-:-:S04]  /*1270*/  FFMA.FTZ R9, R14, R9, R20 ;  /* 0x000000090e097223 */ /* 0x000fc80000010014 */
[----:B------:R-:W-:Y:S01]  /*1280*/  FFMA.FTZ R4, R9, R4, R4 ;  /* 0x0000000409047223 */ /* 0x000fe20000010004 */
[----:B------:R-:W-:-:S03]  /*1290*/  FMUL.FTZ R9, R24, 0.5 ;  /* 0x3f00000018097820 */ /* 0x000fc60000410000 */
[----:B------:R-:W0:Y:S01]  /*12a0*/  @P1 MUFU.EX2 R8, R4 ;  /* 0x0000000400081308 */ /* 0x000e220000000800 */
[----:B------:R-:W-:Y:S01]  /*12b0*/  FMUL.FTZ R28, R28, R9 ;  /* 0x000000091c1c7220 */ /* 0x000fe20000410000 */
[----:B--2---:R-:W-:-:S06]  /*12c0*/  IMAD.U32 R9, R18, 0x10000, RZ ;  /* 0x0001000012097824 */ /* 0x004fcc00078e00ff */
[----:B------:R-:W1:Y:S01]  /*12d0*/  F2F.BF16.F32 R28, R28 ;  /* 0x0000001c001c7304 */ /* 0x000e620000202000 */
[----:B0-----:R-:W-:-:S05]  /*12e0*/  @P1 FADD.FTZ R8, -R8, 1 ;  /* 0x3f80000008081421 */ /* 0x001fca0000010100 */
[----:B------:R-:W-:-:S05]  /*12f0*/  @P1 LOP3.LUT R4, R8, 0x80000000, R19, 0xb8, !PT ;  /* 0x8000000008041812 */ /* 0x000fca00078eb813 */
[----:B------:R-:W-:Y:S01]  /*1300*/  FADD.FTZ R8, R4, 1 ;  /* 0x3f80000004087421 */ /* 0x000fe20000010000 */
[----:B-1----:R-:W-:-:S03]  /*1310*/  IMAD.U32 R4, R28, 0x10000, RZ ;  /* 0x000100001c047824 */ /* 0x002fc600078e00ff */
[----:B------:R-:W-:Y:S01]  /*1320*/  FMUL.FTZ R27, R8, R27 ;  /* 0x0000001b081b7220 */ /* 0x000fe20000410000 */
[----:B------:R-:W-:Y:S01]  /*1330*/  IADD3 R8, P0, PT, R7, R16, RZ ;  /* 0x0000001007087210 */ /* 0x000fe20007f1e0ff */
[----:B------:R-:W-:-:S03]  /*1340*/  FMUL.FTZ R4, R4, R9 ;  /* 0x0000000904047220 */ /* 0x000fc60000410000 */
[----:B------:R-:W-:Y:S01]  /*1350*/  IADD3.X R9, PT, PT, R6, R17, RZ, P0, !PT ;  /* 0x0000001106097210 */ /* 0x000fe200007fe4ff */
[----:B------:R-:W0:Y:S01]  /*1360*/  F2F.BF16.F32 R27, R27 ;  /* 0x0000001b001b7304 */ /* 0x000e220000202000 */
[----:B------:R-:W-:-:S05]  /*1370*/  F2FP.BF16.F32.PACK_AB R4, RZ, R4 ;  /* 0x00000004ff04723e */ /* 0x000fca00000010ff */
[----:B------:R1:W-:Y:S01]  /*1380*/  STG.E.U16 desc[UR6][R8.64], R4 ;  /* 0x0000000408007986 */ /* 0x0003e2000c101506 */
[----:B0-----:R-:W-:-:S04]  /*1390*/  IMAD.U32 R10, R27, 0x10000, RZ ;  /* 0x000100001b0a7824 */ /* 0x001fc800078e00ff */
[----:B------:R-:W-:Y:S01]  /*13a0*/  FMUL.FTZ R11, R10, R11 ;  /* 0x0000000b0a0b7220 */ /* 0x000fe20000410000 */
[----:B------:R-:W-:-:S04]  /*13b0*/  IADD3 R10, P0, PT, R7, R8, RZ ;  /* 0x00000008070a7210 */ /* 0x000fc80007f1e0ff */
[----:B------:R-:W-:Y:S01]  /*13c0*/  F2FP.BF16.F32.PACK_AB R7, RZ, R11 ;  /* 0x0000000bff07723e */ /* 0x000fe200000010ff */
[----:B------:R-:W-:Y:S01]  /*13d0*/  IMAD.X R11, R6, 0x1, R9, P0 ;  /* 0x00000001060b7824 */ /* 0x000fe200000e0609 */
[----:B------:R-:W-:-:S04]  /*13e0*/  LEA R5, P0, R0, R5, 0x2 ;  /* 0x0000000500057211 */ /* 0x000fc800078010ff */
[----:B------:R1:W-:Y:S01]  /*13f0*/  STG.E.U16 desc[UR6][R10.64], R7 ;  /* 0x000000070a007986 */ /* 0x0003e2000c101506 */
[----:B------:R-:W-:Y:S02]  /*1400*/  LEA.HI.X R3, R0, R3, RZ, 0x2, P0 ;  /* 0x0000000300037211 */ /* 0x000fe400000f14ff */
[----:B------:R-:W-:-:S04]  /*1410*/  ISETP.GE.U32.AND P0, PT, R5, UR9, PT ;  /* 0x0000000905007c0c */ /* 0x000fc8000bf06070 */
[----:B------:R-:W-:-:S13]  /*1420*/  ISETP.GE.AND.EX P0, PT, R3, UR5, PT, P0 ;  /* 0x0000000503007c0c */ /* 0x000fda000bf06300 */
[----:B-1----:R-:W-:Y:S05]  /*1430*/  @!P0 BRA `(.L_x_291) ;  /* 0xfffffff400288947 */ /* 0x002fea000383ffff */
[----:B------:R-:W-:Y:S05]  /*1440*/  EXIT ;  /* 0x000000000000794d */ /* 0x000fea0003800000 */
        .weak           $__internal_18_$__cuda_sm20_div_u64
        .type           $__internal_18_$__cuda_sm20_div_u64,@function
        .size           $__internal_18_$__cuda_sm20_div_u64,(.L_x_437 - $__internal_18_$__cuda_sm20_div_u64)
$__internal_18_$__cuda_sm20_div_u64:
        /* <DEDUP_REMOVED lines=65> */
[----:B------:R-:W-:Y:S06]  /*1860*/  RET.REL.NODEC R8 `(_ZN4vllm18act_and_mul_kernelIN3c108BFloat16E14__nv_bfloat162XadL_ZNS_11gelu_kernelIS2_EET_RKS5_EEXadL_ZNS_18packed_gelu_kernelIS3_EES5_S7_EELb1ELb0ELb0EEEvPS5_PS6_i) ;  /* 0xffffffe408e47950 */ /* 0x000fec0003c3ffff */
.L_x_292:
        /* <DEDUP_REMOVED lines=9> */
.L_x_437:


//--------------------- .text._ZN4vllm18act_and_mul_kernelIN3c104HalfE7__half2XadL_ZNS_11gelu_kernelIS2_EET_RKS5_EEXadL_ZNS_18packed_gelu_kernelIS3_EES5_S7_EELb1ELb0ELb0EEEvPS5_PS6_i --------------------------
	.section	.text._ZN4vllm18act_and_mul_kernelIN3c104HalfE7__half2XadL_ZNS_11gelu_kernelIS2_EET_RKS5_EEXadL_ZNS_18packed_gelu_kernelIS3_EES5_S7_EELb1ELb0ELb0EEEvPS5_PS6_i,"ax",@progbits
	.align	128
        .global         _ZN4vllm18act_and_mul_kernelIN3c104HalfE7__half2XadL_ZNS_11gelu_kernelIS2_EET_RKS5_EEXadL_ZNS_18packed_gelu_kernelIS3_EES5_S7_EELb1ELb0ELb0EEEvPS5_PS6_i
        .type           _ZN4vllm18act_and_mul_kernelIN3c104HalfE7__half2XadL_ZNS_11gelu_kernelIS2_EET_RKS5_EEXadL_ZNS_18packed_gelu_kernelIS3_EES5_S7_EELb1ELb0ELb0EEEvPS5_PS6_i,@function
        .size           _ZN4vllm18act_and_mul_kernelIN3c104HalfE7__half2XadL_ZNS_11gelu_kernelIS2_EET_RKS5_EEXadL_ZNS_18packed_gelu_kernelIS3_EES5_S7_EELb1ELb0ELb0EEEvPS5_PS6_i,(.L_x_438 - _ZN4vllm18act_and_mul_kernelIN3c104HalfE7__half2XadL_ZNS_11gelu_kernelIS2_EET_RKS5_EEXadL_ZNS_18packed_gelu_kernelIS3_EES5_S7_EELb1ELb0ELb0EEEvPS5_PS6_i)
        .other          _ZN4vllm18act_and_mul_kernelIN3c104HalfE7__half2XadL_ZNS_11gelu_kernelIS2_EET_RKS5_EEXadL_ZNS_18packed_gelu_kernelIS3_EES5_S7_EELb1ELb0ELb0EEEvPS5_PS6_i,@"STO_CUDA_ENTRY STV_DEFAULT"
_ZN4vllm18act_and_mul_kernelIN3c104HalfE7__half2XadL_ZNS_11gelu_kernelIS2_EET_RKS5_EEXadL_ZNS_18packed_gelu_kernelIS3_EES5_S7_EELb1ELb0ELb0EEEvPS5_PS6_i:
.text._ZN4vllm18act_and_mul_kernelIN3c104HalfE7__half2XadL_ZNS_11gelu_kernelIS2_EET_RKS5_EEXadL_ZNS_18packed_gelu_kernelIS3_EES5_S7_EELb1ELb0ELb0EEEvPS5_PS6_i:
        /* <DEDUP_REMOVED lines=45> */
.L_x_294:
[----:B------:R-:W-:-:S07]  /*02d0*/  MOV R8, 0x2f0 ;  /* 0x000002f000087802 */ /* 0x000fce0000000f00 */
[----:B------:R-:W-:Y:S05]  /*02e0*/  CALL.REL.NOINC `($__internal_19_$__cuda_sm20_div_u64) ;  /* 0x0000001000587944 */ /* 0x000fea0003c00000 */
[----:B------:R-:W-:Y:S01]  /*02f0*/  MOV R8, R7 ;  /* 0x0000000700087202 */ /* 0x000fe20000000f00 */
[----:B------:R-:W-:-:S07]  /*0300*/  IMAD.MOV.U32 R9, RZ, RZ, R10 ;  /* 0x000000ffff097224 */ /* 0x000fce00078e000a */
.L_x_295:
[----:B------:R-:W-:Y:S05]  /*0310*/  BSYNC.RECONVERGENT B0 ;  /* 0x0000000000007941 */ /* 0x000fea0003800200 */
.L_x_293:
        /* <DEDUP_REMOVED lines=28> */
.L_x_298:
[----:B------:R-:W-:-:S04]  /*04e0*/  IADD3 R20, P1, PT, R12, R11, RZ ;  /* 0x0000000b0c147210 */ /* 0x000fc80007f3e0ff */
[----:B------:R-:W-:-:S05]  /*04f0*/  IADD3.X R21, PT, PT, R13, R15, RZ, P1, !PT ;  /* 0x0000000f0d157210 */ /* 0x000fca0000ffe4ff */
[----:B------:R0:W2:Y:S01]  /*0500*/  LDG.E.U16.CONSTANT R18, desc[UR6][R20.64] ;  /* 0x0000000614127981 */ /* 0x0000a2000c1e9500 */
[----:B------:R-:W-:-:S05]  /*0510*/  IADD3 R6, P1, PT, R11, R8, RZ ;  /* 0x000000080b067210 */ /* 0x000fca0007f3e0ff */
[----:B------:R-:W-:-:S05]  /*0520*/  IMAD.X R7, R15, 0x1, R10, P1 ;  /* 0x000000010f077824 */ /* 0x000fca00008e060a */
[----:B------:R-:W3:Y:S01]  /*0530*/  LDG.E.U16.CONSTANT R6, desc[UR6][R6.64] ;  /* 0x0000000606067981 */ /* 0x000ee2000c1e9500 */
[----:B------:R-:W-:Y:S02]  /*0540*/  IMAD.MOV.U32 R22, RZ, RZ, 0x38eb4c3a ;  /* 0x38eb4c3aff167424 */ /* 0x000fe400078e00ff */
[----:B------:R-:W-:Y:S02]  /*0550*/  HFMA2 R24, -RZ, RZ, 1.0087890625, -0.000686168670654296875 ;  /* 0x3c09919fff187431 */ /* 0x000fe400000001ff */
[----:B------:R-:W-:Y:S01]  /*0560*/  IMAD.MOV.U32 R23, RZ, RZ, 0x3aae005b ;  /* 0x3aae005bff177424 */ /* 0x000fe200078e00ff */
[----:B------:R-:W-:Y:S01]  /*0570*/  IADD3 R5, P2, PT, R0, R5, RZ ;  /* 0x0000000500057210 */ /* 0x000fe20007f5e0ff */
[----:B0-----:R-:W-:-:S04]  /*0580*/  IMAD.MOV.U32 R21, RZ, RZ, 0x3d24d99a ;  /* 0x3d24d99aff157424 */ /* 0x001fc800078e00ff */
[----:B------:R-:W-:Y:S02]  /*0590*/  IMAD.X R3, RZ, RZ, R3, P2 ;  /* 0x000000ffff037224 */ /* 0x000fe400010e0603 */
[----:B--2---:R-:W-:-:S05]  /*05a0*/  HADD2.F32 R18, -RZ, R18.H0_H0 ;  /* 0x20000012ff127230 */ /* 0x004fca0000004100 */
[C---:B------:R-:W-:Y:S01]  /*05b0*/  FMUL.FTZ R17, R18.reuse, 0.70710676908493041992 ;  /* 0x3f3504f312117820 */ /* 0x040fe20000410000 */
[----:B------:R-:W-:-:S03]  /*05c0*/  FMUL.FTZ R18, R18, 0.5 ;  /* 0x3f00000012127820 */ /* 0x000fc60000410000 */
[C---:B------:R-:W-:Y:S01]  /*05d0*/  FADD.FTZ R19, |R17|.reuse, -RZ ;  /* 0x800000ff11137221 */ /* 0x040fe20000010200 */
[----:B------:R-:W-:Y:S01]  /*05e0*/  FSETP.GE.FTZ.AND P1, PT, |R17|, 1.0029599666595458984, PT ;  /* 0x3f8060fe1100780b */ /* 0x000fe20003f36200 */
[----:B---3--:R-:W-:-:S03]  /*05f0*/  HADD2.F32 R6, -RZ, R6.H0_H0 ;  /* 0x20000006ff067230 */ /* 0x008fc60000004100 */
[----:B------:R-:W-:Y:S02]  /*0600*/  FSEL R20, R22, 8.4834944573231041431e-05, P1 ;  /* 0x38b1e96a16147808 */ /* 0x000fe40000800000 */
[----:B------:R-:W-:Y:S01]  /*0610*/  FSEL R22, -R23, -0.00082130916416645050049, P1 ;  /* 0xba574d2017167808 */ /* 0x000fe20000800100 */
[----:B------:R-:W-:Y:S01]  /*0620*/  IMAD.MOV.U32 R23, RZ, RZ, 0x3f69b4f9 ;  /* 0x3f69b4f9ff177424 */ /* 0x000fe200078e00ff */
[----:B------:R-:W-:Y:S02]  /*0630*/  FSEL R7, R24, 0.0052134888246655464172, P1 ;  /* 0x3baad5ea18077808 */ /* 0x000fe40000800000 */
        /* <DEDUP_REMOVED lines=20> */
[----:B------:R-:W-:-:S05]  /*0780*/  FMUL.FTZ R7, R7, R18 ;  /* 0x0000001207077220 */ /* 0x000fca0000410000 */
[----:B------:R-:W-:-:S05]  /*0790*/  F2FP.F16.F32.PACK_AB R7, RZ, R7 ;  /* 0x00000007ff07723e */ /* 0x000fca00000000ff */
[----:B------:R-:W-:-:S05]  /*07a0*/  HADD2.F32 R7, -RZ, R7.H0_H0 ;  /* 0x20000007ff077230 */ /* 0x000fca0000004100 */
[----:B------:R-:W-:Y:S01]  /*07b0*/  FMUL.FTZ R7, R7, R6 ;  /* 0x0000000607077220 */ /* 0x000fe20000410000 */
[----:B------:R-:W-:Y:S02]  /*07c0*/  IADD3 R6, P1, PT, R11, R4, RZ ;  /* 0x000000040b067210 */ /* 0x000fe40007f3e0ff */
[----:B------:R-:W-:Y:S02]  /*07d0*/  LEA R11, P3, R0, R11, 0x1 ;  /* 0x0000000b000b7211 */ /* 0x000fe400078608ff */
[----:B------:R-:W-:Y:S01]  /*07e0*/  F2FP.F16.F32.PACK_AB R17, RZ, R7 ;  /* 0x00000007ff11723e */ /* 0x000fe200000000ff */
        /* <DEDUP_REMOVED lines=8> */
.L_x_297:
[----:B------:R-:W-:Y:S05]  /*0870*/  BSYNC.RECONVERGENT B0 ;  /* 0x0000000000007941 */ /* 0x000fea0003800200 */
.L_x_296:
[----:B------:R-:W-:Y:S05]  /*0880*/  @!P0 EXIT ;  /* 0x000000000000894d */ /* 0x000fea0003800000 */
[----:B------:R-:W0:Y:S01]  /*0890*/  LDCU UR4, c[0x0][0x390] ;  /* 0x00007200ff0477ac */ /* 0x000e220008000800 */
[----:B------:R-:W1:Y:S01]  /*08a0*/  LDCU UR9, c[0x0][0x390] ;  /* 0x00007200ff0977ac */ /* 0x000e620008000800 */
[----:B------:R-:W2:Y:S01]  /*08b0*/  LDCU.64 UR10, c[0x0][0x380] ;  /* 0x00007000ff0a77ac */ /* 0x000ea20008000a00 */
[----:B0-----:R-:W-:Y:S02]  /*08c0*/  USHF.L.U64.HI UR8, UR4, 0x1, UR5 ;  /* 0x0000000104087899 */ /* 0x001fe40008010205 */
[----:B-12---:R-:W-:-:S12]  /*08d0*/  USHF.L.U32 UR4, UR4, 0x1, URZ ;  /* 0x0000000104047899 */ /* 0x006fd800080006ff */
.L_x_299:
[----:B------:R-:W-:-:S04]  /*08e0*/  LEA R16, P0, R5, R12, 0x1 ;  /* 0x0000000c05107211 */ /* 0x000fc800078008ff */
[----:B------:R-:W-:-:S05]  /*08f0*/  LEA.HI.X R17, R5, R13, R3, 0x1, P0 ;  /* 0x0000000d05117211 */ /* 0x000fca00000f0c03 */
[----:B------:R-:W2:Y:S01]  /*0900*/  LDG.E.U16.CONSTANT R22, desc[UR6][R16.64] ;  /* 0x0000000610167981 */ /* 0x000ea2000c1e9500 */
[----:B------:R-:W-:Y:S01]  /*0910*/  IMAD.SHL.U32 R8, R0, 0x2, RZ ;  /* 0x0000000200087824 */ /* 0x000fe200078e00ff */
[----:B------:R-:W-:-:S04]  /*0920*/  SHF.R.U32.HI R7, RZ, 0x1f, R0 ;  /* 0x0000001fff077819 */ /* 0x000fc80000011600 */
[----:B------:R-:W-:-:S04]  /*0930*/  IADD3 R14, P0, PT, R8, R16, RZ ;  /* 0x00000010080e7210 */ /* 0x000fc80007f1e0ff */
[----:B------:R-:W-:-:S05]  /*0940*/  IADD3.X R15, PT, PT, R7, R17, RZ, P0, !PT ;  /* 0x00000011070f7210 */ /* 0x000fca00007fe4ff */
[----:B------:R-:W3:Y:S01]  /*0950*/  LDG.E.U16.CONSTANT R24, desc[UR6][R14.64] ;  /* 0x000000060e187981 */ /* 0x000ee2000c1e9500 */
[----:B------:R-:W-:Y:S02]  /*0960*/  HFMA2 R10, -RZ, RZ, 1.0087890625, -0.000686168670654296875 ;  /* 0x3c09919fff0a7431 */ /* 0x000fe400000001ff */
[----:B------:R-:W-:Y:S02]  /*0970*/  IMAD.MOV.U32 R11, RZ, RZ, 0x38eb4c3a ;  /* 0x38eb4c3aff0b7424 */ /* 0x000fe400078e00ff */
[----:B------:R-:W-:Y:S02]  /*0980*/  IMAD.MOV.U32 R6, RZ, RZ, 0x3aae005b ;  /* 0x3aae005bff067424 */ /* 0x000fe400078e00ff */
[----:B------:R-:W-:Y:S02]  /*0990*/  IMAD.MOV.U32 R9, RZ, RZ, 0x3d24d99a ;  /* 0x3d24d99aff097424 */ /* 0x000fe400078e00ff */
[----:B--2---:R-:W-:-:S05]  /*09a0*/  HADD2.F32 R22, -RZ, R22.H0_H0 ;  /* 0x20000016ff167230 */ /* 0x004fca0000004100 */
[----:B------:R-:W-:-:S04]  /*09b0*/  FMUL.FTZ R18, R22, 0.70710676908493041992 ;  /* 0x3f3504f316127820 */ /* 0x000fc80000410000 */
[C---:B------:R-:W-:Y:S01]  /*09c0*/  FADD.FTZ R19, |R18|.reuse, -RZ ;  /* 0x800000ff12137221 */ /* 0x040fe20000010200 */
[----:B------:R-:W-:-:S04]  /*09d0*/  FSETP.GE.FTZ.AND P0, PT, |R18|, 1.0029599666595458984, PT ;  /* 0x3f8060fe1200780b */ /* 0x000fc80003f16200 */
[----:B------:R-:W-:Y:S01]  /*09e0*/  FSEL R4, R11, 8.4834944573231041431e-05, P0 ;  /* 0x38b1e96a0b047808 */ /* 0x000fe20000000000 */
[----:B---3--:R-:W-:Y:S01]  /*09f0*/  HADD2.F32 R24, -RZ, R24.H0_H0 ;  /* 0x20000018ff187230 */ /* 0x008fe20000004100 */
[----:B------:R-:W-:Y:S02]  /*0a00*/  FSEL R20, -R6, -0.00082130916416645050049, P0 ;  /* 0xba574d2006147808 */ /* 0x000fe40000000100 */
[----:B------:R-:W-:Y:S02]  /*0a10*/  FSEL R21, R10, 0.0052134888246655464172, P0 ;  /* 0x3baad5ea0a157808 */ /* 0x000fe40000000000 */
[----:B------:R-:W-:-:S03]  /*0a20*/  FSEL R23, -R9, -0.026868773624300956726, P0 ;  /* 0xbcdc1be709177808 */ /* 0x000fc60000000100 */
[----:B------:R-:W-:-:S04]  /*0a30*/  @!P0 FMUL.FTZ R19, R18, R18 ;  /* 0x0000001212138220 */ /* 0x000fc80000410000 */
[----:B------:R-:W-:Y:S01]  /*0a40*/  FFMA.FTZ R20, R19, R4, R20 ;  /* 0x0000000413147223 */ /* 0x000fe20000010014 */
[----:B------:R-:W-:-:S03]  /*0a50*/  IMAD.MOV.U32 R4, RZ, RZ, 0x3e235519 ;  /* 0x3e235519ff047424 */ /* 0x000fc600078e00ff */
[C---:B------:R-:W-:Y:S01]  /*0a60*/  FFMA.FTZ R20, R19.reuse, R20, R21 ;  /* 0x0000001413147223 */ /* 0x040fe20000010015 */
[----:B------:R-:W-:Y:S02]  /*0a70*/  MOV R21, 0x3f69b4f9 ;  /* 0x3f69b4f900157802 */ /* 0x000fe40000000f00 */
[----:B------:R-:W-:Y:S01]  /*0a80*/  FSEL R25, R4, 0.11284004896879196167, P0 ;  /* 0x3de718af04197808 */ /* 0x000fe20000000000 */
[----:B------:R-:W-:Y:S01]  /*0a90*/  FFMA.FTZ R20, R19, R20, R23 ;  /* 0x0000001413147223 */ /* 0x000fe20000010017 */
[----:B------:R-:W-:-:S03]  /*0aa0*/  FSEL R23, R21, -0.37612664699554443359, P0 ;  /* 0xbec093ac15177808 */ /* 0x000fc60000000000 */
[----:B------:R-:W-:Y:S01]  /*0ab0*/  FFMA.FTZ R26, R19, R20, R25 ;  /* 0x00000014131a7223 */ /* 0x000fe20000010019 */
[----:B------:R-:W-:-:S03]  /*0ac0*/  IMAD.MOV.U32 R20, RZ, RZ, 0x3f210a14 ;  /* 0x3f210a14ff147424 */ /* 0x000fc600078e00ff */
[----:B------:R-:W-:Y:S02]  /*0ad0*/  FFMA.FTZ R26, R19, R26, R23 ;  /* 0x0000001a131a7223 */ /* 0x000fe40000010017 */
[----:B------:R-:W-:-:S05]  /*0ae0*/  FSEL R23, R20, 0.12837915122509002686, P0 ;  /* 0x3e0375d314177808 */ /* 0x000fca0000000000 */
[C---:B------:R-:W-:Y:S01]  /*0af0*/  FFMA.FTZ R23, R19.reuse, R26, R23 ;  /* 0x0000001a13177223 */ /* 0x040fe20000010017 */
[----:B------:R-:W-:-:S05]  /*0b00*/  FADD.FTZ R19, -R19, -RZ ;  /* 0x800000ff13137221 */ /* 0x000fca0000010100 */
[----:B------:R-:W-:Y:S01]  /*0b10*/  FSEL R26, R19, R18, P0 ;  /* 0x00000012131a7208 */ /* 0x000fe20000000000 */
[----:B------:R-:W-:-:S04]  /*0b20*/  FMUL.FTZ R19, R24, 0.70710676908493041992 ;  /* 0x3f3504f318137820 */ /* 0x000fc80000410000 */
[----:B------:R-:W-:Y:S01]  /*0b30*/  FFMA.FTZ R23, R23, R26, R26 ;  /* 0x0000001a17177223 */ /* 0x000fe2000001001a */
[----:B------:R-:W-:-:S03]  /*0b40*/  FSETP.GE.FTZ.AND P1, PT, |R19|, 1.0029599666595458984, PT ;  /* 0x3f8060fe1300780b */ /* 0x000fc60003f36200 */
[----:B------:R-:W0:Y:S01]  /*0b50*/  @P0 MUFU.EX2 R25, R23 ;  /* 0x0000001700190308 */ /* 0x000e220000000800 */
[----:B------:R-:W-:Y:S02]  /*0b60*/  FSEL R27, -R6, -0.00082130916416645050049, P1 ;  /* 0xba574d20061b7808 */ /* 0x000fe40000800100 */
[----:B------:R-:W-:Y:S01]  /*0b70*/  FSEL R26, R10, 0.0052134888246655464172, P1 ;  /* 0x3baad5ea0a1a7808 */ /* 0x000fe20000800000 */
[----:B0-----:R-:W-:-:S05]  /*0b80*/  @P0 FADD.FTZ R25, -R25, 1 ;  /* 0x3f80000019190421 */ /* 0x001fca0000010100 */
[----:B------:R-:W-:Y:S01]  /*0b90*/  @P0 LOP3.LUT R23, R25, 0x80000000, R18, 0xb8, !PT ;  /* 0x8000000019170812 */ /* 0x000fe200078eb812 */
[----:B------:R-:W-:Y:S01]  /*0ba0*/  FADD.FTZ R18, |R19|, -RZ ;  /* 0x800000ff13127221 */ /* 0x000fe20000010200 */
[----:B------:R-:W-:Y:S01]  /*0bb0*/  FSEL R25, R11, 8.4834944573231041431e-05, P1 ;  /* 0x38b1e96a0b197808 */ /* 0x000fe20000800000 */
[----:B------:R-:W-:Y:S01]  /*0bc0*/  @!P1 FMUL.FTZ R18, R19, R19 ;  /* 0x0000001313129220 */ /* 0x000fe20000410000 */
[----:B------:R-:W-:-:S03]  /*0bd0*/  IADD3 R16, P0, PT, R16, UR4, RZ ;  /* 0x0000000410107c10 */ /* 0x000fc6000ff1e0ff */
[----:B------:R-:W-:Y:S01]  /*0be0*/  FFMA.FTZ R25, R18, R25, R27 ;  /* 0x0000001912197223 */ /* 0x000fe2000001001b */
[----:B------:R-:W-:-:S03]  /*0bf0*/  IADD3.X R17, PT, PT, R17, UR8, RZ, P0, !PT ;  /* 0x0000000811117c10 */ /* 0x000fc600087fe4ff */
[C---:B------:R-:W-:Y:S01]  /*0c00*/  FFMA.FTZ R25, R18.reuse, R25, R26 ;  /* 0x0000001912197223 */ /* 0x040fe2000001001a */
[----:B------:R-:W-:Y:S01]  /*0c10*/  FSEL R26, -R9, -0.026868773624300956726, P1 ;  /* 0xbcdc1be7091a7808 */ /* 0x000fe20000800100 */
[----:B------:R0:W2:Y:S04]  /*0c20*/  LDG.E.U16.CONSTANT R16, desc[UR6][R16.64] ;  /* 0x0000000610107981 */ /* 0x0000a8000c1e9500 */
[----:B------:R-:W-:Y:S01]  /*0c30*/  FFMA.FTZ R25, R18, R25, R26 ;  /* 0x0000001912197223 */ /* 0x000fe2000001001a */
[----:B------:R-:W-:-:S05]  /*0c40*/  FSEL R26, R4, 0.11284004896879196167, P1 ;  /* 0x3de718af041a7808 */ /* 0x000fca0000800000 */
[----:B------:R-:W-:Y:S01]  /*0c50*/  FFMA.FTZ R25, R18, R25, R26 ;  /* 0x0000001912197223 */ /* 0x000fe2000001001a */
[----:B------:R-:W-:-:S05]  /*0c60*/  FSEL R26, R21, -0.37612664699554443359, P1 ;  /* 0xbec093ac151a7808 */ /* 0x000fca0000800000 */
[----:B------:R-:W-:Y:S01]  /*0c70*/  FFMA.FTZ R25, R18, R25, R26 ;  /* 0x0000001912197223 */ /* 0x000fe2000001001a */
[----:B------:R-:W-:-:S05]  /*0c80*/  FSEL R26, R20, 0.12837915122509002686, P1 ;  /* 0x3e0375d3141a7808 */ /* 0x000fca0000800000 */
[C---:B------:R-:W-:Y:S01]  /*0c90*/  FFMA.FTZ R25, R18.reuse, R25, R26 ;  /* 0x0000001912197223 */ /* 0x040fe2000001001a */
[----:B------:R-:W-:-:S05]  /*0ca0*/  FADD.FTZ R18, -R18, -RZ ;  /* 0x800000ff12127221 */ /* 0x000fca0000010100 */
[----:B------:R-:W-:-:S05]  /*0cb0*/  FSEL R18, R18, R19, P1 ;  /* 0x0000001312127208 */ /* 0x000fca0000800000 */
[----:B------:R-:W-:-:S04]  /*0cc0*/  FFMA.FTZ R25, R25, R18, R18 ;  /* 0x0000001219197223 */ /* 0x000fc80000010012 */
[----:B------:R-:W1:Y:S02]  /*0cd0*/  @P1 MUFU.EX2 R18, R25 ;  /* 0x0000001900121308 */ /* 0x000e640000000800 */
[----:B-1----:R-:W-:-:S05]  /*0ce0*/  @P1 FADD.FTZ R18, -R18, 1 ;  /* 0x3f80000012121421 */ /* 0x002fca0000010100 */
[----:B------:R-:W-:Y:S02]  /*0cf0*/  @P1 LOP3.LUT R25, R18, 0x80000000, R19, 0xb8, !PT ;  /* 0x8000000012191812 */ /* 0x000fe400078eb813 */
[----:B------:R-:W-:Y:S02]  /*0d00*/  IADD3 R18, P0, PT, R14, UR4, RZ ;  /* 0x000000040e127c10 */ /* 0x000fe4000ff1e0ff */
[----:B------:R-:W-:Y:S02]  /*0d10*/  IADD3 R14, P1, PT, R8, R14, RZ ;  /* 0x0000000e080e7210 */ /* 0x000fe40007f3e0ff */
[----:B------:R-:W-:-:S03]  /*0d20*/  IADD3.X R19, PT, PT, R15, UR8, RZ, P0, !PT ;  /* 0x000000080f137c10 */ /* 0x000fc600087fe4ff */
[----:B------:R-:W-:Y:S02]  /*0d30*/  IMAD.X R15, R7, 0x1, R15, P1 ;  /* 0x00000001070f7824 */ /* 0x000fe400008e060f */
[----:B------:R-:W3:Y:S04]  /*0d40*/  LDG.E.U16.CONSTANT R18, desc[UR6][R18.64] ;  /* 0x0000000612127981 */ /* 0x000ee8000c1e9500 */
[----:B------:R-:W4:Y:S01]  /*0d50*/  LDG.E.U16.CONSTANT R26, desc[UR6][R14.64] ;  /* 0x000000060e1a7981 */ /* 0x000f22000c1e9500 */
[----:B------:R-:W-:Y:S01]  /*0d60*/  FMUL.FTZ R22, R22, 0.5 ;  /* 0x3f00000016167820 */ /* 0x000fe20000410000 */
[----:B------:R-:W-:Y:S01]  /*0d70*/  FADD.FTZ R23, R23, 1 ;  /* 0x3f80000017177421 */ /* 0x000fe20000010000 */
[----:B------:R-:W-:Y:S01]  /*0d80*/  FMUL.FTZ R24, R24, 0.5 ;  /* 0x3f00000018187820 */ /* 0x000fe20000410000 */
[----:B------:R-:W-:-:S02]  /*0d90*/  FADD.FTZ R25, R25, 1 ;  /* 0x3f80000019197421 */ /* 0x000fc40000010000 */
[----:B------:R-:W-:Y:S02]  /*0da0*/  FMUL.FTZ R22, R23, R22 ;  /* 0x0000001617167220 */ /* 0x000fe40000410000 */
[----:B------:R-:W-:-:S03]  /*0db0*/  FMUL.FTZ R24, R25, R24 ;  /* 0x0000001819187220 */ /* 0x000fc60000410000 */
[----:B------:R-:W-:Y:S02]  /*0dc0*/  F2FP.F16.F32.PACK_AB R22, RZ, R22 ;  /* 0x00000016ff16723e */ /* 0x000fe400000000ff */
[----:B------:R-:W-:-:S03]  /*0dd0*/  F2FP.F16.F32.PACK_AB R24, RZ, R24 ;  /* 0x00000018ff18723e */ /* 0x000fc600000000ff */
[----:B0-----:R-:W-:Y:S02]  /*0de0*/  HADD2.F32 R17, -RZ, R22.H0_H0 ;  /* 0x20000016ff117230 */ /* 0x001fe40000004100 */
[----:B------:R-:W-:Y:S02]  /*0df0*/  HADD2.F32 R24, -RZ, R24.H0_H0 ;  /* 0x20000018ff187230 */ /* 0x000fe40000004100 */
[----:B--2---:R-:W-:-:S05]  /*0e00*/  HADD2.F32 R16, -RZ, R16.H0_H0 ;  /* 0x20000010ff107230 */ /* 0x004fca0000004100 */
[----:B------:R-:W-:Y:S01]  /*0e10*/  FMUL.FTZ R17, R17, R16 ;  /* 0x0000001011117220 */ /* 0x000fe20000410000 */
[----:B------:R-:W-:-:S04]  /*0e20*/  IADD3 R16, P0, PT, R2, R5, RZ ;  /* 0x0000000502107210 */ /* 0x000fc80007f1e0ff */
[----:B------:R-:W-:Y:S02]  /*0e30*/  IADD3.X R23, PT, PT, RZ, R3, RZ, P0, !PT ;  /* 0x00000003ff177210 */ /* 0x000fe400007fe4ff */
[----:B------:R-:W-:-:S04]  /*0e40*/  F2FP.F16.F32.PACK_AB R17, RZ, R17 ;  /* 0x00000011ff11723e */ /* 0x000fc800000000ff */
[----:B------:R-:W-:Y:S01]  /*0e50*/  PRMT R29, R17, 0x7610, R29 ;  /* 0x00007610111d7816 */ /* 0x000fe2000000001d */
[----:B---3--:R-:W-:Y:S02]  /*0e60*/  HADD2.F32 R19, -RZ, R18.H0_H0 ;  /* 0x20000012ff137230 */ /* 0x008fe40000004100 */
[----:B----4-:R-:W-:-:S03]  /*0e70*/  HADD2.F32 R25, -RZ, R26.H0_H0 ;  /* 0x2000001aff197230 */ /* 0x010fc60000004100 */
[----:B------:R-:W-:Y:S01]  /*0e80*/  FMUL.FTZ R22, R24, R19 ;  /* 0x0000001318167220 */ /* 0x000fe20000410000 */
[----:B------:R-:W-:Y:S01]  /*0e90*/  LEA R18, P0, R16, UR10, 0x1 ;  /* 0x0000000a10127c11 */ /* 0x000fe2000f8008ff */
[----:B------:R-:W-:-:S03]  /*0ea0*/  FMUL.FTZ R24, R25, 0.70710676908493041992 ;  /* 0x3f3504f319187820 */ /* 0x000fc60000410000 */
[----:B------:R-:W-:Y:S02]  /*0eb0*/  LEA.HI.X R19, R16, UR11, R23, 0x1, P0 ;  /* 0x0000000b10137c11 */ /* 0x000fe400080f0c17 */
[----:B------:R-:W-:Y:S02]  /*0ec0*/  IADD3 R16, P1, PT, R8, R18, RZ ;  /* 0x0000001208107210 */ /* 0x000fe40007f3e0ff */
[----:B------:R-:W-:Y:S02]  /*0ed0*/  FSETP.GE.FTZ.AND P0, PT, |R24|, 1.0029599666595458984, PT ;  /* 0x3f8060fe1800780b */ /* 0x000fe40003f16200 */
[----:B------:R-:W-:Y:S01]  /*0ee0*/  F2FP.F16.F32.PACK_AB R22, RZ, R22 ;  /* 0x00000016ff16723e */ /* 0x000fe200000000ff */
[----:B------:R-:W-:-:S03]  /*0ef0*/  IMAD.X R17, R7, 0x1, R19, P1 ;  /* 0x0000000107117824 */ /* 0x000fc600008e0613 */
[----:B------:R-:W-:Y:S01]  /*0f00*/  PRMT R27, R22, 0x7610, R27 ;  /* 0x00007610161b7816 */ /* 0x000fe2000000001b */
[----:B------:R-:W-:Y:S01]  /*0f10*/  STG.E.U16 desc[UR6][R18.64], R29 ;  /* 0x0000001d12007986 */ /* 0x000fe2000c101506 */
[C---:B------:R-:W-:Y:S01]  /*0f20*/  FADD.FTZ R26, |R24|.reuse, -RZ ;  /* 0x800000ff181a7221 */ /* 0x040fe20000010200 */
[----:B------:R-:W-:Y:S02]  /*0f30*/  FSEL R23, R11, 8.4834944573231041431e-05, P0 ;  /* 0x38b1e96a0b177808 */ /* 0x000fe40000000000 */
[----:B------:R0:W-:Y:S02]  /*0f40*/  STG.E.U16 desc[UR6][R16.64], R27 ;  /* 0x0000001b10007986 */ /* 0x0001e4000c101506 */
[----:B------:R-:W-:Y:S01]  /*0f50*/  @!P0 FMUL.FTZ R26, R24, R24 ;  /* 0x00000018181a8220 */ /* 0x000fe20000410000 */
[----:B------:R-:W-:Y:S02]  /*0f60*/  FSEL R22, R10, 0.0052134888246655464172, P0 ;  /* 0x3baad5ea0a167808 */ /* 0x000fe40000000000 */
[----:B0-----:R-:W-:-:S02]  /*0f70*/  FSEL R27, -R6, -0.00082130916416645050049, P0 ;  /* 0xba574d20061b7808 */ /* 0x001fc40000000100 */
[----:B------:R-:W-:-:S03]  /*0f80*/  FSEL R28, -R9, -0.026868773624300956726, P0 ;  /* 0xbcdc1be7091c7808 */ /* 0x000fc60000000100 */
[----:B------:R-:W-:-:S04]  /*0f90*/  FFMA.FTZ R23, R26, R23, R27 ;  /* 0x000000171a177223 */ /* 0x000fc8000001001b */
[----:B------:R-:W-:Y:S01]  /*0fa0*/  FFMA.FTZ R23, R26, R23, R22 ;  /* 0x000000171a177223 */ /* 0x000fe20000010016 */
[----:B------:R-:W-:-:S03]  /*0fb0*/  FSEL R22, R4, 0.11284004896879196167, P0 ;  /* 0x3de718af04167808 */ /* 0x000fc60000000000 */
[----:B------:R-:W-:Y:S01]  /*0fc0*/  FFMA.FTZ R23, R26, R23, R28 ;  /* 0x000000171a177223 */ /* 0x000fe2000001001c */
[----:B------:R-:W-:Y:S02]  /*0fd0*/  FSEL R19, R21, -0.37612664699554443359, P0 ;  /* 0xbec093ac15137808 */ /* 0x000fe40000000000 */
[----:B------:R-:W-:Y:S01]  /*0fe0*/  IADD3 R18, P1, PT, R14, UR4, RZ ;  /* 0x000000040e127c10 */ /* 0x000fe2000ff3e0ff */
[----:B------:R-:W-:Y:S01]  /*0ff0*/  FFMA.FTZ R22, R26, R23, R22 ;  /* 0x000000171a167223 */ /* 0x000fe20000010016 */
[----:B------:R-:W-:Y:S02]  /*1000*/  IADD3 R14, P2, PT, R8, R14, RZ ;  /* 0x0000000e080e7210 */ /* 0x000fe40007f5e0ff */
[----:B------:R-:W-:Y:S01]  /*1010*/  FSEL R27, R20, 0.12837915122509002686, P0 ;  /* 0x3e0375d3141b7808 */ /* 0x000fe20000000000 */
[----:B------:R-:W-:Y:S01]  /*1020*/  FFMA.FTZ R23, R26, R22, R19 ;  /* 0x000000161a177223 */ /* 0x000fe20000010013 */
[----:B------:R-:W-:Y:S01]  /*1030*/  IADD3.X R19, PT, PT, R15, UR8, RZ, P1, !PT ;  /* 0x000000080f137c10 */ /* 0x000fe20008ffe4ff */
[----:B------:R-:W-:-:S02]  /*1040*/  IMAD.X R15, R7, 0x1, R15, P2 ;  /* 0x00000001070f7824 */ /* 0x000fc400010e060f */
[----:B------:R-:W-:Y:S01]  /*1050*/  FFMA.FTZ R28, R26, R23, R27 ;  /* 0x000000171a1c7223 */ /* 0x000fe2000001001b */
[----:B------:R-:W-:Y:S01]  /*1060*/  IADD3 R22, P1, PT, R14, UR4, RZ ;  /* 0x000000040e167c10 */ /* 0x000fe2000ff3e0ff */
[----:B------:R-:W2:Y:S04]  /*1070*/  LDG.E.U16.CONSTANT R18, desc[UR6][R18.64] ;  /* 0x0000000612127981 */ /* 0x000ea8000c1e9500 */
[----:B------:R0:W3:Y:S01]  /*1080*/  LDG.E.U16.CONSTANT R27, desc[UR6][R14.64] ;  /* 0x000000060e1b7981 */ /* 0x0000e2000c1e9500 */
[----:B------:R-:W-:-:S05]  /*1090*/  IADD3.X R23, PT, PT, R15, UR8, RZ, P1, !PT ;  /* 0x000000080f177c10 */ /* 0x000fca0008ffe4ff */
[----:B------:R-:W4:Y:S01]  /*10a0*/  LDG.E.U16.CONSTANT R22, desc[UR6][R22.64] ;  /* 0x0000000616167981 */ /* 0x000f22000c1e9500 */
[----:B------:R-:W-:-:S05]  /*10b0*/  FADD.FTZ R29, -R26, -RZ ;  /* 0x800000ff1a1d7221 */ /* 0x000fca0000010100 */
[----:B------:R-:W-:-:S05]  /*10c0*/  FSEL R29, R29, R24, P0 ;  /* 0x000000181d1d7208 */ /* 0x000fca0000000000 */
[----:B------:R-:W-:-:S04]  /*10d0*/  FFMA.FTZ R28, R28, R29, R29 ;  /* 0x0000001d1c1c7223 */ /* 0x000fc8000001001d */
[----:B------:R-:W0:Y:S02]  /*10e0*/  @P0 MUFU.EX2 R26, R28 ;  /* 0x0000001c001a0308 */ /* 0x000e240000000800 */
[----:B0-----:R-:W-:-:S05]  /*10f0*/  @P0 FADD.FTZ R15, -R26, 1 ;  /* 0x3f8000001a0f0421 */ /* 0x001fca0000010100 */
[----:B------:R-:W-:Y:S01]  /*1100*/  @P0 LOP3.LUT R28, R15, 0x80000000, R24, 0xb8, !PT ;  /* 0x800000000f1c0812 */ /* 0x000fe200078eb818 */
[----:B------:R-:W-:-:S04]  /*1110*/  FMUL.FTZ R25, R25, 0.5 ;  /* 0x3f00000019197820 */ /* 0x000fc80000410000 */
[----:B------:R-:W-:-:S04]  /*1120*/  FADD.FTZ R28, R28, 1 ;  /* 0x3f8000001c1c7421 */ /* 0x000fc80000010000 */
[----:B------:R-:W-:-:S05]  /*1130*/  FMUL.FTZ R25, R28, R25 ;  /* 0x000000191c197220 */ /* 0x000fca0000410000 */
[----:B------:R-:W-:-:S05]  /*1140*/  F2FP.F16.F32.PACK_AB R25, RZ, R25 ;  /* 0x00000019ff19723e */ /* 0x000fca00000000ff */
[----:B------:R-:W-:Y:S02]  /*1150*/  HADD2.F32 R25, -RZ, R25.H0_H0 ;  /* 0x20000019ff197230 */ /* 0x000fe40000004100 */
[----:B---3--:R-:W-:-:S05]  /*1160*/  HADD2.F32 R27, -RZ, R27.H0_H0 ;  /* 0x2000001bff1b7230 */ /* 0x008fca0000004100 */
[----:B------:R-:W-:-:S05]  /*1170*/  FMUL.FTZ R19, R27, 0.70710676908493041992 ;  /* 0x3f3504f31b137820 */ /* 0x000fca0000410000 */
[C---:B------:R-:W-:Y:S01]  /*1180*/  FSETP.GE.FTZ.AND P1, PT, |R19|.reuse, 1.0029599666595458984, PT ;  /* 0x3f8060fe1300780b */ /* 0x040fe20003f36200 */
[----:B------:R-:W-:-:S03]  /*1190*/  FADD.FTZ R14, |R19|, -RZ ;  /* 0x800000ff130e7221 */ /* 0x000fc60000010200 */
[----:B------:R-:W-:Y:S02]  /*11a0*/  FSEL R11, R11, 8.4834944573231041431e-05, P1 ;  /* 0x38b1e96a0b0b7808 */ /* 0x000fe40000800000 */
[----:B------:R-:W-:Y:S02]  /*11b0*/  FSEL R15, -R6, -0.00082130916416645050049, P1 ;  /* 0xba574d20060f7808 */ /* 0x000fe40000800100 */
[----:B------:R-:W-:-:S05]  /*11c0*/  FSEL R10, R10, 0.0052134888246655464172, P1 ;  /* 0x3baad5ea0a0a7808 */ /* 0x000fca0000800000 */
[----:B------:R-:W-:Y:S01]  /*11d0*/  @!P1 FMUL.FTZ R14, R19, R19 ;  /* 0x00000013130e9220 */ /* 0x000fe20000410000 */
[----:B------:R-:W-:-:S03]  /*11e0*/  FSEL R6, -R9, -0.026868773624300956726, P1 ;  /* 0xbcdc1be709067808 */ /* 0x000fc60000800100 */
[----:B------:R-:W-:Y:S01]  /*11f0*/  FFMA.FTZ R11, R14, R11, R15 ;  /* 0x0000000b0e0b7223 */ /* 0x000fe2000001000f */
[----:B------:R-:W-:-:S03]  /*1200*/  FSEL R4, R4, 0.11284004896879196167, P1 ;  /* 0x3de718af04047808 */ /* 0x000fc60000800000 */
[----:B------:R-:W-:-:S04]  /*1210*/  FFMA.FTZ R11, R14, R11, R10 ;  /* 0x0000000b0e0b7223 */ /* 0x000fc8000001000a */
[----:B------:R-:W-:Y:S01]  /*1220*/  FFMA.FTZ R11, R14, R11, R6 ;  /* 0x0000000b0e0b7223 */ /* 0x000fe20000010006 */
[----:B------:R-:W-:-:S03]  /*1230*/  FSEL R6, R21, -0.37612664699554443359, P1 ;  /* 0xbec093ac15067808 */ /* 0x000fc60000800000 */
[C---:B------:R-:W-:Y:S01]  /*1240*/  FFMA.FTZ R11, R14.reuse, R11, R4 ;  /* 0x0000000b0e0b7223 */ /* 0x040fe20000010004 */
[----:B------:R-:W-:Y:S01]  /*1250*/  FADD.FTZ R4, -R14, -RZ ;  /* 0x800000ff0e047221 */ /* 0x000fe20000010100 */
[----:B------:R-:W-:Y:S02]  /*1260*/  FSEL R20, R20, 0.12837915122509002686, P1 ;  /* 0x3e0375d314147808 */ /* 0x000fe40000800000 */
[----:B------:R-:W-:Y:S02]  /*1270*/  FFMA.FTZ R11, R14, R11, R6 ;  /* 0x0000000b0e0b7223 */ /* 0x000fe40000010006 */
[----:B------:R-:W-:Y:S02]  /*1280*/  FSEL R4, R4, R19, P1 ;  /* 0x0000001304047208 */ /* 0x000fe40000800000 */
[----:B------:R-:W-:-:S04]  /*1290*/  FFMA.FTZ R11, R14, R11, R20 ;  /* 0x0000000b0e0b7223 */ /* 0x000fc80000010014 */
[----:B------:R-:W-:-:S04]  /*12a0*/  FFMA.FTZ R4, R11, R4, R4 ;  /* 0x000000040b047223 */ /* 0x000fc80000010004 */
[----:B------:R-:W0:Y:S01]  /*12b0*/  @P1 MUFU.EX2 R6, R4 ;  /* 0x0000000400061308 */ /* 0x000e220000000800 */
[----:B------:R-:W-:Y:S01]  /*12c0*/  FMUL.FTZ R27, R27, 0.5 ;  /* 0x3f0000001b1b7820 */ /* 0x000fe20000410000 */
[----:B0-----:R-:W-:-:S05]  /*12d0*/  @P1 FADD.FTZ R6, -R6, 1 ;  /* 0x3f80000006061421 */ /* 0x001fca0000010100 */
[----:B------:R-:W-:-:S05]  /*12e0*/  @P1 LOP3.LUT R4, R6, 0x80000000, R19, 0xb8, !PT ;  /* 0x8000000006041812 */ /* 0x000fca00078eb813 */
[----:B------:R-:W-:-:S04]  /*12f0*/  FADD.FTZ R6, R4, 1 ;  /* 0x3f80000004067421 */ /* 0x000fc80000010000 */
[----:B------:R-:W-:Y:S01]  /*1300*/  FMUL.FTZ R6, R6, R27 ;  /* 0x0000001b06067220 */ /* 0x000fe20000410000 */
[----:B--2---:R-:W-:-:S04]  /*1310*/  HADD2.F32 R18, -RZ, R18.H0_H0 ;  /* 0x20000012ff127230 */ /* 0x004fc80000004100 */
[----:B------:R-:W-:Y:S01]  /*1320*/  F2FP.F16.F32.PACK_AB R6, RZ, R6 ;  /* 0x00000006ff06723e */ /* 0x000fe200000000ff */
[----:B----4-:R-:W-:Y:S01]  /*1330*/  HADD2.F32 R9, -RZ, R22.H0_H0 ;  /* 0x20000016ff097230 */ /* 0x010fe20000004100 */
[----:B------:R-:W-:-:S03]  /*1340*/  IADD3 R10, P0, PT, R8, R16, RZ ;  /* 0x00000010080a7210 */ /* 0x000fc60007f1e0ff */
[----:B------:R-:W-:Y:S02]  /*1350*/  HADD2.F32 R6, -RZ, R6.H0_H0 ;  /* 0x20000006ff067230 */ /* 0x000fe40000004100 */
[----:B------:R-:W-:Y:S01]  /*1360*/  FMUL.FTZ R18, R25, R18 ;  /* 0x0000001219127220 */ /* 0x000fe20000410000 */
[----:B------:R-:W-:Y:S02]  /*1370*/  IADD3.X R11, PT, PT, R7, R17, RZ, P0, !PT ;  /* 0x00000011070b7210 */ /* 0x000fe400007fe4ff */
[----:B------:R-:W-:Y:S01]  /*1380*/  IADD3 R8, P0, PT, R8, R10, RZ ;  /* 0x0000000a08087210 */ /* 0x000fe20007f1e0ff */
[----:B------:R-:W-:Y:S01]  /*1390*/  FMUL.FTZ R6, R6, R9 ;  /* 0x0000000906067220 */ /* 0x000fe20000410000 */
[----:B------:R-:W-:-:S03]  /*13a0*/  F2FP.F16.F32.PACK_AB R18, RZ, R18 ;  /* 0x00000012ff12723e */ /* 0x000fc600000000ff */
[----:B------:R-:W-:Y:S01]  /*13b0*/  IMAD.X R9, R7, 0x1, R11, P0 ;  /* 0x0000000107097824 */ /* 0x000fe200000e060b */
[----:B------:R-:W-:Y:S02]  /*13c0*/  F2FP.F16.F32.PACK_AB R6, RZ, R6 ;  /* 0x00000006ff06723e */ /* 0x000fe400000000ff */
[C---:B------:R-:W-:Y:S01]  /*13d0*/  LEA R5, P0, R0.reuse, R5, 0x2 ;  /* 0x0000000500057211 */ /* 0x040fe200078010ff */
[----:B------:R0:W-:Y:S03]  /*13e0*/  STG.E.U16 desc[UR6][R10.64], R18 ;  /* 0x000000120a007986 */ /* 0x0001e6000c101506 */
[----:B------:R-:W-:Y:S01]  /*13f0*/  LEA.HI.X R3, R0, R3, RZ, 0x2, P0 ;  /* 0x0000000300037211 */ /* 0x000fe200000f14ff */
[----:B------:R0:W-:Y:S01]  /*1400*/  STG.E.U16 desc[UR6][R8.64], R6 ;  /* 0x0000000608007986 */ /* 0x0001e2000c101506 */
[----:B------:R-:W-:-:S04]  /*1410*/  ISETP.GE.U32.AND P0, PT, R5, UR9, PT ;  /* 0x0000000905007c0c */ /* 0x000fc8000bf06070 */
[----:B------:R-:W-:-:S13]  /*1420*/  ISETP.GE.AND.EX P0, PT, R3, UR5, PT, P0 ;  /* 0x0000000503007c0c */ /* 0x000fda000bf06300 */
[----:B0-----:R-:W-:Y:S05]  /*1430*/  @!P0 BRA `(.L_x_299) ;  /* 0xfffffff400288947 */ /* 0x001fea000383ffff */
[----:B------:R-:W-:Y:S05]  /*1440*/  EXIT ;  /* 0x000000000000794d */ /* 0x000fea0003800000 */
        .weak           $__internal_19_$__cuda_sm20_div_u64
        .type           $__internal_19_$__cuda_sm20_div_u64,@function
        .size           $__internal_19_$__cuda_sm20_div_u64,(.L_x_438 - $__internal_19_$__cuda_sm20_div_u64)
$__internal_19_$__cuda_sm20_div_u64:
[----:B------:R-:W-:Y:S02]  /*1450*/  IMAD.MOV.U32 R14, RZ, RZ, R0 ;  /* 0x000000ffff0e7224 */ /* 0x000fe400078e0000 */
[----:B------:R-:W-:-:S04]  /*1460*/  HFMA2 R15, -RZ, RZ, 0, 0 ;  /* 0x00000000ff0f7431 */ /* 0x000fc800000001ff */
        /* <DEDUP_REMOVED lines=63> */
[----:B------:R-:W-:Y:S06]  /*1860*/  RET.REL.NODEC R8 `(_ZN4vllm18act_and_mul_kernelIN3c104HalfE7__half2XadL_ZNS_11gelu_kernelIS2_EET_RKS5_EEXadL_ZNS_18packed_gelu_kernelIS3_EES5_S7_EELb1ELb0ELb0EEEvPS5_PS6_i) ;  /* 0xffffffe408e47950 */ /* 0x000fec0003c3ffff */
.L_x_300:
        /* <DEDUP_REMOVED lines=9> */
.L_x_438:


//--------------------- .text._ZN4vllm18act_and_mul_kernelIf6float2XadL_ZNS_11gelu_kernelIfEET_RKS3_EEXadL_ZNS_18packed_gelu_kernelIS1_EES3_S5_EELb1ELb0ELb0EEEvPS3_PS4_i --------------------------
	.section	.text._ZN4vllm18act_and_mul_kernelIf6float2XadL_ZNS_11gelu_kernelIfEET_RKS3_EEXadL_ZNS_18packed_gelu_kernelIS1_EES3_S5_EELb1ELb0ELb0EEEvPS3_PS4_i,"ax",@progbits
	.align	128
        .global         _ZN4vllm18act_and_mul_kernelIf6float2XadL_ZNS_11gelu_kernelIfEET_RKS3_EEXadL_ZNS_18packed_gelu_kernelIS1_EES3_S5_EELb1ELb0ELb0EEEvPS3_PS4_i
        .type           _ZN4vllm18act_and_mul_kernelIf6float2XadL_ZNS_11gelu_kernelIfEET_RKS3_EEXadL_ZNS_18packed_gelu_kernelIS1_EES3_S5_EELb1ELb0ELb0EEEvPS3_PS4_i,@function
        .size           _ZN4vllm18act_and_mul_kernelIf6float2XadL_ZNS_11gelu_kernelIfEET_RKS3_EEXadL_ZNS_18packed_gelu_kernelIS1_EES3_S5_EELb1ELb0ELb0EEEvPS3_PS4_i,(.L_x_439 - _ZN4vllm18act_and_mul_kernelIf6float2XadL_ZNS_11gelu_kernelIfEET_RKS3_EEXadL_ZNS_18packed_gelu_kernelIS1_EES3_S5_EELb1ELb0ELb0EEEvPS3_PS4_i)
        .other          _ZN4vllm18act_and_mul_kernelIf6float2XadL_ZNS_11gelu_kernelIfEET_RKS3_EEXadL_ZNS_18packed_gelu_kernelIS1_EES3_S5_EELb1ELb0ELb0EEEvPS3_PS4_i,@"STO_CUDA_ENTRY STV_DEFAULT"
_ZN4vllm18act_and_mul_kernelIf6float2XadL_ZNS_11gelu_kernelIfEET_RKS3_EEXadL_ZNS_18packed_gelu_kernelIS1_EES3_S5_EELb1ELb0ELb0EEEvPS3_PS4_i:
.text._ZN4vllm18act_and_mul_kernelIf6float2XadL_ZNS_11gelu_kernelIfEET_RKS3_EEXadL_ZNS_18packed_gelu_kernelIS1_EES3_S5_EELb1ELb0ELb0EEEvPS3_PS4_i:
        /* <DEDUP_REMOVED lines=15> */
[----:B------:R-:W-:Y:S02]  /*00f0*/  ISETP.GE.AND.EX P0, PT, R8, UR5, PT, P0 ;  /* 0x0000000508007c0c */ /* 0x000fe4000bf06300 */
[----:B------:R-:W-:Y:S01]  /*0100*/  SEL R7, R3, UR4, P1 ;  /* 0x0000000403077c07 */ /* 0x000fe20008800000 */
[----:B------:R-:W-:Y:S01]  /*0110*/  IMAD.SHL.U32 R5, R2, 0x2, RZ ;  /* 0x0000000202057824 */ /* 0x000fe200078e00ff */
        /* <DEDUP_REMOVED lines=27> */
.L_x_302:
[----:B------:R-:W-:-:S07]  /*02d0*/  MOV R8, 0x2f0 ;  /* 0x000002f000087802 */ /* 0x000fce0000000f00 */
[----:B------:R-:W-:Y:S05]  /*02e0*/  CALL.REL.NOINC `($__internal_20_$__cuda_sm20_div_u64) ;  /* 0x0000000c00ec7944 */ /* 0x000fea0003c00000 */
[----:B------:R-:W-:Y:S01]  /*02f0*/  MOV R8, R7 ;  /* 0x0000000700087202 */ /* 0x000fe20000000f00 */
[----:B------:R-:W-:-:S07]  /*0300*/  IMAD.MOV.U32 R9, RZ, RZ, R10 ;  /* 0x000000ffff097224 */ /* 0x000fce00078e000a */
.L_x_303:
[----:B------:R-:W-:Y:S05]  /*0310*/  BSYNC.RECONVERGENT B0 ;  /* 0x0000000000007941 */ /* 0x000fea0003800200 */
.L_x_301:
        /* <DEDUP_REMOVED lines=28> */
.L_x_306:
[----:B------:R-:W-:-:S04]  /*04e0*/  IADD3 R22, P1, PT, R12, R11, RZ ;  /* 0x0000000b0c167210 */ /* 0x000fc80007f3e0ff */
[----:B------:R-:W-:-:S05]  /*04f0*/  IADD3.X R23, PT, PT, R13, R15, RZ, P1, !PT ;  /* 0x0000000f0d177210 */ /* 0x000fca0000ffe4ff */
[----:B------:R0:W2:Y:S01]  /*0500*/  LDG.E.CONSTANT R18, desc[UR6][R22.64] ;  /* 0x0000000616127981 */ /* 0x0000a2000c1e9900 */
[----:B------:R-:W-:-:S05]  /*0510*/  IADD3 R6, P1, PT, R11, R8, RZ ;  /* 0x000000080b067210 */ /* 0x000fca0007f3e0ff */
[----:B------:R-:W-:-:S05]  /*0520*/  IMAD.X R7, R15, 0x1, R10, P1 ;  /* 0x000000010f077824 */ /* 0x000fca00008e060a */
[----:B------:R1:W3:Y:S01]  /*0530*/  LDG.E.CONSTANT R17, desc[UR6][R6.64] ;  /* 0x0000000606117981 */ /* 0x0002e2000c1e9900 */
[----:B------:R-:W-:Y:S02]  /*0540*/  HFMA2 R25, -RZ, RZ, 1.0087890625, -0.000686168670654296875 ;  /* 0x3c09919fff197431 */ /* 0x000fe400000001ff */
[----:B------:R-:W-:Y:S01]  /*0550*/  IMAD.MOV.U32 R21, RZ, RZ, 0x38eb4c3a ;  /* 0x38eb4c3aff157424 */ /* 0x000fe200078e00ff */
[----:B------:R-:W-:Y:S01]  /*0560*/  IADD3 R4, P2, PT, R0, R4, RZ ;  /* 0x0000000400047210 */ /* 0x000fe20007f5e0ff */
[----:B------:R-:W-:Y:S02]  /*0570*/  IMAD.MOV.U32 R24, RZ, RZ, 0x3aae005b ;  /* 0x3aae005bff187424 */ /* 0x000fe400078e00ff */
[----:B0-----:R-:W-:Y:S02]  /*0580*/  IMAD.MOV.U32 R22, RZ, RZ, 0x3d24d99a ;  /* 0x3d24d99aff167424 */ /* 0x001fe400078e00ff */
[----:B------:R-:W-:Y:S02]  /*0590*/  IMAD.X R3, RZ, RZ, R3, P2 ;  /* 0x000000ffff037224 */ /* 0x000fe400010e0603 */
[----:B-1----:R-:W-:-:S02]  /*05a0*/  IMAD.MOV.U32 R7, RZ, RZ, 0x3e235519 ;  /* 0x3e235519ff077424 */ /* 0x002fc400078e00ff */
[C---:B--2---:R-:W-:Y:S01]  /*05b0*/  FMUL.FTZ R19, R18.reuse, 0.70710676908493041992 ;  /* 0x3f3504f312137820 */ /* 0x044fe20000410000 */
[----:B------:R-:W-:-:S03]  /*05c0*/  FMUL.FTZ R18, R18, 0.5 ;  /* 0x3f00000012127820 */ /* 0x000fc60000410000 */
[C---:B------:R-:W-:Y:S01]  /*05d0*/  FADD.FTZ R20, |R19|.reuse, -RZ ;  /* 0x800000ff13147221 */ /* 0x040fe20000010200 */
[----:B------:R-:W-:-:S04]  /*05e0*/  FSETP.GE.FTZ.AND P1, PT, |R19|, 1.0029599666595458984, PT ;  /* 0x3f8060fe1300780b */ /* 0x000fc80003f36200 */
[----:B------:R-:W-:Y:S02]  /*05f0*/  FSEL R21, R21, 8.4834944573231041431e-05, P1 ;  /* 0x38b1e96a15157808 */ /* 0x000fe40000800000 */
[----:B------:R-:W-:Y:S02]  /*0600*/  FSEL R23, -R24, -0.00082130916416645050049, P1 ;  /* 0xba574d2018177808 */ /* 0x000fe40000800100 */
[----:B------:R-:W-:Y:S02]  /*0610*/  FSEL R6, R25, 0.0052134888246655464172, P1 ;  /* 0x3baad5ea19067808 */ /* 0x000fe40000800000 */
[----:B------:R-:W-:-:S03]  /*0620*/  FSEL R22, -R22, -0.026868773624300956726, P1 ;  /* 0xbcdc1be716167808 */ /* 0x000fc60000800100 */
[----:B------:R-:W-:-:S04]  /*0630*/  @!P1 FMUL.FTZ R20, R19, R19 ;  /* 0x0000001313149220 */ /* 0x000fc80000410000 */
[C---:B------:R-:W-:Y:S01]  /*0640*/  FFMA.FTZ R21, R20.reuse, R21, R23 ;  /* 0x0000001514157223 */ /* 0x040fe20000010017 */
[----:B------:R-:W-:Y:S02]  /*0650*/  IMAD.MOV.U32 R23, RZ, RZ, 0x3f69b4f9 ;  /* 0x3f69b4f9ff177424 */ /* 0x000fe400078e00ff */
[C---:B------:R-:W-:Y:S01]  /*0660*/  FADD.FTZ R24, -R20.reuse, -RZ ;  /* 0x800000ff14187221 */ /* 0x040fe20000010100 */
[C---:B------:R-:W-:Y:S01]  /*0670*/  FFMA.FTZ R21, R20.reuse, R21, R6 ;  /* 0x0000001514157223 */ /* 0x040fe20000010006 */
[----:B------:R-:W-:Y:S02]  /*0680*/  FSEL R6, R7, 0.11284004896879196167, P1 ;  /* 0x3de718af07067808 */ /* 0x000fe40000800000 */
[----:B------:R-:W-:Y:S01]  /*0690*/  MOV R7, 0x3f210a14 ;  /* 0x3f210a1400077802 */ /* 0x000fe20000000f00 */
[----:B------:R-:W-:Y:S01]  /*06a0*/  FFMA.FTZ R21, R20, R21, R22 ;  /* 0x0000001514157223 */ /* 0x000fe20000010016 */
[----:B------:R-:W-:-:S03]  /*06b0*/  FSEL R22, R23, -0.37612664699554443359, P1 ;  /* 0xbec093ac17167808 */ /* 0x000fc60000800000 */
[----:B------:R-:W-:Y:S01]  /*06c0*/  FFMA.FTZ R21, R20, R21, R6 ;  /* 0x0000001514157223 */ /* 0x000fe20000010006 */
[----:B------:R-:W-:Y:S02]  /*06d0*/  FSEL R6, R7, 0.12837915122509002686, P1 ;  /* 0x3e0375d307067808 */ /* 0x000fe40000800000 */
[----:B------:R-:W-:Y:S01]  /*06e0*/  FSEL R7, R24, R19, P1 ;  /* 0x0000001318077208 */ /* 0x000fe20000800000 */
[----:B------:R-:W-:-:S04]  /*06f0*/  FFMA.FTZ R21, R20, R21, R22 ;  /* 0x0000001514157223 */ /* 0x000fc80000010016 */
[----:B------:R-:W-:-:S04]  /*0700*/  FFMA.FTZ R6, R20, R21, R6 ;  /* 0x0000001514067223 */ /* 0x000fc80000010006 */
[----:B------:R-:W-:-:S04]  /*0710*/  FFMA.FTZ R20, R6, R7, R7 ;  /* 0x0000000706147223 */ /* 0x000fc80000010007 */
[----:B------:R-:W0:Y:S02]  /*0720*/  @P1 MUFU.EX2 R6, R20 ;  /* 0x0000001400061308 */ /* 0x000e240000000800 */
[----:B0-----:R-:W-:-:S05]  /*0730*/  @P1 FADD.FTZ R6, -R6, 1 ;  /* 0x3f80000006061421 */ /* 0x001fca0000010100 */
[----:B------:R-:W-:Y:S02]  /*0740*/  @P1 LOP3.LUT R20, R6, 0x80000000, R19, 0xb8, !PT ;  /* 0x8000000006141812 */ /* 0x000fe400078eb813 */
[----:B------:R-:W-:Y:S02]  /*0750*/  IADD3 R6, P1, PT, R11, R5, RZ ;  /* 0x000000050b067210 */ /* 0x000fe40007f3e0ff */
[----:B------:R-:W-:Y:S01]  /*0760*/  LEA R11, P3, R0, R11, 0x2 ;  /* 0x0000000b000b7211 */ /* 0x000fe200078610ff */
[----:B------:R-:W-:-:S04]  /*0770*/  FADD.FTZ R7, R20, 1 ;  /* 0x3f80000014077421 */ /* 0x000fc80000010000 */
[----:B------:R-:W-:Y:S01]  /*0780*/  FMUL.FTZ R18, R7, R18 ;  /* 0x0000001207127220 */ /* 0x000fe20000410000 */
[----:B------:R-:W-:Y:S01]  /*0790*/  IMAD.X R7, R15, 0x1, R9, P1 ;  /* 0x000000010f077824 */ /* 0x000fe200008e0609 */
[----:B------:R-:W-:Y:S02]  /*07a0*/  IADD3 R16, P1, PT, R16, -0x1, RZ ;  /* 0xffffffff10107810 */ /* 0x000fe40007f3e0ff */
[----:B---3--:R-:W-:Y:S01]  /*07b0*/  FMUL.FTZ R17, R17, R18 ;  /* 0x0000001211117220 */ /* 0x008fe20000410000 */
[----:B------:R-:W-:Y:S02]  /*07c0*/  LEA.HI.X R15, R0, R15, RZ, 0x2, P3 ;  /* 0x0000000f000f7211 */ /* 0x000fe400018f14ff */
[----:B------:R-:W-:Y:S02]  /*07d0*/  IADD3.X R14, PT, PT, R14, -0x1, RZ, P1, !PT ;  /* 0xffffffff0e0e7810 */ /* 0x000fe40000ffe4ff */
[----:B------:R0:W-:Y:S01]  /*07e0*/  STG.E desc[UR6][R6.64], R17 ;  /* 0x0000001106007986 */ /* 0x0001e2000c101906 */
[----:B------:R-:W-:-:S04]  /*07f0*/  ISETP.NE.U32.AND P1, PT, R16, RZ, PT ;  /* 0x000000ff1000720c */ /* 0x000fc80003f25070 */
[----:B------:R-:W-:-:S13]  /*0800*/  ISETP.NE.AND.EX P1, PT, R14, RZ, PT, P1 ;  /* 0x000000ff0e00720c */ /* 0x000fda0003f25310 */
[----:B0-----:R-:W-:Y:S05]  /*0810*/  @P1 BRA `(.L_x_306) ;  /* 0xfffffffc00301947 */ /* 0x001fea000383ffff */
.L_x_305:
[----:B------:R-:W-:Y:S05]  /*0820*/  BSYNC.RECONVERGENT B0 ;  /* 0x0000000000007941 */ /* 0x000fea0003800200 */
.L_x_304:
[----:B------:R-:W-:Y:S05]  /*0830*/  @!P0 EXIT ;  /* 0x000000000000894d */ /* 0x000fea0003800000 */
[----:B------:R-:W0:Y:S01]  /*0840*/  LDCU UR4, c[0x0][0x390] ;  /* 0x00007200ff0477ac */ /* 0x000e220008000800 */
[----:B------:R-:W1:Y:S01]  /*0850*/  LDCU UR9, c[0x0][0x390] ;  /* 0x00007200ff0977ac */ /* 0x000e620008000800 */
[----:B------:R-:W2:Y:S01]  /*0860*/  LDCU.64 UR10, c[0x0][0x380] ;  /* 0x00007000ff0a77ac */ /* 0x000ea20008000a00 */
[----:B0-----:R-:W-:Y:S02]  /*0870*/  USHF.L.U64.HI UR8, UR4, 0x2, UR5 ;  /* 0x0000000204087899 */ /* 0x001fe40008010205 */
[----:B-12---:R-:W-:-:S12]  /*0880*/  USHF.L.U32 UR4, UR4, 0x2, URZ ;  /* 0x0000000204047899 */ /* 0x006fd800080006ff */
.L_x_307:
[----:B------:R-:W-:-:S04]  /*0890*/  LEA R16, P0, R4, R12, 0x2 ;  /* 0x0000000c04107211 */ /* 0x000fc800078010ff */
[----:B------:R-:W-:-:S05]  /*08a0*/  LEA.HI.X R17, R4, R13, R3, 0x2, P0 ;  /* 0x0000000d04117211 */ /* 0x000fca00000f1403 */
[----:B------:R-:W2:Y:S01]  /*08b0*/  LDG.E.CONSTANT R24, desc[UR6][R16.64] ;  /* 0x0000000610187981 */ /* 0x000ea2000c1e9900 */
[----:B------:R-:W-:Y:S01]  /*08c0*/  IMAD.SHL.U32 R5, R0, 0x4, RZ ;  /* 0x0000000400057824 */ /* 0x000fe200078e00ff */
[----:B------:R-:W-:-:S04]  /*08d0*/  SHF.R.U32.HI R6, RZ, 0x1e, R0 ;  /* 0x0000001eff067819 */ /* 0x000fc80000011600 */
[----:B------:R-:W-:-:S04]  /*08e0*/  IADD3 R14, P0, PT, R5, R16, RZ ;  /* 0x00000010050e7210 */ /* 0x000fc80007f1e0ff */
[----:B------:R-:W-:-:S05]  /*08f0*/  IADD3.X R15, PT, PT, R6, R17, RZ, P0, !PT ;  /* 0x00000011060f7210 */ /* 0x000fca00007fe4ff */
[----:B------:R-:W3:Y:S01]  /*0900*/  LDG.E.CONSTANT R7, desc[UR6][R14.64] ;  /* 0x000000060e077981 */ /* 0x000ee2000c1e9900 */
[----:B------:R-:W-:Y:S02]  /*0910*/  IMAD.MOV.U32 R8, RZ, RZ, 0x38eb4c3a ;  /* 0x38eb4c3aff087424 */ /* 0x000fe400078e00ff */
[----:B------:R-:W-:Y:S02]  /*0920*/  HFMA2 R11, -RZ, RZ, 1.28515625, -179.25 ;  /* 0x3d24d99aff0b7431 */ /* 0x000fe400000001ff */
[----:B------:R-:W-:Y:S02]  /*0930*/  IMAD.MOV.U32 R9, RZ, RZ, 0x3aae005b ;  /* 0x3aae005bff097424 */ /* 0x000fe400078e00ff */
[----:B------:R-:W-:Y:S02]  /*0940*/  IMAD.MOV.U32 R10, RZ, RZ, 0x3c09919f ;  /* 0x3c09919fff0a7424 */ /* 0x000fe400078e00ff */
[----:B--2---:R-:W-:-:S04]  /*0950*/  FMUL.FTZ R18, R24, 0.70710676908493041992 ;  /* 0x3f3504f318127820 */ /* 0x004fc80000410000 */
[C---:B------:R-:W-:Y:S01]  /*0960*/  FADD.FTZ R19, |R18|.reuse, -RZ ;  /* 0x800000ff12137221 */ /* 0x040fe20000010200 */
[----:B------:R-:W-:-:S04]  /*0970*/  FSETP.GE.FTZ.AND P0, PT, |R18|, 1.0029599666595458984, PT ;  /* 0x3f8060fe1200780b */ /* 0x000fc80003f16200 */
[----:B------:R-:W-:Y:S02]  /*0980*/  FSEL R20, R8, 8.4834944573231041431e-05, P0 ;  /* 0x38b1e96a08147808 */ /* 0x000fe40000000000 */
[----:B------:R-:W-:Y:S02]  /*0990*/  FSEL R22, -R9, -0.00082130916416645050049, P0 ;  /* 0xba574d2009167808 */ /* 0x000fe40000000100 */
[----:B------:R-:W-:Y:S02]  /*09a0*/  FSEL R21, R10, 0.0052134888246655464172, P0 ;  /* 0x3baad5ea0a157808 */ /* 0x000fe40000000000 */
[----:B------:R-:W-:-:S03]  /*09b0*/  FSEL R23, -R11, -0.026868773624300956726, P0 ;  /* 0xbcdc1be70b177808 */ /* 0x000fc60000000100 */
        /* <DEDUP_REMOVED lines=9> */
[----:B------:R-:W-:-:S03]  /*0a50*/  MOV R22, 0x3f210a14 ;  /* 0x3f210a1400167802 */ /* 0x000fc60000000f00 */
[----:B------:R-:W-:Y:S01]  /*0a60*/  FFMA.FTZ R26, R19, R26, R23 ;  /* 0x0000001a131a7223 */ /* 0x000fe20000010017 */
[----:B------:R-:W-:-:S05]  /*0a70*/  FSEL R23, R22, 0.12837915122509002686, P0 ;  /* 0x3e0375d316177808 */ /* 0x000fca0000000000 */
[C---:B------:R-:W-:Y:S01]  /*0a80*/  FFMA.FTZ R23, R19.reuse, R26, R23 ;  /* 0x0000001a13177223 */ /* 0x040fe20000010017 */
[----:B------:R-:W-:-:S05]  /*0a90*/  FADD.FTZ R19, -R19, -RZ ;  /* 0x800000ff13137221 */ /* 0x000fca0000010100 */
[----:B------:R-:W-:Y:S01]  /*0aa0*/  FSEL R26, R19, R18, P0 ;  /* 0x00000012131a7208 */ /* 0x000fe20000000000 */
[----:B---3--:R-:W-:-:S04]  /*0ab0*/  FMUL.FTZ R19, R7, 0.70710676908493041992 ;  /* 0x3f3504f307137820 */ /* 0x008fc80000410000 */
[----:B------:R-:W-:Y:S01]  /*0ac0*/  FFMA.FTZ R25, R23, R26, R26 ;  /* 0x0000001a17197223 */ /* 0x000fe2000001001a */
[----:B------:R-:W-:-:S03]  /*0ad0*/  FSETP.GE.FTZ.AND P1, PT, |R19|, 1.0029599666595458984, PT ;  /* 0x3f8060fe1300780b */ /* 0x000fc60003f36200 */
[----:B------:R-:W0:Y:S01]  /*0ae0*/  @P0 MUFU.EX2 R23, R25 ;  /* 0x0000001900170308 */ /* 0x000e220000000800 */
[----:B------:R-:W-:Y:S02]  /*0af0*/  FSEL R27, -R9, -0.00082130916416645050049, P1 ;  /* 0xba574d20091b7808 */ /* 0x000fe40000800100 */
[----:B------:R-:W-:Y:S01]  /*0b00*/  FSEL R26, R10, 0.0052134888246655464172, P1 ;  /* 0x3baad5ea0a1a7808 */ /* 0x000fe20000800000 */
[----:B0-----:R-:W-:-:S05]  /*0b10*/  @P0 FADD.FTZ R23, -R23, 1 ;  /* 0x3f80000017170421 */ /* 0x001fca0000010100 */
[----:B------:R-:W-:Y:S01]  /*0b20*/  @P0 LOP3.LUT R25, R23, 0x80000000, R18, 0xb8, !PT ;  /* 0x8000000017190812 */ /* 0x000fe200078eb812 */
[C---:B------:R-:W-:Y:S01]  /*0b30*/  FADD.FTZ R18, |R19|.reuse, -RZ ;  /* 0x800000ff13127221 */ /* 0x040fe20000010200 */
[----:B------:R-:W-:Y:S01]  /*0b40*/  FSEL R23, R8, 8.4834944573231041431e-05, P1 ;  /* 0x38b1e96a08177808 */ /* 0x000fe20000800000 */
[----:B------:R-:W-:Y:S01]  /*0b50*/  @!P1 FMUL.FTZ R18, R19, R19 ;  /* 0x0000001313129220 */ /* 0x000fe20000410000 */
[----:B------:R-:W-:-:S03]  /*0b60*/  IADD3 R16, P0, PT, R16, UR4, RZ ;  /* 0x0000000410107c10 */ /* 0x000fc6000ff1e0ff */
[----:B------:R-:W-:Y:S01]  /*0b70*/  FFMA.FTZ R23, R18, R23, R27 ;  /* 0x0000001712177223 */ /* 0x000fe2000001001b */
[----:B------:R-:W-:-:S03]  /*0b80*/  IADD3.X R17, PT, PT, R17, UR8, RZ, P0, !PT ;  /* 0x0000000811117c10 */ /* 0x000fc600087fe4ff */
[C---:B------:R-:W-:Y:S01]  /*0b90*/  FFMA.FTZ R23, R18.reuse, R23, R26 ;  /* 0x0000001712177223 */ /* 0x040fe2000001001a */
[----:B------:R-:W-:Y:S01]  /*0ba0*/  FSEL R26, -R11, -0.026868773624300956726, P1 ;  /* 0xbcdc1be70b1a7808 */ /* 0x000fe20000800100 */
[----:B------:R-:W2:Y:S04]  /*0bb0*/  LDG.E.CONSTANT R16, desc[UR6][R16.64] ;  /* 0x0000000610107981 */ /* 0x000ea8000c1e9900 */
        /* <DEDUP_REMOVED lines=10> */
[----:B------:R-:W0:Y:S02]  /*0c60*/  @P1 MUFU.EX2 R18, R23 ;  /* 0x0000001700121308 */ /* 0x000e240000000800 */
[----:B0-----:R-:W-:-:S05]  /*0c70*/  @P1 FADD.FTZ R18, -R18, 1 ;  /* 0x3f80000012121421 */ /* 0x001fca0000010100 */
[----:B------:R-:W-:Y:S02]  /*0c80*/  @P1 LOP3.LUT R23, R18, 0x80000000, R19, 0xb8, !PT ;  /* 0x8000000012171812 */ /* 0x000fe400078eb813 */
[----:B------:R-:W-:-:S05]  /*0c90*/  IADD3 R18, P1, PT, R5, R14, RZ ;  /* 0x0000000e05127210 */ /* 0x000fca0007f3e0ff */
[----:B------:R-:W-:-:S05]  /*0ca0*/  IMAD.X R19, R6, 0x1, R15, P1 ;  /* 0x0000000106137824 */ /* 0x000fca00008e060f */
[----:B------:R-:W3:Y:S01]  /*0cb0*/  LDG.E.CONSTANT R26, desc[UR6][R18.64] ;  /* 0x00000006121a7981 */ /* 0x000ee2000c1e9900 */
[----:B------:R-:W-:Y:S01]  /*0cc0*/  FMUL.FTZ R29, R24, 0.5 ;  /* 0x3f000000181d7820 */ /* 0x000fe20000410000 */
[----:B------:R-:W-:-:S04]  /*0cd0*/  FADD.FTZ R24, R25, 1 ;  /* 0x3f80000019187421 */ /* 0x000fc80000010000 */
[----:B------:R-:W-:Y:S01]  /*0ce0*/  FMUL.FTZ R29, R24, R29 ;  /* 0x0000001d181d7220 */ /* 0x000fe20000410000 */
[----:B------:R-:W-:-:S04]  /*0cf0*/  IADD3 R14, P1, PT, R14, UR4, RZ ;  /* 0x000000040e0e7c10 */ /* 0x000fc8000ff3e0ff */
[----:B------:R-:W-:-:S05]  /*0d00*/  IADD3.X R15, PT, PT, R15, UR8, RZ, P1, !PT ;  /* 0x000000080f0f7c10 */ /* 0x000fca0008ffe4ff */
[----:B------:R0:W4:Y:S01]  /*0d10*/  LDG.E.CONSTANT R25, desc[UR6][R14.64] ;  /* 0x000000060e197981 */ /* 0x000122000c1e9900 */
[----:B--2---:R-:W-:Y:S01]  /*0d20*/  FMUL.FTZ R17, R16, R29 ;  /* 0x0000001d10117220 */ /* 0x004fe20000410000 */
[----:B---3--:R-:W-:-:S05]  /*0d30*/  FMUL.FTZ R27, R26, 0.70710676908493041992 ;  /* 0x3f3504f31a1b7820 */ /* 0x008fca0000410000 */
[C---:B------:R-:W-:Y:S01]  /*0d40*/  FSETP.GE.FTZ.AND P0, PT, |R27|.reuse, 1.0029599666595458984, PT ;  /* 0x3f8060fe1b00780b */ /* 0x040fe20003f16200 */
[----:B------:R-:W-:-:S03]  /*0d50*/  FADD.FTZ R24, |R27|, -RZ ;  /* 0x800000ff1b187221 */ /* 0x000fc60000010200 */
[----:B------:R-:W-:Y:S02]  /*0d60*/  FSEL R29, R8, 8.4834944573231041431e-05, P0 ;  /* 0x38b1e96a081d7808 */ /* 0x000fe40000000000 */
[----:B------:R-:W-:-:S07]  /*0d70*/  FSEL R16, -R9, -0.00082130916416645050049, P0 ;  /* 0xba574d2009107808 */ /* 0x000fce0000000100 */
[----:B------:R-:W-:-:S04]  /*0d80*/  @!P0 FMUL.FTZ R24, R27, R27 ;  /* 0x0000001b1b188220 */ /* 0x000fc80000410000 */
[----:B------:R-:W-:Y:S01]  /*0d90*/  FFMA.FTZ R29, R24, R29, R16 ;  /* 0x0000001d181d7223 */ /* 0x000fe20000010010 */
[----:B------:R-:W-:-:S05]  /*0da0*/  FSEL R16, R10, 0.0052134888246655464172, P0 ;  /* 0x3baad5ea0a107808 */ /* 0x000fca0000000000 */
[----:B------:R-:W-:Y:S01]  /*0db0*/  FFMA.FTZ R29, R24, R29, R16 ;  /* 0x0000001d181d7223 */ /* 0x000fe20000010010 */
[----:B------:R-:W-:Y:S02]  /*0dc0*/  FSEL R16, -R11, -0.026868773624300956726, P0 ;  /* 0xbcdc1be70b107808 */ /* 0x000fe40000000100 */
[----:B0-----:R-:W-:-:S03]  /*0dd0*/  FSEL R14, R20, 0.11284004896879196167, P0 ;  /* 0x3de718af140e7808 */ /* 0x001fc60000000000 */
[----:B------:R-:W-:-:S04]  /*0de0*/  FFMA.FTZ R29, R24, R29, R16 ;  /* 0x0000001d181d7223 */ /* 0x000fc80000010010 */
        /* <DEDUP_REMOVED lines=12> */
[----:B------:R-:W-:Y:S01]  /*0eb0*/  IMAD.X R16, RZ, RZ, R3, P0 ;  /* 0x000000ffff107224 */ /* 0x000fe200000e0603 */
[----:B------:R-:W-:-:S04]  /*0ec0*/  LEA R14, P0, R15, UR10, 0x2 ;  /* 0x0000000a0f0e7c11 */ /* 0x000fc8000f8010ff */
[----:B------:R-:W-:Y:S01]  /*0ed0*/  LEA.HI.X R15, R15, UR11, R16, 0x2, P0 ;  /* 0x0000000b0f0f7c11 */ /* 0x000fe200080f1410 */
[----:B------:R-:W-:Y:S01]  /*0ee0*/  FMUL.FTZ R16, R7, 0.5 ;  /* 0x3f00000007107820 */ /* 0x000fe20000410000 */
[----:B------:R-:W-:-:S04]  /*0ef0*/  FADD.FTZ R7, R23, 1 ;  /* 0x3f80000017077421 */ /* 0x000fc80000010000 */
[----:B------:R-:W-:Y:S01]  /*0f00*/  FMUL.FTZ R7, R7, R16 ;  /* 0x0000001007077220 */ /* 0x000fe20000410000 */
[----:B------:R-:W-:Y:S02]  /*0f10*/  IADD3 R16, P0, PT, R18, UR4, RZ ;  /* 0x0000000412107c10 */ /* 0x000fe4000ff1e0ff */
[----:B------:R-:W-:Y:S01]  /*0f20*/  IADD3 R18, P1, PT, R5, R18, RZ ;  /* 0x0000001205127210 */ /* 0x000fe20007f3e0ff */
[----:B------:R0:W-:Y:S02]  /*0f30*/  STG.E desc[UR6][R14.64], R17 ;  /* 0x000000110e007986 */ /* 0x0001e4000c101906 */
[----:B0-----:R-:W-:Y:S02]  /*0f40*/  IADD3.X R17, PT, PT, R19, UR8, RZ, P0, !PT ;  /* 0x0000000813117c10 */ /* 0x001fe400087fe4ff */
[----:B------:R-:W-:Y:S02]  /*0f50*/  IADD3.X R19, PT, PT, R6, R19, RZ, P1, !PT ;  /* 0x0000001306137210 */ /* 0x000fe40000ffe4ff */
[----:B------:R-:W-:Y:S01]  /*0f60*/  IADD3 R28, P0, PT, R18, UR4, RZ ;  /* 0x00000004121c7c10 */ /* 0x000fe2000ff1e0ff */
[----:B------:R0:W2:Y:S04]  /*0f70*/  LDG.E.CONSTANT R16, desc[UR6][R16.64] ;  /* 0x0000000610107981 */ /* 0x0000a8000c1e9900 */
[----:B------:R-:W3:Y:S01]  /*0f80*/  LDG.E.CONSTANT R23, desc[UR6][R18.64] ;  /* 0x0000000612177981 */ /* 0x000ee2000c1e9900 */
[----:B------:R-:W-:-:S05]  /*0f90*/  IADD3.X R29, PT, PT, R19, UR8, RZ, P0, !PT ;  /* 0x00000008131d7c10 */ /* 0x000fca00087fe4ff */
[----:B------:R-:W5:Y:S01]  /*0fa0*/  LDG.E.CONSTANT R28, desc[UR6][R28.64] ;  /* 0x000000061c1c7981 */ /* 0x000f62000c1e9900 */
[----:B----4-:R-:W-:Y:S01]  /*0fb0*/  FMUL.FTZ R7, R25, R7 ;  /* 0x0000000719077220 */ /* 0x010fe20000410000 */
[----:B------:R-:W-:Y:S01]  /*0fc0*/  FADD.FTZ R24, R24, 1 ;  /* 0x3f80000018187421 */ /* 0x000fe20000010000 */
[----:B---3--:R-:W-:-:S05]  /*0fd0*/  FMUL.FTZ R27, R23, 0.70710676908493041992 ;  /* 0x3f3504f3171b7820 */ /* 0x008fca0000410000 */
[C---:B------:R-:W-:Y:S01]  /*0fe0*/  FSETP.GE.FTZ.AND P0, PT, |R27|.reuse, 1.0029599666595458984, PT ;  /* 0x3f8060fe1b00780b */ /* 0x040fe20003f16200 */
[----:B------:R-:W-:-:S03]  /*0ff0*/  FADD.FTZ R25, |R27|, -RZ ;  /* 0x800000ff1b197221 */ /* 0x000fc60000010200 */
[----:B------:R-:W-:Y:S02]  /*1000*/  FSEL R8, R8, 8.4834944573231041431e-05, P0 ;  /* 0x38b1e96a08087808 */ /* 0x000fe40000000000 */
[----:B------:R-:W-:-:S07]  /*1010*/  FSEL R9, -R9, -0.00082130916416645050049, P0 ;  /* 0xba574d2009097808 */ /* 0x000fce0000000100 */
[----:B------:R-:W-:-:S04]  /*1020*/  @!P0 FMUL.FTZ R25, R27, R27 ;  /* 0x0000001b1b198220 */ /* 0x000fc80000410000 */
[----:B------:R-:W-:Y:S01]  /*1030*/  FFMA.FTZ R8, R25, R8, R9 ;  /* 0x0000000819087223 */ /* 0x000fe20000010009 */
[----:B------:R-:W-:Y:S02]  /*1040*/  FSEL R9, R10, 0.0052134888246655464172, P0 ;  /* 0x3baad5ea0a097808 */ /* 0x000fe40000000000 */
[----:B------:R-:W-:-:S03]  /*1050*/  FSEL R11, -R11, -0.026868773624300956726, P0 ;  /* 0xbcdc1be70b0b7808 */ /* 0x000fc60000000100 */
[----:B------:R-:W-:Y:S01]  /*1060*/  FFMA.FTZ R8, R25, R8, R9 ;  /* 0x0000000819087223 */ /* 0x000fe20000010009 */
[----:B------:R-:W-:-:S03]  /*1070*/  FSEL R9, R20, 0.11284004896879196167, P0 ;  /* 0x3de718af14097808 */ /* 0x000fc60000000000 */
[----:B------:R-:W-:Y:S01]  /*1080*/  FFMA.FTZ R8, R25, R8, R11 ;  /* 0x0000000819087223 */ /* 0x000fe2000001000b */
[----:B------:R-:W-:Y:S01]  /*1090*/  FSEL R21, R21, -0.37612664699554443359, P0 ;  /* 0xbec093ac15157808 */ /* 0x000fe20000000000 */
[C---:B------:R-:W-:Y:S02]  /*10a0*/  FADD.FTZ R10, -R25.reuse, -RZ ;  /* 0x800000ff190a7221 */ /* 0x040fe40000010100 */
[----:B------:R-:W-:Y:S01]  /*10b0*/  FFMA.FTZ R8, R25, R8, R9 ;  /* 0x0000000819087223 */ /* 0x000fe20000010009 */
[----:B------:R-:W-:-:S03]  /*10c0*/  FSEL R9, R22, 0.12837915122509002686, P0 ;  /* 0x3e0375d316097808 */ /* 0x000fc60000000000 */
[----:B------:R-:W-:Y:S01]  /*10d0*/  FFMA.FTZ R8, R25, R8, R21 ;  /* 0x0000000819087223 */ /* 0x000fe20000010015 */
[----:B------:R-:W-:-:S03]  /*10e0*/  FSEL R11, R10, R27, P0 ;  /* 0x0000001b0a0b7208 */ /* 0x000fc60000000000 */
[----:B------:R-:W-:-:S04]  /*10f0*/  FFMA.FTZ R8, R25, R8, R9 ;  /* 0x0000000819087223 */ /* 0x000fc80000010009 */
[----:B0-----:R-:W-:-:S04]  /*1100*/  FFMA.FTZ R17, R8, R11, R11 ;  /* 0x0000000b08117223 */ /* 0x001fc8000001000b */
[----:B------:R-:W0:Y:S01]  /*1110*/  @P0 MUFU.EX2 R8, R17 ;  /* 0x0000001100080308 */ /* 0x000e220000000800 */
[----:B------:R-:W-:Y:S01]  /*1120*/  FMUL.FTZ R9, R26, 0.5 ;  /* 0x3f0000001a097820 */ /* 0x000fe20000410000 */
[----:B------:R-:W-:-:S03]  /*1130*/  FMUL.FTZ R18, R23, 0.5 ;  /* 0x3f00000017127820 */ /* 0x000fc60000410000 */
[----:B------:R-:W-:Y:S01]  /*1140*/  FMUL.FTZ R11, R24, R9 ;  /* 0x00000009180b7220 */ /* 0x000fe20000410000 */
[----:B0-----:R-:W-:Y:S01]  /*1150*/  @P0 FADD.FTZ R10, -R8, 1 ;  /* 0x3f800000080a0421 */ /* 0x001fe20000010100 */
[----:B------:R-:W-:-:S04]  /*1160*/  IADD3 R8, P1, PT, R5, R14, RZ ;  /* 0x0000000e05087210 */ /* 0x000fc80007f3e0ff */
[----:B------:R-:W-:Y:S01]  /*1170*/  @P0 LOP3.LUT R17, R10, 0x80000000, R27, 0xb8, !PT ;  /* 0x800000000a110812 */ /* 0x000fe200078eb81b */
[----:B------:R-:W-:Y:S01]  /*1180*/  IMAD.X R9, R6, 0x1, R15, P1 ;  /* 0x0000000106097824 */ /* 0x000fe200008e060f */
[----:B------:R-:W-:-:S03]  /*1190*/  IADD3 R10, P0, PT, R5, R8, RZ ;  /* 0x00000008050a7210 */ /* 0x000fc60007f1e0ff */
[----:B------:R-:W-:Y:S01]  /*11a0*/  FADD.FTZ R15, R17, 1 ;  /* 0x3f800000110f7421 */ /* 0x000fe20000010000 */
[----:B--2---:R-:W-:Y:S01]  /*11b0*/  FMUL.FTZ R17, R16, R11 ;  /* 0x0000000b10117220 */ /* 0x004fe20000410000 */
[----:B------:R-:W-:Y:S01]  /*11c0*/  IMAD.X R11, R6, 0x1, R9, P0 ;  /* 0x00000001060b7824 */ /* 0x000fe200000e0609 */
[----:B------:R-:W-:Y:S01]  /*11d0*/  IADD3 R14, P0, PT, R5, R10, RZ ;  /* 0x0000000a050e7210 */ /* 0x000fe20007f1e0ff */
[----:B------:R-:W-:-:S03]  /*11e0*/  FMUL.FTZ R19, R15, R18 ;  /* 0x000000120f137220 */ /* 0x000fc60000410000 */
[----:B------:R-:W-:Y:S01]  /*11f0*/  IADD3.X R15, PT, PT, R6, R11, RZ, P0, !PT ;  /* 0x0000000b060f7210 */ /* 0x000fe200007fe4ff */
[----:B-----5:R-:W-:Y:S01]  /*1200*/  FMUL.FTZ R19, R28, R19 ;  /* 0x000000131c137220 */ /* 0x020fe20000410000 */
[----:B------:R-:W-:Y:S01]  /*1210*/  IADD3 R4, P0, PT, R5, R4, RZ ;  /* 0x0000000405047210 */ /* 0x000fe20007f1e0ff */
[----:B------:R0:W-:Y:S04]  /*1220*/  STG.E desc[UR6][R8.64], R7 ;  /* 0x0000000708007986 */ /* 0x0001e8000c101906 */
[----:B------:R0:W-:Y:S01]  /*1230*/  STG.E desc[UR6][R10.64], R17 ;  /* 0x000000110a007986 */ /* 0x0001e2000c101906 */
[----:B------:R-:W-:Y:S01]  /*1240*/  IMAD.X R3, R6, 0x1, R3, P0 ;  /* 0x0000000106037824 */ /* 0x000fe200000e0603 */
[----:B------:R-:W-:Y:S02]  /*1250*/  ISETP.GE.U32.AND P0, PT, R4, UR9, PT ;  /* 0x0000000904007c0c */ /* 0x000fe4000bf06070 */
[----:B------:R0:W-:Y:S02]  /*1260*/  STG.E desc[UR6][R14.64], R19 ;  /* 0x000000130e007986 */ /* 0x0001e4000c101906 */
[----:B------:R-:W-:-:S13]  /*1270*/  ISETP.GE.AND.EX P0, PT, R3, UR5, PT, P0 ;  /* 0x0000000503007c0c */ /* 0x000fda000bf06300 */
[----:B0-----:R-:W-:Y:S05]  /*1280*/  @!P0 BRA `(.L_x_307) ;  /* 0xfffffff400808947 */ /* 0x001fea000383ffff */
[----:B------:R-:W-:Y:S05]  /*1290*/  EXIT ;  /* 0x000000000000794d */ /* 0x000fea0003800000 */
        .weak           $__internal_20_$__cuda_sm20_div_u64
        .type           $__internal_20_$__cuda_sm20_div_u64,@function
        .size           $__internal_20_$__cuda_sm20_div_u64,(.L_x_439 - $__internal_20_$__cuda_sm20_div_u64)
$__internal_20_$__cuda_sm20_div_u64:
        /* <DEDUP_REMOVED lines=65> */
[----:B------:R-:W-:Y:S06]  /*16b0*/  RET.REL.NODEC R8 `(_ZN4vllm18act_and_mul_kernelIf6float2XadL_ZNS_11gelu_kernelIfEET_RKS3_EEXadL_ZNS_18packed_gelu_kernelIS1_EES3_S5_EELb1ELb0ELb0EEEvPS3_PS4_i) ;  /* 0xffffffe808507950 */ /* 0x000fec0003c3ffff */
.L_x_308:
        /* <DEDUP_REMOVED lines=12> */
.L_x_439:


//--------------------- .text._ZN4vllm18act_and_mul_kernelIN3c108BFloat16E14__nv_bfloat162XadL_ZNS_11gelu_kernelIS2_EET_RKS5_EEXadL_ZNS_18packed_gelu_kernelIS3_EES5_S7_EELb1ELb1ELb0EEEvPS5_PS6_i --------------------------
	.section	.text._ZN4vllm18act_and_mul_kernelIN3c108BFloat16E14__nv_bfloat162XadL_ZNS_11gelu_kernelIS2_EET_RKS5_EEXadL_ZNS_18packed_gelu_kernelIS3_EES5_S7_EELb1ELb1ELb0EEEvPS5_PS6_i,"ax",@progbits
	.align	128
        .global         _ZN4vllm18act_and_mul_kernelIN3c108BFloat16E14__nv_bfloat162XadL_ZNS_11gelu_kernelIS2_EET_RKS5_EEXadL_ZNS_18packed_gelu_kernelIS3_EES5_S7_EELb1ELb1ELb0EEEvPS5_PS6_i
        .type           _ZN4vllm18act_and_mul_kernelIN3c108BFloat16E14__nv_bfloat162XadL_ZNS_11gelu_kernelIS2_EET_RKS5_EEXadL_ZNS_18packed_gelu_kernelIS3_EES5_S7_EELb1ELb1ELb0EEEvPS5_PS6_i,@function
        .size           _ZN4vllm18act_and_mul_kernelIN3c108BFloat16E14__nv_bfloat162XadL_ZNS_11gelu_kernelIS2_EET_RKS5_EEXadL_ZNS_18packed_gelu_kernelIS3_EES5_S7_EELb1ELb1ELb0EEEvPS5_PS6_i,(.L_x_497 - _ZN4vllm18act_and_mul_kernelIN3c108BFloat16E14__nv_bfloat162XadL_ZNS_11gelu_kernelIS2_EET_RKS5_EEXadL_ZNS_18packed_gelu_kernelIS3_EES5_S7_EELb1ELb1ELb0EEEvPS5_PS6_i)
        .other          _ZN4vllm18act_and_mul_kernelIN3c108BFloat16E14__nv_bfloat162XadL_ZNS_11gelu_kernelIS2_EET_RKS5_EEXadL_ZNS_18packed_gelu_kernelIS3_EES5_S7_EELb1ELb1ELb0EEEvPS5_PS6_i,@"STO_CUDA_ENTRY STV_DEFAULT"
_ZN4vllm18act_and_mul_kernelIN3c108BFloat16E14__nv_bfloat162XadL_ZNS_11gelu_kernelIS2_EET_RKS5_EEXadL_ZNS_18packed_gelu_kernelIS3_EES5_S7_EELb1ELb1ELb0EEEvPS5_PS6_i:
.text._ZN4vllm18act_and_mul_kernelIN3c108BFloat16E14__nv_bfloat162XadL_ZNS_11gelu_kernelIS2_EET_RKS5_EEXadL_ZNS_18packed_gelu_kernelIS3_EES5_S7_EELb1ELb1ELb0EEEvPS5_PS6_i:
        /* <DEDUP_REMOVED lines=19> */
.L_x_309:
[----:B-1----:R-:W-:-:S04]  /*0130*/  IADD3 R8, P0, PT, R30, UR4, RZ ;  /* 0x000000041e087c10 */ /* 0x002fc8000ff1e0ff */
[----:B------:R-:W-:-:S06]  /*0140*/  IADD3.X R9, PT, PT, R31, UR5, RZ, P0, !PT ;  /* 0x000000051f097c10 */ /* 0x000fcc00087fe4ff */
[----:B--2---:R-:W2:Y:S01]  /*0150*/  LDG.E.128.CONSTANT R8, desc[UR12][R8.64] ;  /* 0x0000000c08087981 */ /* 0x004ea2000c1e9d00 */
[----:B------:R-:W-:Y:S01]  /*0160*/  HFMA2 R18, -RZ, RZ, 0.61474609375, 16.90625 ;  /* 0x38eb4c3aff127431 */ /* 0x000fe200000001ff */
[----:B------:R-:W-:Y:S01]  /*0170*/  MOV R19, 0x3aae005b ;  /* 0x3aae005b00137802 */ /* 0x000fe20000000f00 */
[----:B------:R-:W-:Y:S01]  /*0180*/  HFMA2 R20, -RZ, RZ, 1.0087890625, -0.000686168670654296875 ;  /* 0x3c09919fff147431 */ /* 0x000fe200000001ff */
[----:B------:R-:W-:Y:S01]  /*0190*/  MOV R21, 0x3d24d99a ;  /* 0x3d24d99a00157802 */ /* 0x000fe20000000f00 */
[----:B------:R-:W-:Y:S02]  /*01a0*/  HFMA2 R2, -RZ, RZ, 1.5341796875, 81.5625 ;  /* 0x3e235519ff027431 */ /* 0x000fe400000001ff */
[----:B------:R-:W-:Y:S01]  /*01b0*/  HFMA2 R4, -RZ, RZ, 1.7822265625, 0.000185489654541015625 ;  /* 0x3f210a14ff047431 */ /* 0x000fe200000001ff */
[----:B--2---:R-:W-:Y:S02]  /*01c0*/  SHF.L.U32 R15, R8, 0x10, RZ ;  /* 0x00000010080f7819 */ /* 0x004fe400000006ff */
[----:B------:R-:W-:-:S02]  /*01d0*/  SHF.L.U32 R23, R9, 0x10, RZ ;  /* 0x0000001009177819 */ /* 0x000fc400000006ff */
[----:B------:R-:W-:Y:S01]  /*01e0*/  PRMT R9, R9, 0x7632, R9 ;  /* 0x0000763209097816 */ /* 0x000fe20000000009 */
[----:B------:R-:W-:-:S04]  /*01f0*/  FMUL.FTZ R12, R15, 0.70710676908493041992 ;  /* 0x3f3504f30f0c7820 */ /* 0x000fc80000410000 */
        /* <DEDUP_REMOVED lines=10> */
[----:B------:R-:W-:-:S03]  /*02a0*/  FMUL.FTZ R7, R23, 0.70710676908493041992 ;  /* 0x3f3504f317077820 */ /* 0x000fc60000410000 */
[C---:B------:R-:W-:Y:S01]  /*02b0*/  FFMA.FTZ R13, R6.reuse, R5, R13 ;  /* 0x00000005060d7223 */ /* 0x040fe2000001000d */
[----:B------:R-:W-:Y:S02]  /*02c0*/  MOV R5, 0x3f69b4f9 ;  /* 0x3f69b4f900057802 */ /* 0x000fe40000000f00 */
[----:B------:R-:W-:Y:S01]  /*02d0*/  FSETP.GE.FTZ.AND P0, PT, |R7|, 1.0029599666595458984, PT ;  /* 0x3f8060fe0700780b */ /* 0x000fe20003f16200 */
[C---:B------:R-:W-:Y:S01]  /*02e0*/  FFMA.FTZ R13, R6.reuse, R13, R17 ;  /* 0x0000000d060d7223 */ /* 0x040fe20000010011 */
[----:B------:R-:W-:Y:S02]  /*02f0*/  FSEL R14, R5, -0.37612664699554443359, P2 ;  /* 0xbec093ac050e7808 */ /* 0x000fe40001000000 */
[----:B------:R-:W-:Y:S01]  /*0300*/  FSEL R22, -R21, -0.026868773624300956726, P0 ;  /* 0xbcdc1be715167808 */ /* 0x000fe20000000100 */
[C---:B------:R-:W-:Y:S01]  /*0310*/  FFMA.FTZ R13, R6.reuse, R13, R25 ;  /* 0x0000000d060d7223 */ /* 0x040fe20000010019 */
[----:B------:R-:W-:Y:S01]  /*0320*/  FADD.FTZ R25, -R6, -RZ ;  /* 0x800000ff06197221 */ /* 0x000fe20000010100 */
[----:B------:R-:W-:-:S02]  /*0330*/  FSEL R24, R4, 0.12837915122509002686, P0 ;  /* 0x3e0375d304187808 */ /* 0x000fc40000000000 */
[C---:B------:R-:W-:Y:S01]  /*0340*/  FFMA.FTZ R17, R6.reuse, R13, R14 ;  /* 0x0000000d06117223 */ /* 0x040fe2000001000e */
[----:B------:R-:W-:Y:S01]  /*0350*/  FADD.FTZ R13, |R7|, -RZ ;  /* 0x800000ff070d7221 */ /* 0x000fe20000010200 */
[----:B------:R-:W-:Y:S02]  /*0360*/  FSEL R14, -R19, -0.00082130916416645050049, P0 ;  /* 0xba574d20130e7808 */ /* 0x000fe40000000100 */
[----:B------:R-:W-:Y:S01]  /*0370*/  FFMA.FTZ R16, R6, R17, R16 ;  /* 0x0000001106107223 */ /* 0x000fe20000010010 */
[----:B------:R-:W-:Y:S01]  /*0380*/  FSEL R6, R18, 8.4834944573231041431e-05, P0 ;  /* 0x38b1e96a12067808 */ /* 0x000fe20000000000 */
[----:B------:R-:W-:Y:S01]  /*0390*/  @!P0 FMUL.FTZ R13, R7, R7 ;  /* 0x00000007070d8220 */ /* 0x000fe20000410000 */
[----:B------:R-:W-:Y:S02]  /*03a0*/  FSEL R25, R25, R12, P2 ;  /* 0x0000000c19197208 */ /* 0x000fe40001000000 */
[----:B------:R-:W-:Y:S01]  /*03b0*/  FSEL R17, R20, 0.0052134888246655464172, P0 ;  /* 0x3baad5ea14117808 */ /* 0x000fe20000000000 */
[----:B------:R-:W-:-:S02]  /*03c0*/  FFMA.FTZ R6, R13, R6, R14 ;  /* 0x000000060d067223 */ /* 0x000fc4000001000e */
[----:B------:R-:W-:Y:S02]  /*03d0*/  FFMA.FTZ R16, R16, R25, R25 ;  /* 0x0000001910107223 */ /* 0x000fe40000010019 */
[C---:B------:R-:W-:Y:S01]  /*03e0*/  FFMA.FTZ R14, R13.reuse, R6, R17 ;  /* 0x000000060d0e7223 */ /* 0x040fe20000010011 */
[----:B------:R-:W-:Y:S02]  /*03f0*/  PRMT R6, R8, 0x7632, R6 ;  /* 0x0000763208067816 */ /* 0x000fe40000000006 */
[----:B------:R-:W1:Y:S01]  /*0400*/  @P2 MUFU.EX2 R8, R16 ;  /* 0x0000001000082308 */ /* 0x000e620000000800 */
[----:B------:R-:W-:Y:S01]  /*0410*/  FSEL R17, R2, 0.11284004896879196167, P0 ;  /* 0x3de718af02117808 */ /* 0x000fe20000000000 */
[----:B------:R-:W-:Y:S01]  /*0420*/  FFMA.FTZ R14, R13, R14, R22 ;  /* 0x0000000e0d0e7223 */ /* 0x000fe20000010016 */
[----:B------:R-:W-:-:S03]  /*0430*/  SHF.L.U32 R6, R6, 0x10, RZ ;  /* 0x0000001006067819 */ /* 0x000fc600000006ff */
[----:B------:R-:W-:Y:S01]  /*0440*/  FFMA.FTZ R22, R13, R14, R17 ;  /* 0x0000000e0d167223 */ /* 0x000fe20000010011 */
[----:B------:R-:W-:Y:S01]  /*0450*/  FSEL R17, R5, -0.37612664699554443359, P0 ;  /* 0xbec093ac05117808 */ /* 0x000fe20000000000 */
[----:B------:R-:W-:-:S04]  /*0460*/  FMUL.FTZ R14, R6, 0.70710676908493041992 ;  /* 0x3f3504f3060e7820 */ /* 0x000fc80000410000 */
[----:B------:R-:W-:Y:S01]  /*0470*/  FFMA.FTZ R22, R13, R22, R17 ;  /* 0x000000160d167223 */ /* 0x000fe20000010011 */
[----:B------:R-:W-:-:S03]  /*0480*/  FSETP.GE.FTZ.AND P1, PT, |R14|, 1.0029599666595458984, PT ;  /* 0x3f8060fe0e00780b */ /* 0x000fc60003f36200 */
[C---:B------:R-:W-:Y:S01]  /*0490*/  FFMA.FTZ R22, R13.reuse, R22, R24 ;  /* 0x000000160d167223 */ /* 0x040fe20000010018 */
[----:B-1----:R-:W-:Y:S01]  /*04a0*/  @P2 FADD.FTZ R17, -R8, 1 ;  /* 0x3f80000008112421 */ /* 0x002fe20000010100 */
[----:B------:R-:W-:Y:S01]  /*04b0*/  FADD.FTZ R8, -R13, -RZ ;  /* 0x800000ff0d087221 */ /* 0x000fe20000010100 */
[----:B------:R-:W-:Y:S02]  /*04c0*/  FSEL R13, R18, 8.4834944573231041431e-05, P1 ;  /* 0x38b1e96a120d7808 */ /* 0x000fe40000800000 */
[----:B------:R-:W-:Y:S02]  /*04d0*/  FSEL R24, -R21, -0.026868773624300956726, P1 ;  /* 0xbcdc1be715187808 */ /* 0x000fe40000800100 */
[----:B------:R-:W-:Y:S02]  /*04e0*/  FSEL R25, R8, R7, P0 ;  /* 0x0000000708197208 */ /* 0x000fe40000000000 */
[----:B------:R-:W-:Y:S01]  /*04f0*/  @P2 LOP3.LUT R16, R17, 0x80000000, R12, 0xb8, !PT ;  /* 0x8000000011102812 */ /* 0x000fe200078eb80c */
[C---:B------:R-:W-:Y:S01]  /*0500*/  FADD.FTZ R12, |R14|.reuse, -RZ ;  /* 0x800000ff0e0c7221 */ /* 0x040fe20000010200 */
[----:B------:R-:W-:Y:S01]  /*0510*/  FSEL R17, -R19, -0.00082130916416645050049, P1 ;  /* 0xba574d2013117808 */ /* 0x000fe20000800100 */
[----:B------:R-:W-:Y:S01]  /*0520*/  @!P1 FMUL.FTZ R12, R14, R14 ;  /* 0x0000000e0e0c9220 */ /* 0x000fe20000410000 */
[----:B------:R-:W-:Y:S01]  /*0530*/  FFMA.FTZ R8, R22, R25, R25 ;  /* 0x0000001916087223 */ /* 0x000fe20000010019 */
[----:B------:R-:W-:-:S02]  /*0540*/  FSEL R25, R5, -0.37612664699554443359, P1 ;  /* 0xbec093ac05197808 */ /* 0x000fc40000800000 */
[----:B------:R-:W-:Y:S01]  /*0550*/  FFMA.FTZ R13, R12, R13, R17 ;  /* 0x0000000d0c0d7223 */ /* 0x000fe20000010011 */
[----:B------:R-:W1:Y:S01]  /*0560*/  @P0 MUFU.EX2 R22, R8 ;  /* 0x0000000800160308 */ /* 0x000e620000000800 */
[----:B------:R-:W-:-:S05]  /*0570*/  FSEL R17, R20, 0.0052134888246655464172, P1 ;  /* 0x3baad5ea14117808 */ /* 0x000fca0000800000 */
[----:B------:R-:W-:Y:S01]  /*0580*/  FFMA.FTZ R17, R12, R13, R17 ;  /* 0x0000000d0c117223 */ /* 0x000fe20000010011 */
[----:B------:R-:W-:-:S03]  /*0590*/  SHF.L.U32 R13, R9, 0x10, RZ ;  /* 0x00000010090d7819 */ /* 0x000fc600000006ff */
[----:B------:R-:W-:Y:S01]  /*05a0*/  FFMA.FTZ R9, R12, R17, R24 ;  /* 0x000000110c097223 */ /* 0x000fe20000010018 */
[----:B------:R-:W-:Y:S01]  /*05b0*/  FSEL R24, R2, 0.11284004896879196167, P1 ;  /* 0x3de718af02187808 */ /* 0x000fe20000800000 */
[----:B------:R-:W-:-:S04]  /*05c0*/  FMUL.FTZ R17, R13, 0.70710676908493041992 ;  /* 0x3f3504f30d117820 */ /* 0x000fc80000410000 */
[----:B------:R-:W-:Y:S01]  /*05d0*/  FFMA.FTZ R9, R12, R9, R24 ;  /* 0x000000090c097223 */ /* 0x000fe20000010018 */
[----:B------:R-:W-:Y:S01]  /*05e0*/  FSETP.GE.FTZ.AND P2, PT, |R17|, 1.0029599666595458984, PT ;  /* 0x3f8060fe1100780b */ /* 0x000fe20003f56200 */
[----:B-1----:R-:W-:-:S03]  /*05f0*/  @P0 FADD.FTZ R22, -R22, 1 ;  /* 0x3f80000016160421 */ /* 0x002fc60000010100 */
[----:B------:R-:W-:Y:S02]  /*0600*/  FSEL R24, -R19, -0.00082130916416645050049, P2 ;  /* 0xba574d2013187808 */ /* 0x000fe40001000100 */
[----:B------:R-:W-:Y:S01]  /*0610*/  @P0 LOP3.LUT R8, R22, 0x80000000, R7, 0xb8, !PT ;  /* 0x8000000016080812 */ /* 0x000fe200078eb807 */
[----:B------:R-:W-:Y:S01]  /*0620*/  FFMA.FTZ R7, R12, R9, R25 ;  /* 0x000000090c077223 */ /* 0x000fe20000010019 */
[----:B------:R-:W-:Y:S01]  /*0630*/  FSEL R22, R4, 0.12837915122509002686, P1 ;  /* 0x3e0375d304167808 */ /* 0x000fe20000800000 */
[C---:B------:R-:W-:Y:S01]  /*0640*/  FADD.FTZ R9, |R17|.reuse, -RZ ;  /* 0x800000ff11097221 */ /* 0x040fe20000010200 */
[----:B------:R-:W-:Y:S01]  /*0650*/  FSEL R25, R20, 0.0052134888246655464172, P2 ;  /* 0x3baad5ea14197808 */ /* 0x000fe20001000000 */
[----:B------:R-:W-:Y:S01]  /*0660*/  FADD.FTZ R8, R8, 1 ;  /* 0x3f80000008087421 */ /* 0x000fe20000010000 */
[----:B------:R-:W-:Y:S01]  /*0670*/  FSEL R27, R2, 0.11284004896879196167, P2 ;  /* 0x3de718af021b7808 */ /* 0x000fe20001000000 */
[----:B------:R-:W-:Y:S01]  /*0680*/  FFMA.FTZ R7, R12, R7, R22 ;  /* 0x000000070c077223 */ /* 0x000fe20000010016 */
[----:B------:R-:W-:Y:S01]  /*0690*/  FSEL R22, R18, 8.4834944573231041431e-05, P2 ;  /* 0x38b1e96a12167808 */ /* 0x000fe20001000000 */
[----:B------:R-:W-:-:S04]  /*06a0*/  @!P2 FMUL.FTZ R9, R17, R17 ;  /* 0x000000111109a220 */ /* 0x000fc80000410000 */
[----:B------:R-:W-:Y:S01]  /*06b0*/  FFMA.FTZ R22, R9, R22, R24 ;  /* 0x0000001609167223 */ /* 0x000fe20000010018 */
[----:B------:R-:W-:-:S03]  /*06c0*/  FSEL R24, R5, -0.37612664699554443359, P2 ;  /* 0xbec093ac05187808 */ /* 0x000fc60001000000 */
[----:B------:R-:W-:Y:S01]  /*06d0*/  FFMA.FTZ R22, R9, R22, R25 ;  /* 0x0000001609167223 */ /* 0x000fe20000010019 */
[----:B------:R-:W-:-:S05]  /*06e0*/  FSEL R25, -R21, -0.026868773624300956726, P2 ;  /* 0xbcdc1be715197808 */ /* 0x000fca0001000100 */
[----:B------:R-:W-:Y:S01]  /*06f0*/  FFMA.FTZ R22, R9, R22, R25 ;  /* 0x0000001609167223 */ /* 0x000fe20000010019 */
[----:B------:R-:W-:-:S03]  /*0700*/  FADD.FTZ R25, -R12, -RZ ;  /* 0x800000ff0c197221 */ /* 0x000fc60000010100 */
[----:B------:R-:W-:Y:S02]  /*0710*/  FFMA.FTZ R22, R9, R22, R27 ;  /* 0x0000001609167223 */ /* 0x000fe4000001001b */
[----:B------:R-:W-:Y:S02]  /*0720*/  FSEL R12, R25, R14, P1 ;  /* 0x0000000e190c7208 */ /* 0x000fe40000800000 */
[----:B------:R-:W-:Y:S01]  /*0730*/  FSEL R25, R4, 0.12837915122509002686, P2 ;  /* 0x3e0375d304197808 */ /* 0x000fe20001000000 */
[----:B------:R-:W-:Y:S02]  /*0740*/  FFMA.FTZ R22, R9, R22, R24 ;  /* 0x0000001609167223 */ /* 0x000fe40000010018 */
[----:B------:R-:W-:Y:S01]  /*0750*/  FFMA.FTZ R7, R7, R12, R12 ;  /* 0x0000000c07077223 */ /* 0x000fe2000001000c */
[C---:B------:R-:W-:Y:S01]  /*0760*/  FADD.FTZ R12, -R9.reuse, -RZ ;  /* 0x800000ff090c7221 */ /* 0x040fe20000010100 */
[----:B------:R-:W-:Y:S02]  /*0770*/  FFMA.FTZ R22, R9, R22, R25 ;  /* 0x0000001609167223 */ /* 0x000fe40000010019 */
[----:B------:R-:W1:Y:S02]  /*0780*/  @P1 MUFU.EX2 R9, R7 ;  /* 0x0000000700091308 */ /* 0x000e640000000800 */
[----:B------:R-:W-:-:S05]  /*0790*/  FSEL R25, R12, R17, P2 ;  /* 0x000000110c197208 */ /* 0x000fca0001000000 */
[----:B------:R-:W-:-:S04]  /*07a0*/  FFMA.FTZ R12, R22, R25, R25 ;  /* 0x00000019160c7223 */ /* 0x000fc80000010019 */
[----:B------:R-:W2:Y:S01]  /*07b0*/  @P2 MUFU.EX2 R24, R12 ;  /* 0x0000000c00182308 */ /* 0x000ea20000000800 */
[----:B-1----:R-:W-:Y:S01]  /*07c0*/  @P1 FADD.FTZ R25, -R9, 1 ;  /* 0x3f80000009191421 */ /* 0x002fe20000010100 */
[----:B------:R-:W-:-:S04]  /*07d0*/  SHF.L.U32 R9, R10, 0x10, RZ ;  /* 0x000000100a097819 */ /* 0x000fc800000006ff */
[----:B------:R-:W-:Y:S01]  /*07e0*/  @P1 LOP3.LUT R7, R25, 0x80000000, R14, 0xb8, !PT ;  /* 0x8000000019071812 */ /* 0x000fe200078eb80e */
[----:B------:R-:W-:-:S04]  /*07f0*/  FMUL.FTZ R22, R9, 0.70710676908493041992 ;  /* 0x3f3504f309167820 */ /* 0x000fc80000410000 */
[C---:B------:R-:W-:Y:S01]  /*0800*/  FADD.FTZ R14, |R22|.reuse, -RZ ;  /* 0x800000ff160e7221 */ /* 0x040fe20000010200 */
[----:B------:R-:W-:Y:S01]  /*0810*/  FSETP.GE.FTZ.AND P0, PT, |R22|, 1.0029599666595458984, PT ;  /* 0x3f8060fe1600780b */ /* 0x000fe20003f16200 */
[----:B--2---:R-:W-:-:S03]  /*0820*/  @P2 FADD.FTZ R24, -R24, 1 ;  /* 0x3f80000018182421 */ /* 0x004fc60000010100 */
[----:B------:R-:W-:Y:S02]  /*0830*/  FSEL R25, -R19, -0.00082130916416645050049, P0 ;  /* 0xba574d2013197808 */ /* 0x000fe40000000100 */
[----:B------:R-:W-:Y:S02]  /*0840*/  @P2 LOP3.LUT R12, R24, 0x80000000, R17, 0xb8, !PT ;  /* 0x80000000180c2812 */ /* 0x000fe400078eb811 */
[----:B------:R-:W-:Y:S02]  /*0850*/  FSEL R17, R18, 8.4834944573231041431e-05, P0 ;  /* 0x38b1e96a12117808 */ /* 0x000fe40000000000 */
[----:B------:R-:W-:-:S03]  /*0860*/  FSEL R24, R20, 0.0052134888246655464172, P0 ;  /* 0x3baad5ea14187808 */ /* 0x000fc60000000000 */
[----:B------:R-:W-:-:S04]  /*0870*/  @!P0 FMUL.FTZ R14, R22, R22 ;  /* 0x00000016160e8220 */ /* 0x000fc80000410000 */
[----:B------:R-:W-:-:S04]  /*0880*/  FFMA.FTZ R17, R14, R17, R25 ;  /* 0x000000110e117223 */ /* 0x000fc80000010019 */
        /* <DEDUP_REMOVED lines=8> */
[C---:B------:R-:W-:Y:S01]  /*0910*/  FFMA.FTZ R24, R14.reuse, R17, R24 ;  /* 0x000000110e187223 */ /* 0x040fe20000010018 */
[----:B------:R-:W-:Y:S01]  /*0920*/  FADD.FTZ R17, -R14, -RZ ;  /* 0x800000ff0e117221 */ /* 0x000fe20000010100 */
[----:B------:R-:W-:-:S04]  /*0930*/  PRMT R14, R10, 0x7632, R14 ;  /* 0x000076320a0e7816 */ /* 0x000fc8000000000e */
[----:B------:R-:W-:Y:S02]  /*0940*/  FSEL R17, R17, R22, P0 ;  /* 0x0000001611117208 */ /* 0x000fe40000000000 */
[----:B------:R-:W-:-:S03]  /*0950*/  SHF.L.U32 R14, R14, 0x10, RZ ;  /* 0x000000100e0e7819 */ /* 0x000fc600000006ff */
[----:B------:R-:W-:Y:S02]  /*0960*/  FFMA.FTZ R24, R24, R17, R17 ;  /* 0x0000001118187223 */ /* 0x000fe40000010011 */
[----:B------:R-:W-:Y:S02]  /*0970*/  FMUL.FTZ R10, R14, 0.70710676908493041992 ;  /* 0x3f3504f30e0a7820 */ /* 0x000fe40000410000 */
[----:B------:R-:W1:Y:S03]  /*0980*/  @P0 MUFU.EX2 R17, R24 ;  /* 0x0000001800110308 */ /* 0x000e660000000800 */
[----:B------:R-:W-:-:S04]  /*0990*/  FSETP.GE.FTZ.AND P1, PT, |R10|, 1.0029599666595458984, PT ;  /* 0x3f8060fe0a00780b */ /* 0x000fc80003f36200 */
[----:B------:R-:W-:Y:S01]  /*09a0*/  FSEL R25, -R19, -0.00082130916416645050049, P1 ;  /* 0xba574d2013197808 */ /* 0x000fe20000800100 */
[----:B-1----:R-:W-:-:S05]  /*09b0*/  @P0 FADD.FTZ R17, -R17, 1 ;  /* 0x3f80000011110421 */ /* 0x002fca0000010100 */
[----:B------:R-:W-:Y:S01]  /*09c0*/  @P0 LOP3.LUT R24, R17, 0x80000000, R22, 0xb8, !PT ;  /* 0x8000000011180812 */ /* 0x000fe200078eb816 */
[----:B------:R-:W-:Y:S01]  /*09d0*/  FMUL.FTZ R22, R15, 0.5 ;  /* 0x3f0000000f167820 */ /* 0x000fe20000410000 */
[----:B------:R-:W-:Y:S01]  /*09e0*/  FADD.FTZ R15, R16, 1 ;  /* 0x3f800000100f7421 */ /* 0x000fe20000010000 */
[----:B------:R-:W-:Y:S01]  /*09f0*/  FADD.FTZ R16, |R10|, -RZ ;  /* 0x800000ff0a107221 */ /* 0x000fe20000010200 */
[----:B------:R-:W-:Y:S01]  /*0a00*/  FSEL R17, R18, 8.4834944573231041431e-05, P1 ;  /* 0x38b1e96a12117808 */ /* 0x000fe20000800000 */
[----:B------:R-:W-:Y:S01]  /*0a10*/  @!P1 FMUL.FTZ R16, R10, R10 ;  /* 0x0000000a0a109220 */ /* 0x000fe20000410000 */
[----:B------:R-:W-:Y:S01]  /*0a20*/  FMUL.FTZ R15, R15, R22 ;  /* 0x000000160f0f7220 */ /* 0x000fe20000410000 */
[----:B------:R-:W-:Y:S02]  /*0a30*/  FSEL R22, R20, 0.0052134888246655464172, P1 ;  /* 0x3baad5ea14167808 */ /* 0x000fe40000800000 */
        /* <DEDUP_REMOVED lines=11> */
[----:B------:R-:W-:Y:S02]  /*0af0*/  FSEL R16, R25, R10, P1 ;  /* 0x0000000a19107208 */ /* 0x000fe40000800000 */
[----:B------:R-:W-:-:S03]  /*0b00*/  PRMT R25, R11, 0x7632, R25 ;  /* 0x000076320b197816 */ /* 0x000fc60000000019 */
[----:B------:R-:W-:-:S04]  /*0b10*/  FFMA.FTZ R16, R17, R16, R16 ;  /* 0x0000001011107223 */ /* 0x000fc80000010010 */
[----:B------:R-:W1:Y:S02]  /*0b20*/  @P1 MUFU.EX2 R17, R16 ;  /* 0x0000001000111308 */ /* 0x000e640000000800 */
[----:B-1----:R-:W-:-:S05]  /*0b30*/  @P1 FADD.FTZ R17, -R17, 1 ;  /* 0x3f80000011111421 */ /* 0x002fca0000010100 */
[----:B------:R-:W-:Y:S01]  /*0b40*/  @P1 LOP3.LUT R16, R17, 0x80000000, R10, 0xb8, !PT ;  /* 0x8000000011101812 */ /* 0x000fe200078eb80a */
[----:B------:R-:W-:Y:S01]  /*0b50*/  FMUL.FTZ R10, R9, 0.5 ;  /* 0x3f000000090a7820 */ /* 0x000fe20000410000 */
[----:B------:R-:W-:Y:S01]  /*0b60*/  SHF.L.U32 R17, R11, 0x10, RZ ;  /* 0x000000100b117819 */ /* 0x000fe200000006ff */
[----:B------:R-:W-:Y:S01]  /*0b70*/  FMUL.FTZ R11, R23, 0.5 ;  /* 0x3f000000170b7820 */ /* 0x000fe20000410000 */
[----:B------:R-:W-:Y:S01]  /*0b80*/  SHF.L.U32 R23, R25, 0x10, RZ ;  /* 0x0000001019177819 */ /* 0x000fe200000006ff */
[----:B------:R-:W-:Y:S02]  /*0b90*/  FADD.FTZ R25, R24, 1 ;  /* 0x3f80000018197421 */ /* 0x000fe40000010000 */
[----:B------:R-:W-:Y:S01]  /*0ba0*/  FMUL.FTZ R22, R17, 0.70710676908493041992 ;  /* 0x3f3504f311167820 */ /* 0x000fe20000410000 */
[----:B------:R-:W-:Y:S01]  /*0bb0*/  FMUL.FTZ R24, R8, R11 ;  /* 0x0000000b08187220 */ /* 0x000fe20000410000 */
[----:B------:R-:W-:Y:S01]  /*0bc0*/  FMUL.FTZ R26, R23, 0.70710676908493041992 ;  /* 0x3f3504f3171a7820 */ /* 0x000fe20000410000 */
[----:B------:R-:W-:Y:S01]  /*0bd0*/  FMUL.FTZ R25, R25, R10 ;  /* 0x0000000a19197220 */ /* 0x000fe20000410000 */
[C---:B------:R-:W-:Y:S01]  /*0be0*/  FADD.FTZ R27, |R22|.reuse, -RZ ;  /* 0x800000ff161b7221 */ /* 0x040fe20000010200 */
[----:B------:R-:W-:Y:S01]  /*0bf0*/  FSETP.GE.FTZ.AND P0, PT, |R22|, 1.0029599666595458984, PT ;  /* 0x3f8060fe1600780b */ /* 0x000fe20003f16200 */
[C---:B------:R-:W-:Y:S01]  /*0c00*/  FADD.FTZ R28, |R26|.reuse, -RZ ;  /* 0x800000ff1a1c7221 */ /* 0x040fe20000010200 */
[----:B------:R-:W-:-:S02]  /*0c10*/  FSETP.GE.FTZ.AND P1, PT, |R26|, 1.0029599666595458984, PT ;  /* 0x3f8060fe1a00780b */ /* 0x000fc40003f36200 */
[C---:B------:R-:W-:Y:S02]  /*0c20*/  FSEL R8, R18.reuse, 8.4834944573231041431e-05, P0 ;  /* 0x38b1e96a12087808 */ /* 0x040fe40000000000 */
[C---:B------:R-:W-:Y:S02]  /*0c30*/  FSEL R10, -R19.reuse, -0.00082130916416645050049, P0 ;  /* 0xba574d20130a7808 */ /* 0x040fe40000000100 */
[----:B------:R-:W-:Y:S02]  /*0c40*/  FSEL R9, R18, 8.4834944573231041431e-05, P1 ;  /* 0x38b1e96a12097808 */ /* 0x000fe40000800000 */
[----:B------:R-:W-:Y:S02]  /*0c50*/  FSEL R19, -R19, -0.00082130916416645050049, P1 ;  /* 0xba574d2013137808 */ /* 0x000fe40000800100 */
[----:B------:R-:W-:Y:S01]  /*0c60*/  FSEL R11, R20, 0.0052134888246655464172, P1 ;  /* 0x3baad5ea140b7808 */ /* 0x000fe20000800000 */
[----:B------:R-:W-:Y:S01]  /*0c70*/  @!P0 FMUL.FTZ R27, R22, R22 ;  /* 0x00000016161b8220 */ /* 0x000fe20000410000 */
[----:B------:R-:W-:Y:S01]  /*0c80*/  FSEL R18, -R21, -0.026868773624300956726, P0 ;  /* 0xbcdc1be715127808 */ /* 0x000fe20000000100 */
[----:B------:R-:W-:-:S02]  /*0c90*/  @!P1 FMUL.FTZ R28, R26, R26 ;  /* 0x0000001a1a1c9220 */ /* 0x000fc40000410000 */
[----:B------:R-:W-:Y:S01]  /*0ca0*/  FFMA.FTZ R8, R27, R8, R10 ;  /* 0x000000081b087223 */ /* 0x000fe2000001000a */
[----:B------:R-:W-:Y:S01]  /*0cb0*/  FSEL R10, R20, 0.0052134888246655464172, P0 ;  /* 0x3baad5ea140a7808 */ /* 0x000fe20000000000 */
[----:B------:R-:W-:Y:S01]  /*0cc0*/  FFMA.FTZ R9, R28, R9, R19 ;  /* 0x000000091c097223 */ /* 0x000fe20000010013 */
[----:B------:R-:W-:-:S03]  /*0cd0*/  FSEL R19, -R21, -0.026868773624300956726, P1 ;  /* 0xbcdc1be715137808 */ /* 0x000fc60000800100 */
[----:B------:R-:W-:Y:S01]  /*0ce0*/  FFMA.FTZ R8, R27, R8, R10 ;  /* 0x000000081b087223 */ /* 0x000fe2000001000a */
[----:B------:R-:W-:-:S03]  /*0cf0*/  FFMA.FTZ R9, R28, R9, R11 ;  /* 0x000000091c097223 */ /* 0x000fc6000001000b */
[----:B------:R-:W-:Y:S01]  /*0d00*/  FFMA.FTZ R18, R27, R8, R18 ;  /* 0x000000081b127223 */ /* 0x000fe20000010012 */
[----:B------:R-:W-:Y:S01]  /*0d10*/  IADD3 R8, P2, PT, R30, UR8, RZ ;  /* 0x000000081e087c10 */ /* 0x000fe2000ff5e0ff */
[----:B------:R-:W-:-:S03]  /*0d20*/  FFMA.FTZ R19, R28, R9, R19 ;  /* 0x000000091c137223 */ /* 0x000fc60000010013 */
[----:B------:R-:W-:-:S06]  /*0d30*/  IADD3.X R9, PT, PT, R31, UR9, RZ, P2, !PT ;  /* 0x000000091f097c10 */ /* 0x000fcc00097fe4ff */
[----:B------:R-:W2:Y:S01]  /*0d40*/  LDG.E.128.CONSTANT R8, desc[UR12][R8.64] ;  /* 0x0000000c08087981 */ /* 0x000ea2000c1e9d00 */
[----:B------:R-:W-:Y:S01]  /*0d50*/  FMUL.FTZ R21, R6, 0.5 ;  /* 0x3f00000006157820 */ /* 0x000fe20000410000 */
[----:B------:R-:W-:Y:S01]  /*0d60*/  FADD.FTZ R6, R7, 1 ;  /* 0x3f80000007067421 */ /* 0x000fe20000010000 */
[----:B------:R-:W-:Y:S01]  /*0d70*/  FADD.FTZ R7, R12, 1 ;  /* 0x3f8000000c077421 */ /* 0x000fe20000010000 */
[C---:B------:R-:W-:Y:S01]  /*0d80*/  FSEL R12, R2.reuse, 0.11284004896879196167, P0 ;  /* 0x3de718af020c7808 */ /* 0x040fe20000000000 */
[----:B------:R-:W-:Y:S01]  /*0d90*/  FMUL.FTZ R20, R13, 0.5 ;  /* 0x3f0000000d147820 */ /* 0x000fe20000410000 */
[----:B------:R-:W-:Y:S01]  /*0da0*/  FSEL R13, R2, 0.11284004896879196167, P1 ;  /* 0x3de718af020d7808 */ /* 0x000fe20000800000 */
[----:B------:R-:W-:Y:S01]  /*0db0*/  FMUL.FTZ R17, R17, 0.5 ;  /* 0x3f00000011117820 */ /* 0x000fe20000410000 */
[----:B------:R-:W-:Y:S01]  /*0dc0*/  FSEL R2, R5, -0.37612664699554443359, P0 ;  /* 0xbec093ac05027808 */ /* 0x000fe20000000000 */
[----:B------:R-:W-:Y:S01]  /*0dd0*/  FFMA.FTZ R12, R27, R18, R12 ;  /* 0x000000121b0c7223 */ /* 0x000fe2000001000c */
[----:B------:R-:W-:Y:S01]  /*0de0*/  FSEL R5, R5, -0.37612664699554443359, P1 ;  /* 0xbec093ac05057808 */ /* 0x000fe20000800000 */
[----:B------:R-:W-:Y:S01]  /*0df0*/  FFMA.FTZ R19, R28, R19, R13 ;  /* 0x000000131c137223 */ /* 0x000fe2000001000d */
[----:B------:R-:W-:Y:S01]  /*0e00*/  FSEL R13, R4, 0.12837915122509002686, P0 ;  /* 0x3e0375d3040d7808 */ /* 0x000fe20000000000 */
[----:B------:R-:W-:Y:S01]  /*0e10*/  FFMA.FTZ R2, R27, R12, R2 ;  /* 0x0000000c1b027223 */ /* 0x000fe20000010002 */
[----:B------:R-:W-:Y:S01]  /*0e20*/  FMUL.FTZ R23, R23, 0.5 ;  /* 0x3f00000017177820 */ /* 0x000fe20000410000 */
[C---:B------:R-:W-:Y:S01]  /*0e30*/  FFMA.FTZ R5, R28.reuse, R19, R5 ;  /* 0x000000131c057223 */ /* 0x040fe20000010005 */
[----:B------:R-:W-:Y:S01]  /*0e40*/  FADD.FTZ R19, -R28, -RZ ;  /* 0x800000ff1c137221 */ /* 0x000fe20000010100 */
[C---:B------:R-:W-:Y:S01]  /*0e50*/  FFMA.FTZ R2, R27.reuse, R2, R13 ;  /* 0x000000021b027223 */ /* 0x040fe2000001000d */
[----:B------:R-:W-:Y:S01]  /*0e60*/  FADD.FTZ R27, -R27, -RZ ;  /* 0x800000ff1b1b7221 */ /* 0x000fe20000010100 */
[----:B------:R-:W-:Y:S01]  /*0e70*/  FSEL R13, R4, 0.12837915122509002686, P1 ;  /* 0x3e0375d3040d7808 */ /* 0x000fe20000800000 */
[----:B------:R-:W-:Y:S01]  /*0e80*/  FADD.FTZ R16, R16, 1 ;  /* 0x3f80000010107421 */ /* 0x000fe20000010000 */
[----:B------:R-:W-:Y:S01]  /*0e90*/  FSEL R4, R19, R26, P1 ;  /* 0x0000001a13047208 */ /* 0x000fe20000800000 */
[----:B------:R-:W-:Y:S01]  /*0ea0*/  FMUL.FTZ R7, R7, R20 ;  /* 0x0000001407077220 */ /* 0x000fe20000410000 */
[----:B------:R-:W-:Y:S01]  /*0eb0*/  FSEL R27, R27, R22, P0 ;  /* 0x000000161b1b7208 */ /* 0x000fe20000000000 */
[----:B------:R-:W-:Y:S01]  /*0ec0*/  FFMA.FTZ R13, R28, R5, R13 ;  /* 0x000000051c0d7223 */ /* 0x000fe2000001000d */
[----:B------:R-:W-:Y:S01]  /*0ed0*/  FMUL.FTZ R6, R6, R21 ;  /* 0x0000001506067220 */ /* 0x000fe20000410000 */
[----:B0-----:R-:W-:-:S02]  /*0ee0*/  IADD3 R3, PT, PT, R0, R3, RZ ;  /* 0x0000000300037210 */ /* 0x001fc40007ffe0ff */
[----:B------:R-:W-:Y:S01]  /*0ef0*/  FFMA.FTZ R2, R2, R27, R27 ;  /* 0x0000001b02027223 */ /* 0x000fe2000001001b */
[----:B------:R-:W-:Y:S01]  /*0f00*/  FFMA.FTZ R4, R13, R4, R4 ;  /* 0x000000040d047223 */ /* 0x000fe20000010004 */
[----:B------:R-:W-:Y:S02]  /*0f10*/  F2FP.BF16.F32.PACK_AB R7, R7, R24 ;  /* 0x000000180707723e */ /* 0x000fe400000010ff */
[----:B------:R-:W0:Y:S01]  /*0f20*/  @P0 MUFU.EX2 R5, R2 ;  /* 0x0000000200050308 */ /* 0x000e220000000800 */
[----:B------:R-:W-:-:S07]  /*0f30*/  F2FP.BF16.F32.PACK_AB R6, R6, R15 ;  /* 0x0000000f0606723e */ /* 0x000fce00000010ff */
[----:B------:R-:W1:Y:S01]  /*0f40*/  @P1 MUFU.EX2 R12, R4 ;  /* 0x00000004000c1308 */ /* 0x000e620000000800 */
[----:B0-----:R-:W-:-:S05]  /*0f50*/  @P0 FADD.FTZ R5, -R5, 1 ;  /* 0x3f80000005050421 */ /* 0x001fca0000010100 */
[----:B------:R-:W-:Y:S01]  /*0f60*/  @P0 LOP3.LUT R2, R5, 0x80000000, R22, 0xb8, !PT ;  /* 0x8000000005020812 */ /* 0x000fe200078eb816 */
[----:B------:R-:W-:Y:S01]  /*0f70*/  FMUL.FTZ R5, R14, 0.5 ;  /* 0x3f0000000e057820 */ /* 0x000fe20000410000 */
[----:B-1----:R-:W-:-:S03]  /*0f80*/  @P1 FADD.FTZ R13, -R12, 1 ;  /* 0x3f8000000c0d1421 */ /* 0x002fc60000010100 */
[----:B------:R-:W-:Y:S01]  /*0f90*/  FADD.FTZ R12, R2, 1 ;  /* 0x3f800000020c7421 */ /* 0x000fe20000010000 */
[----:B------:R-:W-:Y:S01]  /*0fa0*/  FMUL.FTZ R16, R16, R5 ;  /* 0x0000000510107220 */ /* 0x000fe20000410000 */
[----:B------:R-:W-:Y:S02]  /*0fb0*/  @P1 LOP3.LUT R4, R13, 0x80000000, R26, 0xb8, !PT ;  /* 0x800000000d041812 */ /* 0x000fe400078eb81a */
[----:B------:R-:W-:Y:S02]  /*0fc0*/  FMUL.FTZ R17, R12, R17 ;  /* 0x000000110c117220 */ /* 0x000fe40000410000 */
[----:B------:R-:W-:Y:S01]  /*0fd0*/  F2FP.BF16.F32.PACK_AB R5, R16, R25 ;  /* 0x000000191005723e */ /* 0x000fe200000010ff */
[----:B------:R-:W-:Y:S01]  /*0fe0*/  FADD.FTZ R2, R4, 1 ;  /* 0x3f80000004027421 */ /* 0x000fe20000010000 */
[----:B------:R-:W-:-:S03]  /*0ff0*/  IADD3 R4, P0, PT, R30, UR6, RZ ;  /* 0x000000061e047c10 */ /* 0x000fc6000ff1e0ff */
[----:B------:R-:W-:-:S05]  /*1000*/  FMUL.FTZ R2, R2, R23 ;  /* 0x0000001702027220 */ /* 0x000fca0000410000 */
[----:B------:R-:W-:Y:S01]  /*1010*/  F2FP.BF16.F32.PACK_AB R2, R2, R17 ;  /* 0x000000110202723e */ /* 0x000fe200000010ff */
[----:B--2---:R-:W-:Y:S02]  /*1020*/  HFMA2.BF16_V2 R9, R7, R9, -RZ ;  /* 0x0000000907097231 */ /* 0x004fe400003000ff */
[----:B------:R-:W-:Y:S02]  /*1030*/  HMUL2.BF16_V2 R10, R5, R10 ;  /* 0x0000000a050a7232 */ /* 0x000fe40000200000 */
[----:B------:R-:W-:Y:S02]  /*1040*/  HFMA2.BF16_V2 R11, R2, R11, -RZ ;  /* 0x0000000b020b7231 */ /* 0x000fe400003000ff */
[----:B------:R-:W-:Y:S01]  /*1050*/  HMUL2.BF16_V2 R8, R6, R8 ;  /* 0x0000000806087232 */ /* 0x000fe20000200000 */
[----:B------:R-:W-:Y:S01]  /*1060*/  IADD3.X R5, PT, PT, R31, UR7, RZ, P0, !PT ;  /* 0x000000071f057c10 */ /* 0x000fe200087fe4ff */
[----:B------:R-:W-:Y:S01]  /*1070*/  IMAD.WIDE.U32 R30, R0, 0x10, R30 ;  /* 0x00000010001e7825 */ /* 0x000fe200078e001e */
[----:B------:R-:W-:-:S03]  /*1080*/  ISETP.GE.AND P0, PT, R3, UR11, PT ;  /* 0x0000000b03007c0c */ /* 0x000fc6000bf06270 */
[----:B------:R1:W-:Y:S10]  /*1090*/  STG.E.128 desc[UR12][R4.64], R8 ;  /* 0x0000000804007986 */ /* 0x0003f4000c101d0c */
[----:B------:R-:W-:Y:S05]  /*10a0*/  @!P0 BRA `(.L_x_309) ;  /* 0xfffffff000208947 */ /* 0x000fea000383ffff */
[----:B------:R-:W-:Y:S05]  /*10b0*/  EXIT ;  /* 0x000000000000794d */ /* 0x000fea0003800000 */
.L_x_310:
        /* <DEDUP_REMOVED lines=12> */
.L_x_497:


//--------------------- .text._ZN4vllm18act_and_mul_kernelIN3c104HalfE7__half2XadL_ZNS_11gelu_kernelIS2_EET_RKS5_EEXadL_ZNS_18packed_gelu_kernelIS3_EES5_S7_EELb1ELb1ELb0EEEvPS5_PS6_i --------------------------
	.section	.text._ZN4vllm18act_and_mul_kernelIN3c104HalfE7__half2XadL_ZNS_11gelu_kernelIS2_EET_RKS5_EEXadL_ZNS_18packed_gelu_kernelIS3_EES5_S7_EELb1ELb1ELb0EEEvPS5_PS6_i,"ax",@progbits
	.align	128
        .global         _ZN4vllm18act_and_mul_kernelIN3c104HalfE7__half2XadL_ZNS_11gelu_kernelIS2_EET_RKS5_EEXadL_ZNS_18packed_gelu_kernelIS3_EES5_S7_EELb1ELb1ELb0EEEvPS5_PS6_i
        .type           _ZN4vllm18act_and_mul_kernelIN3c104HalfE7__half2XadL_ZNS_11gelu_kernelIS2_EET_RKS5_EEXadL_ZNS_18packed_gelu_kernelIS3_EES5_S7_EELb1ELb1ELb0EEEvPS5_PS6_i,@function
        .size           _ZN4vllm18act_and_mul_kernelIN3c104HalfE7__half2XadL_ZNS_11gelu_kernelIS2_EET_RKS5_EEXadL_ZNS_18packed_gelu_kernelIS3_EES5_S7_EELb1ELb1ELb0EEEvPS5_PS6_i,(.L_x_498 - _ZN4vllm18act_and_mul_kernelIN3c104HalfE7__half2XadL_ZNS_11gelu_kernelIS2_EET_RKS5_EEXadL_ZNS_18packed_gelu_kernelIS3_EES5_S7_EELb1ELb1ELb0EEEvPS5_PS6_i)
        .other          _ZN4vllm18act_and_mul_kernelIN3c104HalfE7__half2XadL_ZNS_11gelu_kernelIS2_EET_RKS5_EEXadL_ZNS_18packed_gelu_kernelIS3_EES5_S7_EELb1ELb1ELb0EEEvPS5_PS6_i,@"STO_CUDA_ENTRY STV_DEFAULT"
_ZN4vllm18act_and_mul_kernelIN3c104HalfE7__half2XadL_ZNS_11gelu_kernelIS2_EET_RKS5_EEXadL_ZNS_18packed_gelu_kernelIS3_EES5_S7_EELb1ELb1ELb0EEEvPS5_PS6_i:
.text._ZN4vllm18act_and_mul_kernelIN3c104HalfE7__half2XadL_ZNS_11gelu_kernelIS2_EET_RKS5_EEXadL_ZNS_18packed_gelu_kernelIS3_EES5_S7_EELb1ELb1ELb0EEEvPS5_PS6_i:
        /* <DEDUP_REMOVED lines=19> */
.L_x_311:
[----:B------:R-:W-:-:S04]  /*0130*/  IADD3 R4, P0, PT, R14, UR4, RZ ;  /* 0x000000040e047c10 */ /* 0x000fc8000ff1e0ff */
[----:B------:R-:W-:-:S06]  /*0140*/  IADD3.X R5, PT, PT, R15, UR5, RZ, P0, !PT ;  /* 0x000000050f057c10 */ /* 0x000fcc00087fe4ff */
[----:B--2---:R-:W2:Y:S01]  /*0150*/  LDG.E.128.CONSTANT R4, desc[UR12][R4.64] ;  /* 0x0000000c04047981 */ /* 0x004ea2000c1e9d00 */
[----:B------:R-:W-:Y:S01]  /*0160*/  HFMA2 R0, -RZ, RZ, 0.61474609375, 16.90625 ;  /* 0x38eb4c3aff007431 */ /* 0x000fe200000001ff */
[----:B-1----:R-:W-:Y:S01]  /*0170*/  MOV R8, 0x3aae005b ;  /* 0x3aae005b00087802 */ /* 0x002fe20000000f00 */
[----:B------:R-:W-:Y:S02]  /*0180*/  HFMA2 R9, -RZ, RZ, 1.0087890625, -0.000686168670654296875 ;  /* 0x3c09919fff097431 */ /* 0x000fe400000001ff */
[----:B------:R-:W-:Y:S02]  /*0190*/  HFMA2 R20, -RZ, RZ, 1.5341796875, 81.5625 ;  /* 0x3e235519ff147431 */ /* 0x000fe400000001ff */
[----:B------:R-:W-:Y:S02]  /*01a0*/  HFMA2 R23, -RZ, RZ, 1.7822265625, 0.000185489654541015625 ;  /* 0x3f210a14ff177431 */ /* 0x000fe400000001ff */
[--C-:B--2---:R-:W-:Y:S02]  /*01b0*/  HADD2.F32 R12, -RZ, R4.reuse.H0_H0 ;  /* 0x20000004ff0c7230 */ /* 0x104fe40000004100 */
[----:B------:R-:W-:-:S03]  /*01c0*/  HADD2.F32 R2, -RZ, R4.H1_H1 ;  /* 0x30000004ff027230 */ /* 0x000fc60000004100 */
[----:B------:R-:W-:Y:S02]  /*01d0*/  FMUL.FTZ R17, R12, 0.70710676908493041992 ;  /* 0x3f3504f30c117820 */ /* 0x000fe40000410000 */
[C---:B------:R-:W-:Y:S01]  /*01e0*/  FMUL.FTZ R16, R2.reuse, 0.70710676908493041992 ;  /* 0x3f3504f302107820 */ /* 0x040fe20000410000 */
[----:B------:R-:W-:Y:S01]  /*01f0*/  FMUL.FTZ R2, R2, 0.5 ;  /* 0x3f00000002027820 */ /* 0x000fe20000410000 */
[C---:B------:R-:W-:Y:S01]  /*0200*/  FADD.FTZ R3, |R17|.reuse, -RZ ;  /* 0x800000ff11037221 */ /* 0x040fe20000010200 */
[----:B------:R-:W-:Y:S01]  /*0210*/  FSETP.GE.FTZ.AND P1, PT, |R17|, 1.0029599666595458984, PT ;  /* 0x3f8060fe1100780b */ /* 0x000fe20003f36200 */
[C---:B------:R-:W-:Y:S01]  /*0220*/  FADD.FTZ R11, |R16|.reuse, -RZ ;  /* 0x800000ff100b7221 */ /* 0x040fe20000010200 */
[----:B------:R-:W-:Y:S02]  /*0230*/  FSETP.GE.FTZ.AND P2, PT, |R16|, 1.0029599666595458984, PT ;  /* 0x3f8060fe1000780b */ /* 0x000fe40003f56200 */
[----:B------:R-:W-:Y:S02]  /*0240*/  FSEL R10, R0, 8.4834944573231041431e-05, P1 ;  /* 0x38b1e96a000a7808 */ /* 0x000fe40000800000 */
[----:B------:R-:W-:-:S02]  /*0250*/  FSEL R4, -R8, -0.00082130916416645050049, P1 ;  /* 0xba574d2008047808 */ /* 0x000fc40000800100 */
[----:B------:R-:W-:Y:S02]  /*0260*/  FSEL R22, R9, 0.0052134888246655464172, P1 ;  /* 0x3baad5ea09167808 */ /* 0x000fe40000800000 */
[----:B------:R-:W-:Y:S02]  /*0270*/  FSEL R26, R0, 8.4834944573231041431e-05, P2 ;  /* 0x38b1e96a001a7808 */ /* 0x000fe40001000000 */
[----:B------:R-:W-:Y:S01]  /*0280*/  FSEL R28, -R8, -0.00082130916416645050049, P2 ;  /* 0xba574d20081c7808 */ /* 0x000fe20001000100 */
[----:B------:R-:W-:Y:S01]  /*0290*/  @!P1 FMUL.FTZ R3, R17, R17 ;  /* 0x0000001111039220 */ /* 0x000fe20000410000 */
[----:B------:R-:W-:Y:S01]  /*02a0*/  FSEL R19, R23, 0.12837915122509002686, P1 ;  /* 0x3e0375d317137808 */ /* 0x000fe20000800000 */
[----:B------:R-:W-:Y:S02]  /*02b0*/  @!P2 FMUL.FTZ R11, R16, R16 ;  /* 0x00000010100ba220 */ /* 0x000fe40000410000 */
[----:B------:R-:W-:Y:S01]  /*02c0*/  FFMA.FTZ R4, R3, R10, R4 ;  /* 0x0000000a03047223 */ /* 0x000fe20000010004 */
[----:B------:R-:W-:Y:S01]  /*02d0*/  MOV R10, 0x3d24d99a ;  /* 0x3d24d99a000a7802 */ /* 0x000fe20000000f00 */
[----:B------:R-:W-:Y:S01]  /*02e0*/  FFMA.FTZ R28, R11, R26, R28 ;  /* 0x0000001a0b1c7223 */ /* 0x000fe2000001001c */
[----:B------:R-:W-:Y:S01]  /*02f0*/  FSEL R26, R20, 0.11284004896879196167, P1 ;  /* 0x3de718af141a7808 */ /* 0x000fe20000800000 */
[----:B------:R-:W-:Y:S01]  /*0300*/  FFMA.FTZ R4, R3, R4, R22 ;  /* 0x0000000403047223 */ /* 0x000fe20000010016 */
[----:B------:R-:W-:-:S02]  /*0310*/  FSEL R24, -R10, -0.026868773624300956726, P1 ;  /* 0xbcdc1be70a187808 */ /* 0x000fc40000800100 */
[----:B------:R-:W-:-:S03]  /*0320*/  MOV R22, 0x3f69b4f9 ;  /* 0x3f69b4f900167802 */ /* 0x000fc60000000f00 */
[----:B------:R-:W-:Y:S01]  /*0330*/  FFMA.FTZ R4, R3, R4, R24 ;  /* 0x0000000403047223 */ /* 0x000fe20000010018 */
[----:B------:R-:W-:Y:S02]  /*0340*/  FSEL R24, R9, 0.0052134888246655464172, P2 ;  /* 0x3baad5ea09187808 */ /* 0x000fe40001000000 */
[----:B------:R-:W-:Y:S01]  /*0350*/  FSEL R13, R22, -0.37612664699554443359, P1 ;  /* 0xbec093ac160d7808 */ /* 0x000fe20000800000 */
[----:B------:R-:W-:Y:S01]  /*0360*/  FFMA.FTZ R4, R3, R4, R26 ;  /* 0x0000000403047223 */ /* 0x000fe2000001001a */
[----:B------:R-:W-:Y:S01]  /*0370*/  FSEL R26, -R10, -0.026868773624300956726, P2 ;  /* 0xbcdc1be70a1a7808 */ /* 0x000fe20001000100 */
[----:B------:R-:W-:Y:S01]  /*0380*/  FFMA.FTZ R28, R11, R28, R24 ;  /* 0x0000001c0b1c7223 */ /* 0x000fe20000010018 */
[C---:B------:R-:W-:Y:S01]  /*0390*/  FADD.FTZ R24, -R3.reuse, -RZ ;  /* 0x800000ff03187221 */ /* 0x040fe20000010100 */
[----:B------:R-:W-:Y:S01]  /*03a0*/  FFMA.FTZ R4, R3, R4, R13 ;  /* 0x0000000403047223 */ /* 0x000fe2000001000d */
[----:B------:R-:W-:Y:S01]  /*03b0*/  FSEL R13, R20, 0.11284004896879196167, P2 ;  /* 0x3de718af140d7808 */ /* 0x000fe20001000000 */
[----:B------:R-:W-:-:S02]  /*03c0*/  FFMA.FTZ R26, R11, R28, R26 ;  /* 0x0000001c0b1a7223 */ /* 0x000fc4000001001a */
[----:B------:R-:W-:Y:S01]  /*03d0*/  FFMA.FTZ R4, R3, R4, R19 ;  /* 0x0000000403047223 */ /* 0x000fe20000010013 */
[----:B------:R-:W-:Y:S01]  /*03e0*/  FSEL R3, R24, R17, P1 ;  /* 0x0000001118037208 */ /* 0x000fe20000800000 */
[C---:B------:R-:W-:Y:S01]  /*03f0*/  FFMA.FTZ R26, R11.reuse, R26, R13 ;  /* 0x0000001a0b1a7223 */ /* 0x040fe2000001000d */
[----:B------:R-:W-:Y:S01]  /*0400*/  FSEL R19, R22, -0.37612664699554443359, P2 ;  /* 0xbec093ac16137808 */ /* 0x000fe20001000000 */
[----:B------:R-:W-:Y:S02]  /*0410*/  FADD.FTZ R13, -R11, -RZ ;  /* 0x800000ff0b0d7221 */ /* 0x000fe40000010100 */
[----:B------:R-:W-:Y:S01]  /*0420*/  FFMA.FTZ R4, R4, R3, R3 ;  /* 0x0000000304047223 */ /* 0x000fe20000010003 */
[----:B------:R-:W-:Y:S01]  /*0430*/  FSEL R3, R23, 0.12837915122509002686, P2 ;  /* 0x3e0375d317037808 */ /* 0x000fe20001000000 */
[----:B------:R-:W-:Y:S01]  /*0440*/  FFMA.FTZ R26, R11, R26, R19 ;  /* 0x0000001a0b1a7223 */ /* 0x000fe20000010013 */
[----:B------:R-:W-:Y:S01]  /*0450*/  FSEL R24, R13, R16, P2 ;  /* 0x000000100d187208 */ /* 0x000fe20001000000 */
[----:B------:R-:W1:Y:S02]  /*0460*/  @P1 MUFU.EX2 R19, R4 ;  /* 0x0000000400131308 */ /* 0x000e640000000800 */
[----:B------:R-:W-:Y:S01]  /*0470*/  FFMA.FTZ R11, R11, R26, R3 ;  /* 0x0000001a0b0b7223 */ /* 0x000fe20000010003 */
[----:B------:R-:W-:-:S03]  /*0480*/  HADD2.F32 R3, -RZ, R5.H0_H0 ;  /* 0x20000005ff037230 */ /* 0x000fc60000004100 */
[----:B------:R-:W-:Y:S02]  /*0490*/  FFMA.FTZ R11, R11, R24, R24 ;  /* 0x000000180b0b7223 */ /* 0x000fe40000010018 */
[----:B------:R-:W-:Y:S02]  /*04a0*/  FMUL.FTZ R13, R3, 0.70710676908493041992 ;  /* 0x3f3504f3030d7820 */ /* 0x000fe40000410000 */
[----:B------:R-:W2:Y:S03]  /*04b0*/  @P2 MUFU.EX2 R25, R11 ;  /* 0x0000000b00192308 */ /* 0x000ea60000000800 */
[----:B------:R-:W-:Y:S01]  /*04c0*/  FSETP.GE.FTZ.AND P0, PT, |R13|, 1.0029599666595458984, PT ;  /* 0x3f8060fe0d00780b */ /* 0x000fe20003f16200 */
[----:B-1----:R-:W-:-:S03]  /*04d0*/  @P1 FADD.FTZ R24, -R19, 1 ;  /* 0x3f80000013181421 */ /* 0x002fc60000010100 */
[----:B------:R-:W-:Y:S02]  /*04e0*/  FSEL R26, -R8, -0.00082130916416645050049, P0 ;  /* 0xba574d20081a7808 */ /* 0x000fe40000000100 */
[----:B------:R-:W-:Y:S02]  /*04f0*/  FSEL R28, R9, 0.0052134888246655464172, P0 ;  /* 0x3baad5ea091c7808 */ /* 0x000fe40000000000 */
[----:B------:R-:W-:Y:S01]  /*0500*/  @P1 LOP3.LUT R4, R24, 0x80000000, R17, 0xb8, !PT ;  /* 0x8000000018041812 */ /* 0x000fe200078eb811 */
[----:B------:R-:W-:Y:S01]  /*0510*/  FADD.FTZ R17, |R13|, -RZ ;  /* 0x800000ff0d117221 */ /* 0x000fe20000010200 */
[----:B------:R-:W-:-:S03]  /*0520*/  FSEL R24, R0, 8.4834944573231041431e-05, P0 ;  /* 0x38b1e96a00187808 */ /* 0x000fc60000000000 */
[----:B------:R-:W-:Y:S01]  /*0530*/  @!P0 FMUL.FTZ R17, R13, R13 ;  /* 0x0000000d0d118220 */ /* 0x000fe20000410000 */
[----:B--2---:R-:W-:Y:S01]  /*0540*/  @P2 FADD.FTZ R25, -R25, 1 ;  /* 0x3f80000019192421 */ /* 0x004fe20000010100 */
[----:B------:R-:W-:Y:S02]  /*0550*/  FSEL R19, -R10, -0.026868773624300956726, P0 ;  /* 0xbcdc1be70a137808 */ /* 0x000fe40000000100 */
[----:B------:R-:W-:Y:S01]  /*0560*/  FFMA.FTZ R24, R17, R24, R26 ;  /* 0x0000001811187223 */ /* 0x000fe2000001001a */
[----:B------:R-:W-:Y:S01]  /*0570*/  HADD2.F32 R26, -RZ, R5.H1_H1 ;  /* 0x30000005ff1a7230 */ /* 0x000fe20000004100 */
[----:B------:R-:W-:Y:S02]  /*0580*/  @P2 LOP3.LUT R11, R25, 0x80000000, R16, 0xb8, !PT ;  /* 0x80000000190b2812 */ /* 0x000fe400078eb810 */
[----:B------:R-:W-:Y:S01]  /*0590*/  FFMA.FTZ R24, R17, R24, R28 ;  /* 0x0000001811187223 */ /* 0x000fe2000001001c */
[----:B------:R-:W-:Y:S01]  /*05a0*/  FSEL R16, R20, 0.11284004896879196167, P0 ;  /* 0x3de718af14107808 */ /* 0x000fe20000000000 */
[----:B------:R-:W-:Y:S01]  /*05b0*/  FMUL.FTZ R5, R26, 0.70710676908493041992 ;  /* 0x3f3504f31a057820 */ /* 0x000fe20000410000 */
[----:B------:R-:W-:Y:S01]  /*05c0*/  FSEL R25, R23, 0.12837915122509002686, P0 ;  /* 0x3e0375d317197808 */ /* 0x000fe20000000000 */
[----:B------:R-:W-:Y:S01]  /*05d0*/  FFMA.FTZ R24, R17, R24, R19 ;  /* 0x0000001811187223 */ /* 0x000fe20000010013 */
[----:B------:R-:W-:-:S02]  /*05e0*/  FSEL R19, R22, -0.37612664699554443359, P0 ;  /* 0xbec093ac16137808 */ /* 0x000fc40000000000 */
[----:B------:R-:W-:Y:S01]  /*05f0*/  FSETP.GE.FTZ.AND P1, PT, |R5|, 1.0029599666595458984, PT ;  /* 0x3f8060fe0500780b */ /* 0x000fe20003f36200 */
[----:B------:R-:W-:-:S03]  /*0600*/  FFMA.FTZ R16, R17, R24, R16 ;  /* 0x0000001811107223 */ /* 0x000fc60000010010 */
[----:B------:R-:W-:Y:S01]  /*0610*/  FSEL R27, -R8, -0.00082130916416645050049, P1 ;  /* 0xba574d20081b7808 */ /* 0x000fe20000800100 */
[----:B------:R-:W-:Y:S01]  /*0620*/  FFMA.FTZ R24, R17, R16, R19 ;  /* 0x0000001011187223 */ /* 0x000fe20000010013 */
[----:B------:R-:W-:Y:S01]  /*0630*/  FADD.FTZ R16, |R5|, -RZ ;  /* 0x800000ff05107221 */ /* 0x000fe20000010200 */
[----:B------:R-:W-:Y:S02]  /*0640*/  FSEL R28, R20, 0.11284004896879196167, P1 ;  /* 0x3de718af141c7808 */ /* 0x000fe40000800000 */
[----:B------:R-:W-:Y:S01]  /*0650*/  FFMA.FTZ R19, R17, R24, R25 ;  /* 0x0000001811137223 */ /* 0x000fe20000010019 */
[----:B------:R-:W-:Y:S02]  /*0660*/  FSEL R25, R0, 8.4834944573231041431e-05, P1 ;  /* 0x38b1e96a00197808 */ /* 0x000fe40000800000 */
[----:B------:R-:W-:Y:S01]  /*0670*/  FSEL R24, R9, 0.0052134888246655464172, P1 ;  /* 0x3baad5ea09187808 */ /* 0x000fe20000800000 */
[----:B------:R-:W-:-:S04]  /*0680*/  @!P1 FMUL.FTZ R16, R5, R5 ;  /* 0x0000000505109220 */ /* 0x000fc80000410000 */
[----:B------:R-:W-:Y:S01]  /*0690*/  FFMA.FTZ R25, R16, R25, R27 ;  /* 0x0000001910197223 */ /* 0x000fe2000001001b */
[----:B------:R-:W-:-:S03]  /*06a0*/  FSEL R27, R22, -0.37612664699554443359, P1 ;  /* 0xbec093ac161b7808 */ /* 0x000fc60000800000 */
[----:B------:R-:W-:Y:S01]  /*06b0*/  FFMA.FTZ R25, R16, R25, R24 ;  /* 0x0000001910197223 */ /* 0x000fe20000010018 */
[----:B------:R-:W-:-:S05]  /*06c0*/  FSEL R24, -R10, -0.026868773624300956726, P1 ;  /* 0xbcdc1be70a187808 */ /* 0x000fca0000800100 */
[----:B------:R-:W-:Y:S01]  /*06d0*/  FFMA.FTZ R25, R16, R25, R24 ;  /* 0x0000001910197223 */ /* 0x000fe20000010018 */
[----:B------:R-:W-:-:S03]  /*06e0*/  FADD.FTZ R24, -R17, -RZ ;  /* 0x800000ff11187221 */ /* 0x000fc60000010100 */
[C---:B------:R-:W-:Y:S01]  /*06f0*/  FFMA.FTZ R25, R16.reuse, R25, R28 ;  /* 0x0000001910197223 */ /* 0x040fe2000001001c */
[----:B------:R-:W-:Y:S01]  /*0700*/  FADD.FTZ R28, -R16, -RZ ;  /* 0x800000ff101c7221 */ /* 0x000fe20000010100 */
[----:B------:R-:W-:Y:S02]  /*0710*/  FSEL R24, R24, R13, P0 ;  /* 0x0000000d18187208 */ /* 0x000fe40000000000 */
[----:B------:R-:W-:Y:S01]  /*0720*/  FFMA.FTZ R25, R16, R25, R27 ;  /* 0x0000001910197223 */ /* 0x000fe2000001001b */
[----:B------:R-:W-:Y:S02]  /*0730*/  HADD2.F32 R27, -RZ, R6.H0_H0 ;  /* 0x20000006ff1b7230 */ /* 0x000fe40000004100 */
[----:B------:R-:W-:Y:S01]  /*0740*/  FFMA.FTZ R17, R19, R24, R24 ;  /* 0x0000001813117223 */ /* 0x000fe20000010018 */
[----:B------:R-:W-:Y:S02]  /*0750*/  FSEL R24, R23, 0.12837915122509002686, P1 ;  /* 0x3e0375d317187808 */ /* 0x000fe40000800000 */
[----:B------:R-:W-:-:S03]  /*0760*/  FSEL R19, R28, R5, P1 ;  /* 0x000000051c137208 */ /* 0x000fc60000800000 */
[----:B------:R-:W-:Y:S02]  /*0770*/  FFMA.FTZ R24, R16, R25, R24 ;  /* 0x0000001910187223 */ /* 0x000fe40000010018 */
[----:B------:R-:W1:Y:S02]  /*0780*/  @P0 MUFU.EX2 R16, R17 ;  /* 0x0000001100100308 */ /* 0x000e640000000800 */
[----:B------:R-:W-:-:S06]  /*0790*/  FFMA.FTZ R24, R24, R19, R19 ;  /* 0x0000001318187223 */ /* 0x000fcc0000010013 */
[----:B------:R-:W2:Y:S01]  /*07a0*/  @P1 MUFU.EX2 R19, R24 ;  /* 0x0000001800131308 */ /* 0x000ea20000000800 */
[----:B-1----:R-:W-:-:S05]  /*07b0*/  @P0 FADD.FTZ R16, -R16, 1 ;  /* 0x3f80000010100421 */ /* 0x002fca0000010100 */
[----:B------:R-:W-:Y:S01]  /*07c0*/  @P0 LOP3.LUT R17, R16, 0x80000000, R13, 0xb8, !PT ;  /* 0x8000000010110812 */ /* 0x000fe200078eb80d */
[----:B------:R-:W-:Y:S01]  /*07d0*/  FMUL.FTZ R16, R27, 0.70710676908493041992 ;  /* 0x3f3504f31b107820 */ /* 0x000fe20000410000 */
[----:B--2---:R-:W-:-:S03]  /*07e0*/  @P1 FADD.FTZ R28, -R19, 1 ;  /* 0x3f800000131c1421 */ /* 0x004fc60000010100 */
[----:B------:R-:W-:Y:S01]  /*07f0*/  FADD.FTZ R17, R17, 1 ;  /* 0x3f80000011117421 */ /* 0x000fe20000010000 */
[----:B------:R-:W-:Y:S02]  /*0800*/  FSETP.GE.FTZ.AND P0, PT, |R16|, 1.0029599666595458984, PT ;  /* 0x3f8060fe1000780b */ /* 0x000fe40003f16200 */
[----:B------:R-:W-:Y:S01]  /*0810*/  @P1 LOP3.LUT R24, R28, 0x80000000, R5, 0xb8, !PT ;  /* 0x800000001c181812 */ /* 0x000fe200078eb805 */
[----:B------:R-:W-:Y:S01]  /*0820*/  FADD.FTZ R5, |R16|, -RZ ;  /* 0x800000ff10057221 */ /* 0x000fe20000010200 */
[----:B------:R-:W-:Y:S02]  /*0830*/  FSEL R28, R0, 8.4834944573231041431e-05, P0 ;  /* 0x38b1e96a001c7808 */ /* 0x000fe40000000000 */
[----:B------:R-:W-:-:S07]  /*0840*/  FSEL R13, -R8, -0.00082130916416645050049, P0 ;  /* 0xba574d20080d7808 */ /* 0x000fce0000000100 */
[----:B------:R-:W-:-:S04]  /*0850*/  @!P0 FMUL.FTZ R5, R16, R16 ;  /* 0x0000001010058220 */ /* 0x000fc80000410000 */
[----:B------:R-:W-:Y:S01]  /*0860*/  FFMA.FTZ R28, R5, R28, R13 ;  /* 0x0000001c051c7223 */ /* 0x000fe2000001000d */
[----:B------:R-:W-:-:S05]  /*0870*/  FSEL R13, R9, 0.0052134888246655464172, P0 ;  /* 0x3baad5ea090d7808 */ /* 0x000fca0000000000 */
        /* <DEDUP_REMOVED lines=11> */
[----:B------:R-:W-:Y:S01]  /*0930*/  FFMA.FTZ R25, R13, R28, R28 ;  /* 0x0000001c0d197223 */ /* 0x000fe2000001001c */
[----:B------:R-:W-:-:S03]  /*0940*/  HADD2.F32 R13, -RZ, R6.H1_H1 ;  /* 0x30000006ff0d7230 */ /* 0x000fc60000004100 */
[----:B------:R-:W1:Y:S02]  /*0950*/  @P0 MUFU.EX2 R5, R25 ;  /* 0x0000001900050308 */ /* 0x000e640000000800 */
[----:B------:R-:W-:-:S05]  /*0960*/  FMUL.FTZ R6, R13, 0.70710676908493041992 ;  /* 0x3f3504f30d067820 */ /* 0x000fca0000410000 */
[----:B------:R-:W-:-:S04]  /*0970*/  FSETP.GE.FTZ.AND P1, PT, |R6|, 1.0029599666595458984, PT ;  /* 0x3f8060fe0600780b */ /* 0x000fc80003f36200 */
[----:B------:R-:W-:Y:S01]  /*0980*/  FSEL R19, -R8, -0.00082130916416645050049, P1 ;  /* 0xba574d2008137808 */ /* 0x000fe20000800100 */
[----:B-1----:R-:W-:-:S05]  /*0990*/  @P0 FADD.FTZ R5, -R5, 1 ;  /* 0x3f80000005050421 */ /* 0x002fca0000010100 */
[----:B------:R-:W-:Y:S01]  /*09a0*/  @P0 LOP3.LUT R25, R5, 0x80000000, R16, 0xb8, !PT ;  /* 0x8000000005190812 */ /* 0x000fe200078eb810 */
[----:B------:R-:W-:Y:S01]  /*09b0*/  FMUL.FTZ R5, R12, 0.5 ;  /* 0x3f0000000c057820 */ /* 0x000fe20000410000 */
[----:B------:R-:W-:Y:S01]  /*09c0*/  FADD.FTZ R12, R4, 1 ;  /* 0x3f800000040c7421 */ /* 0x000fe20000010000 */
[C---:B------:R-:W-:Y:S01]  /*09d0*/  FADD.FTZ R4, |R6|.reuse, -RZ ;  /* 0x800000ff06047221 */ /* 0x040fe20000010200 */
[----:B------:R-:W-:Y:S01]  /*09e0*/  @!P1 FMUL.FTZ R4, R6, R6 ;  /* 0x0000000606049220 */ /* 0x000fe20000410000 */
[----:B------:R-:W-:Y:S01]  /*09f0*/  FSEL R16, R9, 0.0052134888246655464172, P1 ;  /* 0x3baad5ea09107808 */ /* 0x000fe20000800000 */
[----:B------:R-:W-:Y:S01]  /*0a00*/  FMUL.FTZ R12, R12, R5 ;  /* 0x000000050c0c7220 */ /* 0x000fe20000410000 */
[----:B------:R-:W-:-:S05]  /*0a10*/  FSEL R5, R0, 8.4834944573231041431e-05, P1 ;  /* 0x38b1e96a00057808 */ /* 0x000fca0000800000 */
        /* <DEDUP_REMOVED lines=12> */
[----:B------:R-:W-:-:S04]  /*0ae0*/  FFMA.FTZ R5, R5, R4, R4 ;  /* 0x0000000405057223 */ /* 0x000fc80000010004 */
[----:B------:R-:W1:Y:S02]  /*0af0*/  @P1 MUFU.EX2 R4, R5 ;  /* 0x0000000500041308 */ /* 0x000e640000000800 */
[----:B-1----:R-:W-:Y:S01]  /*0b00*/  @P1 FADD.FTZ R19, -R4, 1 ;  /* 0x3f80000004131421 */ /* 0x002fe20000010100 */
[--C-:B------:R-:W-:Y:S02]  /*0b10*/  HADD2.F32 R4, -RZ, R7.reuse.H0_H0 ;  /* 0x20000007ff047230 */ /* 0x100fe40000004100 */
[----:B------:R-:W-:Y:S02]  /*0b20*/  HADD2.F32 R7, -RZ, R7.H1_H1 ;  /* 0x30000007ff077230 */ /* 0x000fe40000004100 */
[----:B------:R-:W-:Y:S01]  /*0b30*/  @P1 LOP3.LUT R5, R19, 0x80000000, R6, 0xb8, !PT ;  /* 0x8000000013051812 */ /* 0x000fe200078eb806 */
[----:B------:R-:W-:Y:S01]  /*0b40*/  FMUL.FTZ R6, R3, 0.5 ;  /* 0x3f00000003067820 */ /* 0x000fe20000410000 */
[----:B------:R-:W-:Y:S01]  /*0b50*/  FADD.FTZ R3, R11, 1 ;  /* 0x3f8000000b037421 */ /* 0x000fe20000010000 */
[----:B------:R-:W-:-:S03]  /*0b60*/  FMUL.FTZ R16, R4, 0.70710676908493041992 ;  /* 0x3f3504f304107820 */ /* 0x000fc60000410000 */
[----:B------:R-:W-:Y:S01]  /*0b70*/  FMUL.FTZ R3, R3, R2 ;  /* 0x0000000203037220 */ /* 0x000fe20000410000 */
[----:B------:R-:W-:Y:S01]  /*0b80*/  FMUL.FTZ R2, R17, R6 ;  /* 0x0000000611027220 */ /* 0x000fe20000410000 */
[----:B------:R-:W-:Y:S01]  /*0b90*/  FMUL.FTZ R17, R7, 0.70710676908493041992 ;  /* 0x3f3504f307117820 */ /* 0x000fe20000410000 */
[C---:B------:R-:W-:Y:S01]  /*0ba0*/  FSETP.GE.FTZ.AND P0, PT, |R16|.reuse, 1.0029599666595458984, PT ;  /* 0x3f8060fe1000780b */ /* 0x040fe20003f16200 */
[----:B------:R-:W-:Y:S02]  /*0bb0*/  FADD.FTZ R29, |R16|, -RZ ;  /* 0x800000ff101d7221 */ /* 0x000fe40000010200 */
[C---:B------:R-:W-:Y:S01]  /*0bc0*/  FADD.FTZ R19, |R17|.reuse, -RZ ;  /* 0x800000ff11137221 */ /* 0x040fe20000010200 */
[----:B------:R-:W-:Y:S02]  /*0bd0*/  FSETP.GE.FTZ.AND P1, PT, |R17|, 1.0029599666595458984, PT ;  /* 0x3f8060fe1100780b */ /* 0x000fe40003f36200 */
[----:B------:R-:W-:Y:S02]  /*0be0*/  FSEL R6, R0, 8.4834944573231041431e-05, P0 ;  /* 0x38b1e96a00067808 */ /* 0x000fe40000000000 */
[----:B------:R-:W-:-:S02]  /*0bf0*/  FSEL R28, -R8, -0.00082130916416645050049, P0 ;  /* 0xba574d20081c7808 */ /* 0x000fc40000000100 */
[----:B------:R-:W-:Y:S02]  /*0c00*/  FSEL R0, R0, 8.4834944573231041431e-05, P1 ;  /* 0x38b1e96a00007808 */ /* 0x000fe40000800000 */
[----:B------:R-:W-:Y:S01]  /*0c10*/  FSEL R8, -R8, -0.00082130916416645050049, P1 ;  /* 0xba574d2008087808 */ /* 0x000fe20000800100 */
[----:B------:R-:W-:-:S04]  /*0c20*/  @!P0 FMUL.FTZ R29, R16, R16 ;  /* 0x00000010101d8220 */ /* 0x000fc80000410000 */
[----:B------:R-:W-:Y:S01]  /*0c30*/  @!P1 FMUL.FTZ R19, R17, R17 ;  /* 0x0000001111139220 */ /* 0x000fe20000410000 */
[----:B------:R-:W-:-:S03]  /*0c40*/  FFMA.FTZ R6, R29, R6, R28 ;  /* 0x000000061d067223 */ /* 0x000fc6000001001c */
[----:B------:R-:W-:Y:S01]  /*0c50*/  FFMA.FTZ R8, R19, R0, R8 ;  /* 0x0000000013087223 */ /* 0x000fe20000010008 */
[----:B------:R-:W-:-:S05]  /*0c60*/  FSEL R0, R9, 0.0052134888246655464172, P0 ;  /* 0x3baad5ea09007808 */ /* 0x000fca0000000000 */
[----:B------:R-:W-:Y:S01]  /*0c70*/  FFMA.FTZ R6, R29, R6, R0 ;  /* 0x000000061d067223 */ /* 0x000fe20000010000 */
[----:B------:R-:W-:-:S05]  /*0c80*/  FSEL R0, R9, 0.0052134888246655464172, P1 ;  /* 0x3baad5ea09007808 */ /* 0x000fca0000800000 */
[----:B------:R-:W-:Y:S01]  /*0c90*/  FFMA.FTZ R8, R19, R8, R0 ;  /* 0x0000000813087223 */ /* 0x000fe20000010000 */
[C---:B------:R-:W-:Y:S02]  /*0ca0*/  FSEL R0, -R10.reuse, -0.026868773624300956726, P0 ;  /* 0xbcdc1be70a007808 */ /* 0x040fe40000000100 */
[----:B------:R-:W-:-:S03]  /*0cb0*/  FSEL R10, -R10, -0.026868773624300956726, P1 ;  /* 0xbcdc1be70a0a7808 */ /* 0x000fc60000800100 */
[----:B------:R-:W-:Y:S02]  /*0cc0*/  FFMA.FTZ R6, R29, R6, R0 ;  /* 0x000000061d067223 */ /* 0x000fe40000010000 */
[----:B------:R-:W-:Y:S01]  /*0cd0*/  FFMA.FTZ R0, R19, R8, R10 ;  /* 0x0000000813007223 */ /* 0x000fe2000001000a */
[----:B------:R-:W-:-:S04]  /*0ce0*/  IADD3 R8, P2, PT, R14, UR8, RZ ;  /* 0x000000080e087c10 */ /* 0x000fc8000ff5e0ff */
[----:B------:R-:W-:-:S06]  /*0cf0*/  IADD3.X R9, PT, PT, R15, UR9, RZ, P2, !PT ;  /* 0x000000090f097c10 */ /* 0x000fcc00097fe4ff */
[----:B------:R-:W2:Y:S01]  /*0d00*/  LDG.E.128.CONSTANT R8, desc[UR12][R8.64] ;  /* 0x0000000c08087981 */ /* 0x000ea2000c1e9d00 */
[----:B------:R-:W-:Y:S01]  /*0d10*/  FMUL.FTZ R26, R26, 0.5 ;  /* 0x3f0000001a1a7820 */ /* 0x000fe20000410000 */
[----:B------:R-:W-:Y:S01]  /*0d20*/  FADD.FTZ R24, R24, 1 ;  /* 0x3f80000018187421 */ /* 0x000fe20000010000 */
[----:B------:R-:W-:Y:S01]  /*0d30*/  FADD.FTZ R25, R25, 1 ;  /* 0x3f80000019197421 */ /* 0x000fe20000010000 */
[----:B------:R-:W-:Y:S01]  /*0d40*/  FADD.FTZ R5, R5, 1 ;  /* 0x3f80000005057421 */ /* 0x000fe20000010000 */
[----:B0-----:R-:W-:Y:S01]  /*0d50*/  IADD3 R21, PT, PT, R18, R21, RZ ;  /* 0x0000001512157210 */ /* 0x001fe20007ffe0ff */
[----:B------:R-:W-:Y:S01]  /*0d60*/  FMUL.FTZ R24, R24, R26 ;  /* 0x0000001a18187220 */ /* 0x000fe20000410000 */
[----:B------:R-:W-:Y:S01]  /*0d70*/  FMUL.FTZ R26, R27, 0.5 ;  /* 0x3f0000001b1a7820 */ /* 0x000fe20000410000 */
[----:B------:R-:W-:-:S03]  /*0d80*/  FSEL R27, R23, 0.12837915122509002686, P0 ;  /* 0x3e0375d3171b7808 */ /* 0x000fc60000000000 */
[----:B------:R-:W-:Y:S01]  /*0d90*/  FMUL.FTZ R25, R25, R26 ;  /* 0x0000001a19197220 */ /* 0x000fe20000410000 */
[C---:B------:R-:W-:Y:S02]  /*0da0*/  FSEL R26, R20.reuse, 0.11284004896879196167, P0 ;  /* 0x3de718af141a7808 */ /* 0x040fe40000000000 */
[----:B------:R-:W-:Y:S02]  /*0db0*/  FSEL R20, R20, 0.11284004896879196167, P1 ;  /* 0x3de718af14147808 */ /* 0x000fe40000800000 */
[----:B------:R-:W-:Y:S01]  /*0dc0*/  F2FP.F16.F32.PACK_AB R24, R24, R2 ;  /* 0x000000021818723e */ /* 0x000fe200000000ff */
[----:B------:R-:W-:Y:S02]  /*0dd0*/  FFMA.FTZ R6, R29, R6, R26 ;  /* 0x000000061d067223 */ /* 0x000fe4000001001a */
[----:B------:R-:W-:Y:S01]  /*0de0*/  FFMA.FTZ R0, R19, R0, R20 ;  /* 0x0000000013007223 */ /* 0x000fe20000010014 */
[C---:B------:R-:W-:Y:S02]  /*0df0*/  FSEL R20, R22.reuse, -0.37612664699554443359, P0 ;  /* 0xbec093ac16147808 */ /* 0x040fe40000000000 */
[----:B------:R-:W-:-:S03]  /*0e00*/  FSEL R22, R22, -0.37612664699554443359, P1 ;  /* 0xbec093ac16167808 */ /* 0x000fc60000800000 */
[----:B------:R-:W-:Y:S01]  /*0e10*/  FFMA.FTZ R6, R29, R6, R20 ;  /* 0x000000061d067223 */ /* 0x000fe20000010014 */
[----:B------:R-:W-:Y:S01]  /*0e20*/  FSEL R20, R23, 0.12837915122509002686, P1 ;  /* 0x3e0375d317147808 */ /* 0x000fe20000800000 */
[C---:B------:R-:W-:Y:S01]  /*0e30*/  FFMA.FTZ R0, R19.reuse, R0, R22 ;  /* 0x0000000013007223 */ /* 0x040fe20000010016 */
[----:B------:R-:W-:Y:S01]  /*0e40*/  FADD.FTZ R22, -R19, -RZ ;  /* 0x800000ff13167221 */ /* 0x000fe20000010100 */
[C---:B------:R-:W-:Y:S01]  /*0e50*/  FFMA.FTZ R6, R29.reuse, R6, R27 ;  /* 0x000000061d067223 */ /* 0x040fe2000001001b */
[----:B------:R-:W-:Y:S01]  /*0e60*/  FADD.FTZ R29, -R29, -RZ ;  /* 0x800000ff1d1d7221 */ /* 0x000fe20000010100 */
[----:B------:R-:W-:Y:S02]  /*0e70*/  FFMA.FTZ R0, R19, R0, R20 ;  /* 0x0000000013007223 */ /* 0x000fe40000010014 */
[----:B------:R-:W-:Y:S02]  /*0e80*/  FSEL R23, R22, R17, P1 ;  /* 0x0000001116177208 */ /* 0x000fe40000800000 */
[----:B------:R-:W-:-:S03]  /*0e90*/  FSEL R29, R29, R16, P0 ;  /* 0x000000101d1d7208 */ /* 0x000fc60000000000 */
[----:B------:R-:W-:Y:S02]  /*0ea0*/  FFMA.FTZ R0, R0, R23, R23 ;  /* 0x0000001700007223 */ /* 0x000fe40000010017 */
[----:B------:R-:W-:Y:S02]  /*0eb0*/  FFMA.FTZ R6, R6, R29, R29 ;  /* 0x0000001d06067223 */ /* 0x000fe4000001001d */
[----:B------:R-:W0:Y:S08]  /*0ec0*/  @P1 MUFU.EX2 R20, R0 ;  /* 0x0000000000141308 */ /* 0x000e300000000800 */
[----:B------:R-:W1:Y:S01]  /*0ed0*/  @P0 MUFU.EX2 R19, R6 ;  /* 0x0000000600130308 */ /* 0x000e620000000800 */
[----:B0-----:R-:W-:-:S05]  /*0ee0*/  @P1 FADD.FTZ R20, -R20, 1 ;  /* 0x3f80000014141421 */ /* 0x001fca0000010100 */
[----:B------:R-:W-:Y:S01]  /*0ef0*/  @P1 LOP3.LUT R0, R20, 0x80000000, R17, 0xb8, !PT ;  /* 0x8000000014001812 */ /* 0x000fe200078eb811 */
[----:B-1----:R-:W-:-:S05]  /*0f00*/  @P0 FADD.FTZ R19, -R19, 1 ;  /* 0x3f80000013130421 */ /* 0x002fca0000010100 */
[----:B------:R-:W-:Y:S01]  /*0f10*/  @P0 LOP3.LUT R6, R19, 0x80000000, R16, 0xb8, !PT ;  /* 0x8000000013060812 */ /* 0x000fe200078eb810 */
[----:B------:R-:W-:Y:S01]  /*0f20*/  FMUL.FTZ R16, R13, 0.5 ;  /* 0x3f0000000d107820 */ /* 0x000fe20000410000 */
[----:B------:R-:W-:Y:S01]  /*0f30*/  FMUL.FTZ R13, R7, 0.5 ;  /* 0x3f000000070d7820 */ /* 0x000fe20000410000 */
[----:B------:R-:W-:Y:S01]  /*0f40*/  FMUL.FTZ R7, R4, 0.5 ;  /* 0x3f00000004077820 */ /* 0x000fe20000410000 */
[----:B------:R-:W-:Y:S01]  /*0f50*/  FADD.FTZ R4, R0, 1 ;  /* 0x3f80000000047421 */ /* 0x000fe20000010000 */
[----:B------:R-:W-:Y:S01]  /*0f60*/  FADD.FTZ R6, R6, 1 ;  /* 0x3f80000006067421 */ /* 0x000fe20000010000 */
[----:B------:R-:W-:Y:S01]  /*0f70*/  FMUL.FTZ R16, R5, R16 ;  /* 0x0000001005107220 */ /* 0x000fe20000410000 */
[----:B------:R-:W-:Y:S01]  /*0f80*/  IADD3 R2, P0, PT, R14, UR6, RZ ;  /* 0x000000060e027c10 */ /* 0x000fe2000ff1e0ff */
[----:B------:R-:W-:Y:S01]  /*0f90*/  FMUL.FTZ R13, R4, R13 ;  /* 0x0000000d040d7220 */ /* 0x000fe20000410000 */
[----:B------:R-:W-:Y:S01]  /*0fa0*/  FMUL.FTZ R6, R6, R7 ;  /* 0x0000000706067220 */ /* 0x000fe20000410000 */
[----:B------:R-:W-:-:S02]  /*0fb0*/  F2FP.F16.F32.PACK_AB R4, R3, R12 ;  /* 0x0000000c0304723e */ /* 0x000fc400000000ff */
[----:B------:R-:W-:Y:S02]  /*0fc0*/  F2FP.F16.F32.PACK_AB R5, R16, R25 ;  /* 0x000000191005723e */ /* 0x000fe400000000ff */
[----:B------:R-:W-:Y:S02]  /*0fd0*/  F2FP.F16.F32.PACK_AB R13, R13, R6 ;  /* 0x000000060d0d723e */ /* 0x000fe400000000ff */
[----:B------:R-:W-:Y:S01]  /*0fe0*/  IADD3.X R3, PT, PT, R15, UR7, RZ, P0, !PT ;  /* 0x000000070f037c10 */ /* 0x000fe200087fe4ff */
[----:B------:R-:W-:Y:S01]  /*0ff0*/  IMAD.WIDE.U32 R14, R18, 0x10, R14 ;  /* 0x00000010120e7825 */ /* 0x000fe200078e000e */
[----:B------:R-:W-:-:S03]  /*1000*/  ISETP.GE.AND P0, PT, R21, UR11, PT ;  /* 0x0000000b15007c0c */ /* 0x000fc6000bf06270 */
[----:B--2---:R-:W-:Y:S02]  /*1010*/  HFMA2 R9, R24, R9, -RZ ;  /* 0x0000000918097231 */ /* 0x004fe400001000ff */
[----:B------:R-:W-:Y:S02]  /*1020*/  HMUL2 R8, R4, R8 ;  /* 0x0000000804087232 */ /* 0x000fe40000000000 */
[----:B------:R-:W-:Y:S02]  /*1030*/  HFMA2 R11, R13, R11, -RZ ;  /* 0x0000000b0d0b7231 */ /* 0x000fe400001000ff */
[----:B------:R-:W-:-:S05]  /*1040*/  HMUL2 R10, R5, R10 ;  /* 0x0000000a050a7232 */ /* 0x000fca0000000000 */
[----:B------:R1:W-:Y:S01]  /*1050*/  STG.E.128 desc[UR12][R2.64], R8 ;  /* 0x0000000802007986 */ /* 0x0003e2000c101d0c */
[----:B------:R-:W-:Y:S05]  /*1060*/  @!P0 BRA `(.L_x_311) ;  /* 0xfffffff000308947 */ /* 0x000fea000383ffff */
[----:B------:R-:W-:Y:S05]  /*1070*/  EXIT ;  /* 0x000000000000794d */ /* 0x000fea0003800000 */
.L_x_312:
        /* <DEDUP_REMOVED lines=16> */
.L_x_498:


//--------------------- .text._ZN4vllm18act_and_mul_kernelIf6float2XadL_ZNS_11gelu_kernelIfEET_RKS3_EEXadL_ZNS_18packed_gelu_kernelIS1_EES3_S5_EELb1ELb1ELb0EEEvPS3_PS4_i --------------------------
	.section	.text._ZN4vllm18act_and_mul_kernelIf6float2XadL_ZNS_11gelu_kernelIfEET_RKS3_EEXadL_ZNS_18packed_gelu_kernelIS1_EES3_S5_EELb1ELb1ELb0EEEvPS3_PS4_i,"ax",@progbits
	.align	128
        .global         _ZN4vllm18act_and_mul_kernelIf6float2XadL_ZNS_11gelu_kernelIfEET_RKS3_EEXadL_ZNS_18packed_gelu_kernelIS1_EES3_S5_EELb1ELb1ELb0EEEvPS3_PS4_i
        .type           _ZN4vllm18act_and_mul_kernelIf6float2XadL_ZNS_11gelu_kernelIfEET_RKS3_EEXadL_ZNS_18packed_gelu_kernelIS1_EES3_S5_EELb1ELb1ELb0EEEvPS3_PS4_i,@function
        .size           _ZN4vllm18act_and_mul_kernelIf6float2XadL_ZNS_11gelu_kernelIfEET_RKS3_EEXadL_ZNS_18packed_gelu_kernelIS1_EES3_S5_EELb1ELb1ELb0EEEvPS3_PS4_i,(.L_x_499 - _ZN4vllm18act_and_mul_kernelIf6float2XadL_ZNS_11gelu_kernelIfEET_RKS3_EEXadL_ZNS_18packed_gelu_kernelIS1_EES3_S5_EELb1ELb1ELb0EEEvPS3_PS4_i)
        .other          _ZN4vllm18act_and_mul_kernelIf6float2XadL_ZNS_11gelu_kernelIfEET_RKS3_EEXadL_ZNS_18packed_gelu_kernelIS1_EES3_S5_EELb1ELb1ELb0EEEvPS3_PS4_i,@"STO_CUDA_ENTRY STV_DEFAULT"
_ZN4vllm18act_and_mul_kernelIf6float2XadL_ZNS_11gelu_kernelIfEET_RKS3_EEXadL_ZNS_18packed_gelu_kernelIS1_EES3_S5_EELb1ELb1ELb0EEEvPS3_PS4_i:
.text._ZN4vllm18act_and_mul_kernelIf6float2XadL_ZNS_11gelu_kernelIfEET_RKS3_EEXadL_ZNS_18packed_gelu_kernelIS1_EES3_S5_EELb1ELb1ELb0EEEvPS3_PS4_i:
        /* <DEDUP_REMOVED lines=19> */
.L_x_313:
[----:B-1----:R-:W-:-:S04]  /*0130*/  IADD3 R8, P0, PT, R2, UR4, RZ ;  /* 0x0000000402087c10 */ /* 0x002fc8000ff1e0ff */
[----:B------:R-:W-:-:S06]  /*0140*/  IADD3.X R9, PT, PT, R3, UR5, RZ, P0, !PT ;  /* 0x0000000503097c10 */ /* 0x000fcc00087fe4ff */
[----:B--2---:R-:W2:Y:S01]  /*0150*/  LDG.E.128.CONSTANT R8, desc[UR12][R8.64] ;  /* 0x0000000c08087981 */ /* 0x004ea2000c1e9d00 */
[----:B------:R-:W-:-:S04]  /*0160*/  IADD3 R4, P0, PT, R2, UR8, RZ ;  /* 0x0000000802047c10 */ /* 0x000fc8000ff1e0ff */
[----:B------:R-:W-:-:S06]  /*0170*/  IADD3.X R5, PT, PT, R3, UR9, RZ, P0, !PT ;  /* 0x0000000903057c10 */ /* 0x000fcc00087fe4ff */
[----:B------:R-:W3:Y:S01]  /*0180*/  LDG.E.128.CONSTANT R4, desc[UR12][R4.64] ;  /* 0x0000000c04047981 */ /* 0x000ee2000c1e9d00 */
[----:B------:R-:W-:Y:S01]  /*0190*/  HFMA2 R28, -RZ, RZ, 0.61474609375, 16.90625 ;  /* 0x38eb4c3aff1c7431 */ /* 0x000fe200000001ff */
[----:B------:R-:W-:Y:S02]  /*01a0*/  MOV R22, 0x3aae005b ;  /* 0x3aae005b00167802 */ /* 0x000fe40000000f00 */
[----:B0-----:R-:W-:Y:S01]  /*01b0*/  IADD3 R13, PT, PT, R0, R13, RZ ;  /* 0x0000000d000d7210 */ /* 0x001fe20007ffe0ff */
[----:B--2---:R-:W-:Y:S01]  /*01c0*/  FMUL.FTZ R20, R9, 0.70710676908493041992 ;  /* 0x3f3504f309147820 */ /* 0x004fe20000410000 */
[----:B------:R-:W-:Y:S01]  /*01d0*/  FMUL.FTZ R16, R8, 0.70710676908493041992 ;  /* 0x3f3504f308107820 */ /* 0x000fe20000410000 */
[----:B------:R-:W-:Y:S01]  /*01e0*/  FMUL.FTZ R18, R10, 0.70710676908493041992 ;  /* 0x3f3504f30a127820 */ /* 0x000fe20000410000 */
[C---:B------:R-:W-:Y:S01]  /*01f0*/  FMUL.FTZ R17, R11.reuse, 0.70710676908493041992 ;  /* 0x3f3504f30b117820 */ /* 0x040fe20000410000 */
[C---:B------:R-:W-:Y:S01]  /*0200*/  FADD.FTZ R14, |R20|.reuse, -RZ ;  /* 0x800000ff140e7221 */ /* 0x040fe20000010200 */
[----:B------:R-:W-:Y:S01]  /*0210*/  FSETP.GE.FTZ.AND P1, PT, |R20|, 1.0029599666595458984, PT ;  /* 0x3f8060fe1400780b */ /* 0x000fe20003f36200 */
[C---:B------:R-:W-:Y:S01]  /*0220*/  FADD.FTZ R12, |R16|.reuse, -RZ ;  /* 0x800000ff100c7221 */ /* 0x040fe20000010200 */
[----:B------:R-:W-:Y:S01]  /*0230*/  FSETP.GE.FTZ.AND P0, PT, |R16|, 1.0029599666595458984, PT ;  /* 0x3f8060fe1000780b */ /* 0x000fe20003f16200 */
[----:B------:R-:W-:Y:S01]  /*0240*/  FADD.FTZ R19, |R18|, -RZ ;  /* 0x800000ff12137221 */ /* 0x000fe20000010200 */
[----:B------:R-:W-:Y:S01]  /*0250*/  FSEL R21, R28, 8.4834944573231041431e-05, P1 ;  /* 0x38b1e96a1c157808 */ /* 0x000fe20000800000 */
[----:B------:R-:W-:Y:S01]  /*0260*/  FMUL.FTZ R11, R11, 0.5 ;  /* 0x3f0000000b0b7820 */ /* 0x000fe20000410000 */
[----:B------:R-:W-:-:S02]  /*0270*/  FSEL R25, -R22, -0.00082130916416645050049, P1 ;  /* 0xba574d2016197808 */ /* 0x000fc40000800100 */
[----:B------:R-:W-:Y:S02]  /*0280*/  FSETP.GE.FTZ.AND P2, PT, |R18|, 1.0029599666595458984, PT ;  /* 0x3f8060fe1200780b */ /* 0x000fe40003f56200 */
[----:B------:R-:W-:Y:S02]  /*0290*/  FSETP.GE.FTZ.AND P3, PT, |R17|, 1.0029599666595458984, PT ;  /* 0x3f8060fe1100780b */ /* 0x000fe40003f76200 */
[----:B------:R-:W-:Y:S01]  /*02a0*/  FSEL R23, R28, 8.4834944573231041431e-05, P0 ;  /* 0x38b1e96a1c177808 */ /* 0x000fe20000000000 */
[----:B------:R-:W-:Y:S01]  /*02b0*/  @!P1 FMUL.FTZ R14, R20, R20 ;  /* 0x00000014140e9220 */ /* 0x000fe20000410000 */
[----:B------:R-:W-:Y:S01]  /*02c0*/  FSEL R15, -R22, -0.00082130916416645050049, P0 ;  /* 0xba574d20160f7808 */ /* 0x000fe20000000100 */
[----:B------:R-:W-:Y:S01]  /*02d0*/  @!P0 FMUL.FTZ R12, R16, R16 ;  /* 0x00000010100c8220 */ /* 0x000fe20000410000 */
[----:B------:R-:W-:Y:S01]  /*02e0*/  FSEL R24, R28, 8.4834944573231041431e-05, P2 ;  /* 0x38b1e96a1c187808 */ /* 0x000fe20001000000 */
[----:B------:R-:W-:Y:S01]  /*02f0*/  FFMA.FTZ R21, R14, R21, R25 ;  /* 0x000000150e157223 */ /* 0x000fe20000010019 */
[----:B------:R-:W-:-:S02]  /*0300*/  HFMA2 R25, -RZ, RZ, 1.0087890625, -0.000686168670654296875 ;  /* 0x3c09919fff197431 */ /* 0x000fc400000001ff */
[----:B------:R-:W-:Y:S01]  /*0310*/  FFMA.FTZ R23, R12, R23, R15 ;  /* 0x000000170c177223 */ /* 0x000fe2000001000f */
[----:B------:R-:W-:Y:S01]  /*0320*/  FSEL R26, -R22, -0.00082130916416645050049, P2 ;  /* 0xba574d20161a7808 */ /* 0x000fe20001000100 */
[C---:B------:R-:W-:Y:S01]  /*0330*/  FADD.FTZ R15, |R17|.reuse, -RZ ;  /* 0x800000ff110f7221 */ /* 0x040fe20000010200 */
[----:B------:R-:W-:Y:S01]  /*0340*/  @!P2 FMUL.FTZ R19, R18, R18 ;  /* 0x000000121213a220 */ /* 0x000fe20000410000 */
[----:B------:R-:W-:Y:S01]  /*0350*/  FSEL R28, R28, 8.4834944573231041431e-05, P3 ;  /* 0x38b1e96a1c1c7808 */ /* 0x000fe20001800000 */
[----:B------:R-:W-:Y:S01]  /*0360*/  @!P3 FMUL.FTZ R15, R17, R17 ;  /* 0x00000011110fb220 */ /* 0x000fe20000410000 */
[----:B------:R-:W-:Y:S01]  /*0370*/  FSEL R22, -R22, -0.00082130916416645050049, P3 ;  /* 0xba574d2016167808 */ /* 0x000fe20001800100 */
[----:B------:R-:W-:Y:S01]  /*0380*/  FFMA.FTZ R24, R19, R24, R26 ;  /* 0x0000001813187223 */ /* 0x000fe2000001001a */
[----:B------:R-:W-:-:S03]  /*0390*/  FSEL R27, R25, 0.0052134888246655464172, P0 ;  /* 0x3baad5ea191b7808 */ /* 0x000fc60000000000 */
[----:B------:R-:W-:Y:S01]  /*03a0*/  FFMA.FTZ R22, R15, R28, R22 ;  /* 0x0000001c0f167223 */ /* 0x000fe20000010016 */
[C---:B------:R-:W-:Y:S01]  /*03b0*/  FSEL R26, R25.reuse, 0.0052134888246655464172, P2 ;  /* 0x3baad5ea191a7808 */ /* 0x040fe20001000000 */
[----:B------:R-:W-:Y:S01]  /*03c0*/  FFMA.FTZ R23, R12, R23, R27 ;  /* 0x000000170c177223 */ /* 0x000fe2000001001b */
[C---:B------:R-:W-:Y:S02]  /*03d0*/  FSEL R27, R25.reuse, 0.0052134888246655464172, P1 ;  /* 0x3baad5ea191b7808 */ /* 0x040fe40000800000 */
[----:B------:R-:W-:Y:S01]  /*03e0*/  FSEL R28, R25, 0.0052134888246655464172, P3 ;  /* 0x3baad5ea191c7808 */ /* 0x000fe20001800000 */
[----:B------:R-:W-:Y:S01]  /*03f0*/  FFMA.FTZ R24, R19, R24, R26 ;  /* 0x0000001813187223 */ /* 0x000fe2000001001a */
[----:B------:R-:W-:Y:S01]  /*0400*/  MOV R25, 0x3d24d99a ;  /* 0x3d24d99a00197802 */ /* 0x000fe20000000f00 */
[----:B------:R-:W-:Y:S02]  /*0410*/  FFMA.FTZ R21, R14, R21, R27 ;  /* 0x000000150e157223 */ /* 0x000fe4000001001b */
[----:B------:R-:W-:Y:S01]  /*0420*/  FFMA.FTZ R22, R15, R22, R28 ;  /* 0x000000160f167223 */ /* 0x000fe2000001001c */
[----:B------:R-:W-:-:S02]  /*0430*/  FSEL R26, -R25, -0.026868773624300956726, P2 ;  /* 0xbcdc1be7191a7808 */ /* 0x000fc40001000100 */
[C---:B------:R-:W-:Y:S02]  /*0440*/  FSEL R27, -R25.reuse, -0.026868773624300956726, P0 ;  /* 0xbcdc1be7191b7808 */ /* 0x040fe40000000100 */
[----:B------:R-:W-:Y:S01]  /*0450*/  FSEL R28, -R25, -0.026868773624300956726, P3 ;  /* 0xbcdc1be7191c7808 */ /* 0x000fe20001800100 */
[----:B------:R-:W-:Y:S01]  /*0460*/  FFMA.FTZ R24, R19, R24, R26 ;  /* 0x0000001813187223 */ /* 0x000fe2000001001a */
[----:B------:R-:W-:Y:S02]  /*0470*/  HFMA2 R26, -RZ, RZ, 1.5341796875, 81.5625 ;  /* 0x3e235519ff1a7431 */ /* 0x000fe400000001ff */
[----:B------:R-:W-:Y:S01]  /*0480*/  FFMA.FTZ R23, R12, R23, R27 ;  /* 0x000000170c177223 */ /* 0x000fe2000001001b */
[----:B------:R-:W-:Y:S01]  /*0490*/  FSEL R27, -R25, -0.026868773624300956726, P1 ;  /* 0xbcdc1be7191b7808 */ /* 0x000fe20000800100 */
[----:B------:R-:W-:-:S04]  /*04a0*/  FFMA.FTZ R22, R15, R22, R28 ;  /* 0x000000160f167223 */ /* 0x000fc8000001001c */
[----:B------:R-:W-:Y:S01]  /*04b0*/  FFMA.FTZ R21, R14, R21, R27 ;  /* 0x000000150e157223 */ /* 0x000fe2000001001b */
[C---:B------:R-:W-:Y:S02]  /*04c0*/  FSEL R25, R26.reuse, 0.11284004896879196167, P0 ;  /* 0x3de718af1a197808 */ /* 0x040fe40000000000 */
[----:B------:R-:W-:-:S03]  /*04d0*/  FSEL R28, R26, 0.11284004896879196167, P2 ;  /* 0x3de718af1a1c7808 */ /* 0x000fc60001000000 */
[----:B------:R-:W-:Y:S01]  /*04e0*/  FFMA.FTZ R25, R12, R23, R25 ;  /* 0x000000170c197223 */ /* 0x000fe20000010019 */
[C---:B------:R-:W-:Y:S01]  /*04f0*/  FSEL R23, R26.reuse, 0.11284004896879196167, P1 ;  /* 0x3de718af1a177808 */ /* 0x040fe20000800000 */
[----:B------:R-:W-:Y:S01]  /*0500*/  FFMA.FTZ R24, R19, R24, R28 ;  /* 0x0000001813187223 */ /* 0x000fe2000001001c */
[----:B------:R-:W-:-:S03]  /*0510*/  FSEL R26, R26, 0.11284004896879196167, P3 ;  /* 0x3de718af1a1a7808 */ /* 0x000fc60001800000 */
[----:B------:R-:W-:Y:S01]  /*0520*/  FFMA.FTZ R23, R14, R21, R23 ;  /* 0x000000150e177223 */ /* 0x000fe20000010017 */
[----:B------:R-:W-:Y:S01]  /*0530*/  MOV R21, 0x3f69b4f9 ;  /* 0x3f69b4f900157802 */ /* 0x000fe20000000f00 */
[----:B------:R-:W-:-:S03]  /*0540*/  FFMA.FTZ R22, R15, R22, R26 ;  /* 0x000000160f167223 */ /* 0x000fc6000001001a */
[C---:B------:R-:W-:Y:S02]  /*0550*/  FSEL R27, R21.reuse, -0.37612664699554443359, P0 ;  /* 0xbec093ac151b7808 */ /* 0x040fe40000000000 */
[C---:B------:R-:W-:Y:S02]  /*0560*/  FSEL R26, R21.reuse, -0.37612664699554443359, P2 ;  /* 0xbec093ac151a7808 */ /* 0x040fe40001000000 */
[C---:B------:R-:W-:Y:S01]  /*0570*/  FSEL R28, R21.reuse, -0.37612664699554443359, P3 ;  /* 0xbec093ac151c7808 */ /* 0x040fe20001800000 */
[C---:B------:R-:W-:Y:S01]  /*0580*/  FFMA.FTZ R25, R12.reuse, R25, R27 ;  /* 0x000000190c197223 */ /* 0x040fe2000001001b */
[----:B------:R-:W-:Y:S01]  /*0590*/  FSEL R27, R21, -0.37612664699554443359, P1 ;  /* 0xbec093ac151b7808 */ /* 0x000fe20000800000 */
[----:B------:R-:W-:Y:S01]  /*05a0*/  FFMA.FTZ R24, R19, R24, R26 ;  /* 0x0000001813187223 */ /* 0x000fe2000001001a */
[----:B------:R-:W-:Y:S01]  /*05b0*/  FADD.FTZ R21, -R12, -RZ ;  /* 0x800000ff0c157221 */ /* 0x000fe20000010100 */
[C---:B------:R-:W-:Y:S01]  /*05c0*/  FFMA.FTZ R22, R15.reuse, R22, R28 ;  /* 0x000000160f167223 */ /* 0x040fe2000001001c */
[----:B------:R-:W-:Y:S01]  /*05d0*/  FADD.FTZ R28, -R15, -RZ ;  /* 0x800000ff0f1c7221 */ /* 0x000fe20000010100 */
[----:B------:R-:W-:Y:S01]  /*05e0*/  FFMA.FTZ R27, R14, R23, R27 ;  /* 0x000000170e1b7223 */ /* 0x000fe2000001001b */
[----:B------:R-:W-:Y:S01]  /*05f0*/  HFMA2 R23, -RZ, RZ, 1.7822265625, 0.000185489654541015625 ;  /* 0x3f210a14ff177431 */ /* 0x000fe200000001ff */
[----:B------:R-:W-:-:S04]  /*0600*/  FSEL R21, R21, R16, P0 ;  /* 0x0000001015157208 */ /* 0x000fc80000000000 */
[----:B------:R-:W-:-:S05]  /*0610*/  FSEL R29, R23, 0.12837915122509002686, P0 ;  /* 0x3e0375d3171d7808 */ /* 0x000fca0000000000 */
[----:B------:R-:W-:Y:S01]  /*0620*/  FFMA.FTZ R26, R12, R25, R29 ;  /* 0x000000190c1a7223 */ /* 0x000fe2000001001d */
[----:B------:R-:W-:-:S03]  /*0630*/  FSEL R25, R23, 0.12837915122509002686, P1 ;  /* 0x3e0375d317197808 */ /* 0x000fc60000800000 */
[----:B------:R-:W-:Y:S01]  /*0640*/  FFMA.FTZ R26, R26, R21, R21 ;  /* 0x000000151a1a7223 */ /* 0x000fe20000010015 */
[----:B------:R-:W-:Y:S01]  /*0650*/  FADD.FTZ R21, -R19, -RZ ;  /* 0x800000ff13157221 */ /* 0x000fe20000010100 */
[C---:B------:R-:W-:Y:S01]  /*0660*/  FFMA.FTZ R25, R14.reuse, R27, R25 ;  /* 0x0000001b0e197223 */ /* 0x040fe20000010019 */
[----:B------:R-:W-:Y:S01]  /*0670*/  FADD.FTZ R27, -R14, -RZ ;  /* 0x800000ff0e1b7221 */ /* 0x000fe20000010100 */
[----:B------:R-:W-:Y:S02]  /*0680*/  FSEL R14, R23, 0.12837915122509002686, P2 ;  /* 0x3e0375d3170e7808 */ /* 0x000fe40001000000 */
[----:B------:R-:W-:Y:S02]  /*0690*/  FSEL R21, R21, R18, P2 ;  /* 0x0000001215157208 */ /* 0x000fe40001000000 */
[----:B------:R-:W-:Y:S01]  /*06a0*/  FSEL R12, R27, R20, P1 ;  /* 0x000000141b0c7208 */ /* 0x000fe20000800000 */
[----:B------:R-:W-:Y:S02]  /*06b0*/  FFMA.FTZ R24, R19, R24, R14 ;  /* 0x0000001813187223 */ /* 0x000fe4000001000e */
[----:B------:R-:W0:Y:S02]  /*06c0*/  @P0 MUFU.EX2 R19, R26 ;  /* 0x0000001a00130308 */ /* 0x000e240000000800 */
[----:B------:R-:W-:Y:S01]  /*06d0*/  FFMA.FTZ R25, R25, R12, R12 ;  /* 0x0000000c19197223 */ /* 0x000fe2000001000c */
[----:B------:R-:W-:Y:S01]  /*06e0*/  FSEL R12, R23, 0.12837915122509002686, P3 ;  /* 0x3e0375d3170c7808 */ /* 0x000fe20001800000 */
[----:B------:R-:W-:Y:S01]  /*06f0*/  FFMA.FTZ R14, R24, R21, R21 ;  /* 0x00000015180e7223 */ /* 0x000fe20000010015 */
[----:B------:R-:W-:-:S03]  /*0700*/  FSEL R23, R28, R17, P3 ;  /* 0x000000111c177208 */ /* 0x000fc60001800000 */
[----:B------:R-:W-:Y:S01]  /*0710*/  FFMA.FTZ R12, R15, R22, R12 ;  /* 0x000000160f0c7223 */ /* 0x000fe2000001000c */
[----:B------:R-:W1:Y:S03]  /*0720*/  @P2 MUFU.EX2 R21, R14 ;  /* 0x0000000e00152308 */ /* 0x000e660000000800 */
[----:B------:R-:W-:-:S05]  /*0730*/  FFMA.FTZ R12, R12, R23, R23 ;  /* 0x000000170c0c7223 */ /* 0x000fca0000010017 */
[----:B------:R-:W2:Y:S01]  /*0740*/  @P1 MUFU.EX2 R15, R25 ;  /* 0x00000019000f1308 */ /* 0x000ea20000000800 */
[----:B0-----:R-:W-:-:S05]  /*0750*/  @P0 FADD.FTZ R19, -R19, 1 ;  /* 0x3f80000013130421 */ /* 0x001fca0000010100 */
[----:B------:R-:W-:Y:S02]  /*0760*/  @P0 LOP3.LUT R26, R19, 0x80000000, R16, 0xb8, !PT ;  /* 0x80000000131a0812 */ /* 0x000fe400078eb810 */
[----:B------:R-:W0:Y:S01]  /*0770*/  @P3 MUFU.EX2 R22, R12 ;  /* 0x0000000c00163308 */ /* 0x000e220000000800 */
[----:B-1----:R-:W-:Y:S02]  /*0780*/  @P2 FADD.FTZ R21, -R21, 1 ;  /* 0x3f80000015152421 */ /* 0x002fe40000010100 */
[----:B------:R-:W-:-:S03]  /*0790*/  FADD.FTZ R26, R26, 1 ;  /* 0x3f8000001a1a7421 */ /* 0x000fc60000010000 */
[----:B------:R-:W-:Y:S01]  /*07a0*/  @P2 LOP3.LUT R14, R21, 0x80000000, R18, 0xb8, !PT ;  /* 0x80000000150e2812 */ /* 0x000fe200078eb812 */
[----:B--2---:R-:W-:-:S04]  /*07b0*/  @P1 FADD.FTZ R15, -R15, 1 ;  /* 0x3f8000000f0f1421 */ /* 0x004fc80000010100 */
[----:B------:R-:W-:Y:S01]  /*07c0*/  FADD.FTZ R14, R14, 1 ;  /* 0x3f8000000e0e7421 */ /* 0x000fe20000010000 */
[----:B------:R-:W-:Y:S01]  /*07d0*/  @P1 LOP3.LUT R25, R15, 0x80000000, R20, 0xb8, !PT ;  /* 0x800000000f191812 */ /* 0x000fe200078eb814 */
[----:B------:R-:W-:Y:S01]  /*07e0*/  FMUL.FTZ R15, R8, 0.5 ;  /* 0x3f000000080f7820 */ /* 0x000fe20000410000 */
[----:B------:R-:W-:Y:S01]  /*07f0*/  FMUL.FTZ R8, R9, 0.5 ;  /* 0x3f00000009087820 */ /* 0x000fe20000410000 */
[----:B0-----:R-:W-:Y:S01]  /*0800*/  @P3 FADD.FTZ R22, -R22, 1 ;  /* 0x3f80000016163421 */ /* 0x001fe20000010100 */
[----:B------:R-:W-:Y:S01]  /*0810*/  FMUL.FTZ R9, R10, 0.5 ;  /* 0x3f0000000a097820 */ /* 0x000fe20000410000 */
[----:B------:R-:W-:Y:S01]  /*0820*/  FADD.FTZ R25, R25, 1 ;  /* 0x3f80000019197421 */ /* 0x000fe20000010000 */
[----:B------:R-:W-:Y:S02]  /*0830*/  FMUL.FTZ R15, R26, R15 ;  /* 0x0000000f1a0f7220 */ /* 0x000fe40000410000 */
[----:B------:R-:W-:Y:S01]  /*0840*/  @P3 LOP3.LUT R12, R22, 0x80000000, R17, 0xb8, !PT ;  /* 0x80000000160c3812 */ /* 0x000fe200078eb811 */
[----:B------:R-:W-:Y:S01]  /*0850*/  FMUL.FTZ R10, R25, R8 ;  /* 0x00000008190a7220 */ /* 0x000fe20000410000 */
[----:B------:R-:W-:Y:S01]  /*0860*/  FMUL.FTZ R9, R14, R9 ;  /* 0x000000090e097220 */ /* 0x000fe20000410000 */
[----:B------:R-:W-:Y:S01]  /*0870*/  IADD3 R8, P0, PT, R2, UR6, RZ ;  /* 0x0000000602087c10 */ /* 0x000fe2000ff1e0ff */
[----:B---3--:R-:W-:Y:S01]  /*0880*/  FMUL.FTZ R4, R4, R15 ;  /* 0x0000000f04047220 */ /* 0x008fe20000410000 */
[----:B------:R-:W-:Y:S01]  /*0890*/  FADD.FTZ R12, R12, 1 ;  /* 0x3f8000000c0c7421 */ /* 0x000fe20000010000 */
[----:B------:R-:W-:Y:S01]  /*08a0*/  FMUL.FTZ R6, R6, R9 ;  /* 0x0000000906067220 */ /* 0x000fe20000410000 */
[----:B------:R-:W-:Y:S01]  /*08b0*/  FMUL.FTZ R5, R5, R10 ;  /* 0x0000000a05057220 */ /* 0x000fe20000410000 */
[----:B------:R-:W-:Y:S01]  /*08c0*/  IADD3.X R9, PT, PT, R3, UR7, RZ, P0, !PT ;  /* 0x0000000703097c10 */ /* 0x000fe200087fe4ff */
[----:B------:R-:W-:Y:S01]  /*08d0*/  FMUL.FTZ R12, R12, R11 ;  /* 0x0000000b0c0c7220 */ /* 0x000fe20000410000 */
[----:B------:R-:W-:Y:S01]  /*08e0*/  ISETP.GE.AND P0, PT, R13, UR11, PT ;  /* 0x0000000b0d007c0c */ /* 0x000fe2000bf06270 */
[----:B------:R-:W-:-:S04]  /*08f0*/  IMAD.WIDE.U32 R2, R0, 0x10, R2 ;  /* 0x0000001000027825 */ /* 0x000fc800078e0002 */
[----:B------:R-:W-:-:S05]  /*0900*/  FMUL.FTZ R7, R7, R12 ;  /* 0x0000000c07077220 */ /* 0x000fca0000410000 */
[----:B------:R1:W-:Y:S03]  /*0910*/  STG.E.128 desc[UR12][R8.64], R4 ;  /* 0x0000000408007986 */ /* 0x0003e6000c101d0c */
[----:B------:R-:W-:Y:S05]  /*0920*/  @!P0 BRA `(.L_x_313) ;  /* 0xfffffff800008947 */ /* 0x000fea000383ffff */
[----:B------:R-:W-:Y:S05]  /*0930*/  EXIT ;  /* 0x000000000000794d */ /* 0x000fea0003800000 */
.L_x_314:
        /* <DEDUP_REMOVED lines=12> */
.L_x_499:


//--------------------- .text._ZN4vllm18act_and_mul_kernelIN3c108BFloat16E14__nv_bfloat162XadL_ZNS_11gelu_kernelIS2_EET_RKS5_EEXadL_ZNS_18packed_gelu_kernelIS3_EES5_S7_EELb1ELb1ELb1EEEvPS5_PS6_i --------------------------
	.section	.text._ZN4vllm18act_and_mul_kernelIN3c108BFloat16E14__nv_bfloat162XadL_ZNS_11gelu_kernelIS2_EET_RKS5_EEXadL_ZNS_18packed_gelu_kernelIS3_EES5_S7_EELb1ELb1ELb1EEEvPS5_PS6_i,"ax",@progbits
	.align	128
        .global         _ZN4vllm18act_and_mul_kernelIN3c108BFloat16E14__nv_bfloat162XadL_ZNS_11gelu_kernelIS2_EET_RKS5_EEXadL_ZNS_18packed_gelu_kernelIS3_EES5_S7_EELb1ELb1ELb1EEEvPS5_PS6_i
        .type           _ZN4vllm18act_and_mul_kernelIN3c108BFloat16E14__nv_bfloat162XadL_ZNS_11gelu_kernelIS2_EET_RKS5_EEXadL_ZNS_18packed_gelu_kernelIS3_EES5_S7_EELb1ELb1ELb1EEEvPS5_PS6_i,@function
        .size           _ZN4vllm18act_and_mul_kernelIN3c108BFloat16E14__nv_bfloat162XadL_ZNS_11gelu_kernelIS2_EET_RKS5_EEXadL_ZNS_18packed_gelu_kernelIS3_EES5_S7_EELb1ELb1ELb1EEEvPS5_PS6_i,(.L_x_500 - _ZN4vllm18act_and_mul_kernelIN3c108BFloat16E14__nv_bfloat162XadL_ZNS_11gelu_kernelIS2_EET_RKS5_EEXadL_ZNS_18packed_gelu_kernelIS3_EES5_S7_EELb1ELb1ELb1EEEvPS5_PS6_i)
        .other          _ZN4vllm18act_and_mul_kernelIN3c108BFloat16E14__nv_bfloat162XadL_ZNS_11gelu_kernelIS2_EET_RKS5_EEXadL_ZNS_18packed_gelu_kernelIS3_EES5_S7_EELb1ELb1ELb1EEEvPS5_PS6_i,@"STO_CUDA_ENTRY STV_DEFAULT"
_ZN4vllm18act_and_mul_kernelIN3c108BFloat16E14__nv_bfloat162XadL_ZNS_11gelu_kernelIS2_EET_RKS5_EEXadL_ZNS_18packed_gelu_kernelIS3_EES5_S7_EELb1ELb1ELb1EEEvPS5_PS6_i:
.text._ZN4vllm18act_and_mul_kernelIN3c108BFloat16E14__nv_bfloat162XadL_ZNS_11gelu_kernelIS2_EET_RKS5_EEXadL_ZNS_18packed_gelu_kernelIS3_EES5_S7_EELb1ELb1ELb1EEEvPS5_PS6_i:
        /* <DEDUP_REMOVED lines=17> */
[----:B-1----:R-:W-:-:S12]  /*0110*/  UIMAD.WIDE.U32 UR6, UR8, 0x2, UR6 ;  /* 0x00000002080678a5 */ /* 0x002fd8000f8e0006 */
.L_x_315:
[----:B------:R-:W-:-:S04]  /*0120*/  IADD3 R38, P0, PT, R36, UR4, RZ ;  /* 0x0000000424267c10 */ /* 0x000fc8000ff1e0ff */
[----:B------:R-:W-:-:S05]  /*0130*/  IADD3.X R39, PT, PT, R37, UR5, RZ, P0, !PT ;  /* 0x0000000525277c10 */ /* 0x000fca00087fe4ff */
[----:B-12---:R-:W2:Y:S01]  /*0140*/  LDG.E.ENL2.256.CONSTANT R8, R4, desc[UR10][R38.64] ;  /* 0xfe00000a2604797e */ /* 0x006ea20008129908 */
[----:B------:R-:W-:Y:S01]  /*0150*/  HFMA2 R14, -RZ, RZ, 0.61474609375, 16.90625 ;  /* 0x38eb4c3aff0e7431 */ /* 0x000fe200000001ff */
[----:B------:R-:W-:Y:S01]  /*0160*/  MOV R13, 0x3aae005b ;  /* 0x3aae005b000d7802 */ /* 0x000fe20000000f00 */
[----:B------:R-:W-:Y:S01]  /*0170*/  HFMA2 R12, -RZ, RZ, 1.0087890625, -0.000686168670654296875 ;  /* 0x3c09919fff0c7431 */ /* 0x000fe200000001ff */
[----:B------:R-:W-:Y:S01]  /*0180*/  MOV R29, 0x3d24d99a ;  /* 0x3d24d99a001d7802 */ /* 0x000fe20000000f00 */
[----:B------:R-:W-:Y:S01]  /*0190*/  HFMA2 R34, -RZ, RZ, 1.7822265625, 0.000185489654541015625 ;  /* 0x3f210a14ff227431 */ /* 0x000fe200000001ff */
[----:B------:R-:W-:Y:S02]  /*01a0*/  MOV R28, 0x3f69b4f9 ;  /* 0x3f69b4f9001c7802 */ /* 0x000fe40000000f00 */
[----:B--2---:R-:W-:Y:S02]  /*01b0*/  SHF.L.U32 R22, R4, 0x10, RZ ;  /* 0x0000001004167819 */ /* 0x004fe400000006ff */
[----:B------:R-:W-:-:S03]  /*01c0*/  SHF.L.U32 R21, R5, 0x10, RZ ;  /* 0x0000001005157819 */ /* 0x000fc600000006ff */
[C---:B------:R-:W-:Y:S01]  /*01d0*/  FMUL.FTZ R19, R22.reuse, 0.70710676908493041992 ;  /* 0x3f3504f316137820 */ /* 0x040fe20000410000 */
[----:B------:R-:W-:Y:S01]  /*01e0*/  FMUL.FTZ R22, R22, 0.5 ;  /* 0x3f00000016167820 */ /* 0x000fe20000410000 */
[----:B------:R-:W-:Y:S02]  /*01f0*/  FMUL.FTZ R20, R21, 0.70710676908493041992 ;  /* 0x3f3504f315147820 */ /* 0x000fe40000410000 */
[C---:B------:R-:W-:Y:S01]  /*0200*/  FADD.FTZ R2, |R19|.reuse, -RZ ;  /* 0x800000ff13027221 */ /* 0x040fe20000010200 */
[----:B------:R-:W-:Y:S02]  /*0210*/  FSETP.GE.FTZ.AND P1, PT, |R19|, 1.0029599666595458984, PT ;  /* 0x3f8060fe1300780b */ /* 0x000fe40003f36200 */
[----:B------:R-:W-:Y:S02]  /*0220*/  FSETP.GE.FTZ.AND P3, PT, |R20|, 1.0029599666595458984, PT ;  /* 0x3f8060fe1400780b */ /* 0x000fe40003f76200 */
[----:B------:R-:W-:Y:S02]  /*0230*/  FSEL R15, R14, 8.4834944573231041431e-05, P1 ;  /* 0x38b1e96a0e0f7808 */ /* 0x000fe40000800000 */
[----:B------:R-:W-:-:S02]  /*0240*/  FSEL R17, -R13, -0.00082130916416645050049, P1 ;  /* 0xba574d200d117808 */ /* 0x000fc40000800100 */
[----:B------:R-:W-:Y:S02]  /*0250*/  FSEL R16, R12, 0.0052134888246655464172, P1 ;  /* 0x3baad5ea0c107808 */ /* 0x000fe40000800000 */
[----:B------:R-:W-:Y:S02]  /*0260*/  FSEL R18, -R29, -0.026868773624300956726, P1 ;  /* 0xbcdc1be71d127808 */ /* 0x000fe40000800100 */
[----:B------:R-:W-:Y:S01]  /*0270*/  FSEL R25, -R13, -0.00082130916416645050049, P3 ;  /* 0xba574d200d197808 */ /* 0x000fe20001800100 */
[----:B------:R-:W-:Y:S01]  /*0280*/  @!P1 FMUL.FTZ R2, R19, R19 ;  /* 0x0000001313029220 */ /* 0x000fe20000410000 */
[----:B------:R-:W-:-:S03]  /*0290*/  FSEL R31, -R29, -0.026868773624300956726, P3 ;  /* 0xbcdc1be71d1f7808 */ /* 0x000fc60001800100 */
[----:B------:R-:W-:Y:S01]  /*02a0*/  FFMA.FTZ R17, R2, R15, R17 ;  /* 0x0000000f02117223 */ /* 0x000fe20000010011 */
[----:B------:R-:W-:-:S03]  /*02b0*/  HFMA2 R15, -RZ, RZ, 1.5341796875, 81.5625 ;  /* 0x3e235519ff0f7431 */ /* 0x000fc600000001ff */
[--C-:B------:R-:W-:Y:S01]  /*02c0*/  FFMA.FTZ R17, R2, R17, R16.reuse ;  /* 0x0000001102117223 */ /* 0x100fe20000010010 */
[----:B------:R-:W-:Y:S02]  /*02d0*/  PRMT R16, R4, 0x7632, R16 ;  /* 0x0000763204107816 */ /* 0x000fe40000000010 */
[----:B------:R-:W-:Y:S01]  /*02e0*/  FSEL R4, R34, 0.12837915122509002686, P1 ;  /* 0x3e0375d322047808 */ /* 0x000fe20000800000 */
[----:B------:R-:W-:Y:S01]  /*02f0*/  FFMA.FTZ R17, R2, R17, R18 ;  /* 0x0000001102117223 */ /* 0x000fe20000010012 */
[----:B------:R-:W-:Y:S02]  /*0300*/  SHF.L.U32 R16, R16, 0x10, RZ ;  /* 0x0000001010107819 */ /* 0x000fe400000006ff */
[----:B------:R-:W-:-:S03]  /*0310*/  FSEL R23, R15, 0.11284004896879196167, P1 ;  /* 0x3de718af0f177808 */ /* 0x000fc60000800000 */
[----:B------:R-:W-:Y:S02]  /*0320*/  FMUL.FTZ R18, R16, 0.70710676908493041992 ;  /* 0x3f3504f310127820 */ /* 0x000fe40000410000 */
[----:B------:R-:W-:Y:S01]  /*0330*/  FFMA.FTZ R17, R2, R17, R23 ;  /* 0x0000001102117223 */ /* 0x000fe20000010017 */
[----:B------:R-:W-:Y:S02]  /*0340*/  FSEL R23, R28, -0.37612664699554443359, P1 ;  /* 0xbec093ac1c177808 */ /* 0x000fe40000800000 */
[----:B------:R-:W-:-:S03]  /*0350*/  FSETP.GE.FTZ.AND P2, PT, |R18|, 1.0029599666595458984, PT ;  /* 0x3f8060fe1200780b */ /* 0x000fc60003f56200 */
[----:B------:R-:W-:Y:S01]  /*0360*/  FFMA.FTZ R17, R2, R17, R23 ;  /* 0x0000001102117223 */ /* 0x000fe20000010017 */
[----:B------:R-:W-:-:S03]  /*0370*/  FSEL R23, R14, 8.4834944573231041431e-05, P3 ;  /* 0x38b1e96a0e177808 */ /* 0x000fc60001800000 */
[----:B------:R-:W-:Y:S01]  /*0380*/  FFMA.FTZ R17, R2, R17, R4 ;  /* 0x0000001102117223 */ /* 0x000fe20000010004 */
[C---:B------:R-:W-:Y:S01]  /*0390*/  FADD.FTZ R4, |R20|.reuse, -RZ ;  /* 0x800000ff14047221 */ /* 0x040fe20000010200 */
[----:B------:R-:W-:Y:S01]  /*03a0*/  @!P3 FMUL.FTZ R4, R20, R20 ;  /* 0x000000141404b220 */ /* 0x000fe20000410000 */
[----:B------:R-:W-:-:S03]  /*03b0*/  FADD.FTZ R2, -R2, -RZ ;  /* 0x800000ff02027221 */ /* 0x000fc60000010100 */
[----:B------:R-:W-:Y:S01]  /*03c0*/  FFMA.FTZ R23, R4, R23, R25 ;  /* 0x0000001704177223 */ /* 0x000fe20000010019 */
[----:B------:R-:W-:Y:S02]  /*03d0*/  FSEL R25, R12, 0.0052134888246655464172, P3 ;  /* 0x3baad5ea0c197808 */ /* 0x000fe40001800000 */
[----:B------:R-:W-:Y:S01]  /*03e0*/  FSEL R24, R2, R19, P1 ;  /* 0x0000001302187208 */ /* 0x000fe20000800000 */
[C---:B------:R-:W-:Y:S01]  /*03f0*/  FADD.FTZ R2, |R18|.reuse, -RZ ;  /* 0x800000ff12027221 */ /* 0x040fe20000010200 */
[----:B------:R-:W-:Y:S01]  /*0400*/  @!P2 FMUL.FTZ R2, R18, R18 ;  /* 0x000000121202a220 */ /* 0x000fe20000410000 */
[----:B------:R-:W-:Y:S01]  /*0410*/  FFMA.FTZ R27, R4, R23, R25 ;  /* 0x00000017041b7223 */ /* 0x000fe20000010019 */
[----:B------:R-:W-:Y:S01]  /*0420*/  FSEL R25, -R13, -0.00082130916416645050049, P2 ;  /* 0xba574d200d197808 */ /* 0x000fe20001000100 */
[----:B------:R-:W-:Y:S01]  /*0430*/  FFMA.FTZ R23, R17, R24, R24 ;  /* 0x0000001811177223 */ /* 0x000fe20000010018 */
[----:B------:R-:W-:Y:S01]  /*0440*/  FSEL R17, R14, 8.4834944573231041431e-05, P2 ;  /* 0x38b1e96a0e117808 */ /* 0x000fe20001000000 */
[----:B------:R-:W-:Y:S01]  /*0450*/  FFMA.FTZ R27, R4, R27, R31 ;  /* 0x0000001b041b7223 */ /* 0x000fe2000001001f */
[----:B------:R-:W-:Y:S01]  /*0460*/  FSEL R31, R15, 0.11284004896879196167, P3 ;  /* 0x3de718af0f1f7808 */ /* 0x000fe20001800000 */
[----:B------:R-:W1:Y:S02]  /*0470*/  @P1 MUFU.EX2 R24, R23 ;  /* 0x0000001700181308 */ /* 0x000e640000000800 */
[----:B------:R-:W-:Y:S01]  /*0480*/  FFMA.FTZ R17, R2, R17, R25 ;  /* 0x0000001102117223 */ /* 0x000fe20000010019 */
[----:B------:R-:W-:Y:S01]  /*0490*/  FSEL R25, R12, 0.0052134888246655464172, P2 ;  /* 0x3baad5ea0c197808 */ /* 0x000fe20001000000 */
[----:B------:R-:W-:Y:S01]  /*04a0*/  FFMA.FTZ R27, R4, R27, R31 ;  /* 0x0000001b041b7223 */ /* 0x000fe2000001001f */
[----:B------:R-:W-:-:S03]  /*04b0*/  FSEL R31, R28, -0.37612664699554443359, P3 ;  /* 0xbec093ac1c1f7808 */ /* 0x000fc60001800000 */
[----:B------:R-:W-:Y:S01]  /*04c0*/  FFMA.FTZ R17, R2, R17, R25 ;  /* 0x0000001102117223 */ /* 0x000fe20000010019 */
[----:B------:R-:W-:Y:S01]  /*04d0*/  FSEL R25, -R29, -0.026868773624300956726, P2 ;  /* 0xbcdc1be71d197808 */ /* 0x000fe20001000100 */
[----:B------:R-:W-:Y:S01]  /*04e0*/  FFMA.FTZ R27, R4, R27, R31 ;  /* 0x0000001b041b7223 */ /* 0x000fe2000001001f */
[----:B------:R-:W-:-:S03]  /*04f0*/  FSEL R31, R34, 0.12837915122509002686, P3 ;  /* 0x3e0375d3221f7808 */ /* 0x000fc60001800000 */
[----:B------:R-:W-:Y:S01]  /*0500*/  FFMA.FTZ R17, R2, R17, R25 ;  /* 0x0000001102117223 */ /* 0x000fe20000010019 */
[----:B------:R-:W-:Y:S01]  /*0510*/  FSEL R25, R15, 0.11284004896879196167, P2 ;  /* 0x3de718af0f197808 */ /* 0x000fe20001000000 */
[C---:B------:R-:W-:Y:S01]  /*0520*/  FFMA.FTZ R27, R4.reuse, R27, R31 ;  /* 0x0000001b041b7223 */ /* 0x040fe2000001001f */
[----:B------:R-:W-:Y:S01]  /*0530*/  FADD.FTZ R31, -R4, -RZ ;  /* 0x800000ff041f7221 */ /* 0x000fe20000010100 */
[----:B-1----:R-:W-:Y:S02]  /*0540*/  @P1 FADD.FTZ R24, -R24, 1 ;  /* 0x3f80000018181421 */ /* 0x002fe40000010100 */
[----:B------:R-:W-:Y:S01]  /*0550*/  FFMA.FTZ R17, R2, R17, R25 ;  /* 0x0000001102117223 */ /* 0x000fe20000010019 */
[----:B------:R-:W-:Y:S02]  /*0560*/  FSEL R25, R28, -0.37612664699554443359, P2 ;  /* 0xbec093ac1c197808 */ /* 0x000fe40001000000 */
[----:B------:R-:W-:Y:S01]  /*0570*/  FSEL R26, R31, R20, P3 ;  /* 0x000000141f1a7208 */ /* 0x000fe20001800000 */
[----:B------:R-:W-:Y:S01]  /*0580*/  FMUL.FTZ R31, R21, 0.5 ;  /* 0x3f000000151f7820 */ /* 0x000fe20000410000 */
[----:B------:R-:W-:Y:S01]  /*0590*/  @P1 LOP3.LUT R23, R24, 0x80000000, R19, 0xb8, !PT ;  /* 0x8000000018171812 */ /* 0x000fe200078eb813 */
[----:B------:R-:W-:Y:S01]  /*05a0*/  FFMA.FTZ R17, R2, R17, R25 ;  /* 0x0000001102117223 */ /* 0x000fe20000010019 */
[----:B------:R-:W-:Y:S01]  /*05b0*/  FSEL R25, R34, 0.12837915122509002686, P2 ;  /* 0x3e0375d322197808 */ /* 0x000fe20001000000 */
[----:B------:R-:W-:-:S02]  /*05c0*/  FFMA.FTZ R26, R27, R26, R26 ;  /* 0x0000001a1b1a7223 */ /* 0x000fc4000001001a */
[----:B------:R-:W-:Y:S02]  /*05d0*/  FADD.FTZ R21, R23, 1 ;  /* 0x3f80000017157421 */ /* 0x000fe40000010000 */
[C---:B------:R-:W-:Y:S01]  /*05e0*/  FFMA.FTZ R17, R2.reuse, R17, R25 ;  /* 0x0000001102117223 */ /* 0x040fe20000010019 */
[----:B------:R-:W-:Y:S01]  /*05f0*/  FADD.FTZ R25, -R2, -RZ ;  /* 0x800000ff02197221 */ /* 0x000fe20000010100 */
[----:B------:R-:W-:Y:S01]  /*0600*/  PRMT R2, R5, 0x7632, R2 ;  /* 0x0000763205027816 */ /* 0x000fe20000000002 */
[----:B------:R-:W-:Y:S01]  /*0610*/  FMUL.FTZ R21, R21, R22 ;  /* 0x0000001615157220 */ /* 0x000fe20000410000 */
[----:B------:R-:W1:Y:S02]  /*0620*/  @P3 MUFU.EX2 R5, R26 ;  /* 0x0000001a00053308 */ /* 0x000e640000000800 */
[----:B------:R-:W-:Y:S02]  /*0630*/  FSEL R4, R25, R18, P2 ;  /* 0x0000001219047208 */ /* 0x000fe40001000000 */
[----:B------:R-:W-:-:S03]  /*0640*/  SHF.L.U32 R2, R2, 0x10, RZ ;  /* 0x0000001002027819 */ /* 0x000fc600000006ff */
[----:B------:R-:W-:Y:S02]  /*0650*/  FFMA.FTZ R17, R17, R4, R4 ;  /* 0x0000000411117223 */ /* 0x000fe40000010004 */
[----:B------:R-:W-:Y:S02]  /*0660*/  FMUL.FTZ R4, R2, 0.70710676908493041992 ;  /* 0x3f3504f302047820 */ /* 0x000fe40000410000 */
[----:B------:R-:W2:Y:S03]  /*0670*/  @P2 MUFU.EX2 R25, R17 ;  /* 0x0000001100192308 */ /* 0x000ea60000000800 */
[----:B------:R-:W-:Y:S01]  /*0680*/  FSETP.GE.FTZ.AND P0, PT, |R4|, 1.0029599666595458984, PT ;  /* 0x3f8060fe0400780b */ /* 0x000fe20003f16200 */
[----:B-1----:R-:W-:-:S03]  /*0690*/  @P3 FADD.FTZ R5, -R5, 1 ;  /* 0x3f80000005053421 */ /* 0x002fc60000010100 */
[----:B------:R-:W-:Y:S02]  /*06a0*/  FSEL R24, -R13, -0.00082130916416645050049, P0 ;  /* 0xba574d200d187808 */ /* 0x000fe40000000100 */
[----:B------:R-:W-:Y:S02]  /*06b0*/  FSEL R19, -R29, -0.026868773624300956726, P0 ;  /* 0xbcdc1be71d137808 */ /* 0x000fe40000000100 */
[----:B------:R-:W-:Y:S01]  /*06c0*/  @P3 LOP3.LUT R26, R5, 0x80000000, R20, 0xb8, !PT ;  /* 0x80000000051a3812 */ /* 0x000fe200078eb814 */
[----:B------:R-:W-:Y:S01]  /*06d0*/  FADD.FTZ R5, |R4|, -RZ ;  /* 0x800000ff04057221 */ /* 0x000fe20000010200 */
[----:B------:R-:W-:-:S03]  /*06e0*/  FSEL R20, R14, 8.4834944573231041431e-05, P0 ;  /* 0x38b1e96a0e147808 */ /* 0x000fc60000000000 */
[----:B------:R-:W-:Y:S01]  /*06f0*/  @!P0 FMUL.FTZ R5, R4, R4 ;  /* 0x0000000404058220 */ /* 0x000fe20000410000 */
[----:B--2---:R-:W-:-:S03]  /*0700*/  @P2 FADD.FTZ R25, -R25, 1 ;  /* 0x3f80000019192421 */ /* 0x004fc60000010100 */
[----:B------:R-:W-:Y:S01]  /*0710*/  FFMA.FTZ R20, R5, R20, R24 ;  /* 0x0000001405147223 */ /* 0x000fe20000010018 */
[----:B------:R-:W-:Y:S02]  /*0720*/  FSEL R24, R12, 0.0052134888246655464172, P0 ;  /* 0x3baad5ea0c187808 */ /* 0x000fe40000000000 */
[----:B------:R-:W-:Y:S02]  /*0730*/  @P2 LOP3.LUT R17, R25, 0x80000000, R18, 0xb8, !PT ;  /* 0x8000000019112812 */ /* 0x000fe400078eb812 */
[----:B------:R-:W-:Y:S01]  /*0740*/  FSEL R25, R15, 0.11284004896879196167, P0 ;  /* 0x3de718af0f197808 */ /* 0x000fe20000000000 */
[----:B------:R-:W-:Y:S01]  /*0750*/  FFMA.FTZ R20, R5, R20, R24 ;  /* 0x0000001405147223 */ /* 0x000fe20000010018 */
[----:B------:R-:W-:-:S03]  /*0760*/  SHF.L.U32 R24, R6, 0x10, RZ ;  /* 0x0000001006187819 */ /* 0x000fc600000006ff */
[C---:B------:R-:W-:Y:S02]  /*0770*/  FFMA.FTZ R20, R5.reuse, R20, R19 ;  /* 0x0000001405147223 */ /* 0x040fe40000010013 */
[----:B------:R-:W-:Y:S02]  /*0780*/  FMUL.FTZ R19, R24, 0.70710676908493041992 ;  /* 0x3f3504f318137820 */ /* 0x000fe40000410000 */
[----:B------:R-:W-:Y:S01]  /*0790*/  FFMA.FTZ R20, R5, R20, R25 ;  /* 0x0000001405147223 */ /* 0x000fe20000010019 */
[----:B------:R-:W-:Y:S01]  /*07a0*/  FSEL R25, R28, -0.37612664699554443359, P0 ;  /* 0xbec093ac1c197808 */ /* 0x000fe20000000000 */
[C---:B------:R-:W-:Y:S01]  /*07b0*/  FADD.FTZ R18, |R19|.reuse, -RZ ;  /* 0x800000ff13127221 */ /* 0x040fe20000010200 */
[----:B------:R-:W-:-:S03]  /*07c0*/  FSETP.GE.FTZ.AND P1, PT, |R19|, 1.0029599666595458984, PT ;  /* 0x3f8060fe1300780b */ /* 0x000fc60003f36200 */
[----:B------:R-:W-:Y:S01]  /*07d0*/  FFMA.FTZ R20, R5, R20, R25 ;  /* 0x0000001405147223 */ /* 0x000fe20000010019 */
[----:B------:R-:W-:Y:S02]  /*07e0*/  FSEL R25, R34, 0.12837915122509002686, P0 ;  /* 0x3e0375d322197808 */ /* 0x000fe40000000000 */
[----:B------:R-:W-:Y:S02]  /*07f0*/  FSEL R27, -R13, -0.00082130916416645050049, P1 ;  /* 0xba574d200d1b7808 */ /* 0x000fe40000800100 */
[----:B------:R-:W-:Y:S01]  /*0800*/  FSEL R30, R12, 0.0052134888246655464172, P1 ;  /* 0x3baad5ea0c1e7808 */ /* 0x000fe20000800000 */
[C---:B------:R-:W-:Y:S01]  /*0810*/  FFMA.FTZ R20, R5.reuse, R20, R25 ;  /* 0x0000001405147223 */ /* 0x040fe20000010019 */
[----:B------:R-:W-:Y:S01]  /*0820*/  FSEL R25, R14, 8.4834944573231041431e-05, P1 ;  /* 0x38b1e96a0e197808 */ /* 0x000fe20000800000 */
[----:B------:R-:W-:Y:S02]  /*0830*/  FADD.FTZ R5, -R5, -RZ ;  /* 0x800000ff05057221 */ /* 0x000fe40000010100 */
[----:B------:R-:W-:-:S03]  /*0840*/  @!P1 FMUL.FTZ R18, R19, R19 ;  /* 0x0000001313129220 */ /* 0x000fc60000410000 */
[----:B------:R-:W-:Y:S01]  /*0850*/  FSEL R5, R5, R4, P0 ;  /* 0x0000000405057208 */ /* 0x000fe20000000000 */
[----:B------:R-:W-:-:S04]  /*0860*/  FFMA.FTZ R25, R18, R25, R27 ;  /* 0x0000001912197223 */ /* 0x000fc8000001001b */
[----:B------:R-:W-:Y:S01]  /*0870*/  FFMA.FTZ R25, R18, R25, R30 ;  /* 0x0000001912197223 */ /* 0x000fe2000001001e */
[----:B------:R-:W-:Y:S01]  /*0880*/  FSEL R30, -R29, -0.026868773624300956726, P1 ;  /* 0xbcdc1be71d1e7808 */ /* 0x000fe20000800100 */
[----:B------:R-:W-:-:S04]  /*0890*/  FFMA.FTZ R5, R20, R5, R5 ;  /* 0x0000000514057223 */ /* 0x000fc80000010005 */
        /* <DEDUP_REMOVED lines=9> */
[--C-:B------:R-:W-:Y:S01]  /*0930*/  FFMA.FTZ R25, R25, R18, R18.reuse ;  /* 0x0000001219197223 */ /* 0x100fe20000010012 */
[----:B------:R-:W-:-:S03]  /*0940*/  PRMT R18, R6, 0x7632, R18 ;  /* 0x0000763206127816 */ /* 0x000fc60000000012 */
[----:B------:R-:W1:Y:S01]  /*0950*/  @P1 MUFU.EX2 R27, R25 ;  /* 0x00000019001b1308 */ /* 0x000e620000000800 */
[----:B------:R-:W-:Y:S01]  /*0960*/  SHF.L.U32 R18, R18, 0x10, RZ ;  /* 0x0000001012127819 */ /* 0x000fe200000006ff */
[----:B-1----:R-:W-:-:S05]  /*0970*/  @P1 FADD.FTZ R6, -R27, 1 ;  /* 0x3f8000001b061421 */ /* 0x002fca0000010100 */
[----:B------:R-:W-:Y:S01]  /*0980*/  @P1 LOP3.LUT R25, R6, 0x80000000, R19, 0xb8, !PT ;  /* 0x8000000006191812 */ /* 0x000fe200078eb813 */
[----:B------:R-:W-:-:S04]  /*0990*/  FMUL.FTZ R6, R18, 0.70710676908493041992 ;  /* 0x3f3504f312067820 */ /* 0x000fc80000410000 */
[C---:B------:R-:W-:Y:S01]  /*09a0*/  FADD.FTZ R19, |R6|.reuse, -RZ ;  /* 0x800000ff06137221 */ /* 0x040fe20000010200 */
[----:B------:R-:W-:-:S04]  /*09b0*/  FSETP.GE.FTZ.AND P1, PT, |R6|, 1.0029599666595458984, PT ;  /* 0x3f8060fe0600780b */ /* 0x000fc80003f36200 */
[----:B------:R-:W-:Y:S02]  /*09c0*/  FSEL R20, R14, 8.4834944573231041431e-05, P1 ;  /* 0x38b1e96a0e147808 */ /* 0x000fe40000800000 */
[----:B------:R-:W-:Y:S02]  /*09d0*/  FSEL R30, -R13, -0.00082130916416645050049, P1 ;  /* 0xba574d200d1e7808 */ /* 0x000fe40000800100 */
[----:B------:R-:W-:-:S05]  /*09e0*/  FSEL R27, R12, 0.0052134888246655464172, P1 ;  /* 0x3baad5ea0c1b7808 */ /* 0x000fca0000800000 */
        /* <DEDUP_REMOVED lines=16> */
[----:B------:R-:W-:Y:S01]  /*0af0*/  @P1 LOP3.LUT R20, R19, 0x80000000, R6, 0xb8, !PT ;  /* 0x8000000013141812 */ /* 0x000fe200078eb806 */
[----:B------:R-:W-:Y:S01]  /*0b00*/  FADD.FTZ R6, R26, 1 ;  /* 0x3f8000001a067421 */ /* 0x000fe20000010000 */
[----:B------:R-:W-:-:S03]  /*0b10*/  SHF.L.U32 R19, R7, 0x10, RZ ;  /* 0x0000001007137819 */ /* 0x000fc600000006ff */
[----:B------:R-:W-:Y:S01]  /*0b20*/  FMUL.FTZ R6, R6, R31 ;  /* 0x0000001f06067220 */ /* 0x000fe20000410000 */
[----:B------:R-:W-:Y:S01]  /*0b30*/  FADD.FTZ R20, R20, 1 ;  /* 0x3f80000014147421 */ /* 0x000fe20000010000 */
[----:B------:R-:W-:-:S04]  /*0b40*/  FMUL.FTZ R27, R19, 0.70710676908493041992 ;  /* 0x3f3504f3131b7820 */ /* 0x000fc80000410000 */
[C---:B------:R-:W-:Y:S01]  /*0b50*/  FADD.FTZ R22, |R27|.reuse, -RZ ;  /* 0x800000ff1b167221 */ /* 0x040fe20000010200 */
[----:B------:R-:W-:-:S04]  /*0b60*/  FSETP.GE.FTZ.AND P1, PT, |R27|, 1.0029599666595458984, PT ;  /* 0x3f8060fe1b00780b */ /* 0x000fc80003f36200 */
[----:B------:R-:W-:Y:S02]  /*0b70*/  FSEL R23, R14, 8.4834944573231041431e-05, P1 ;  /* 0x38b1e96a0e177808 */ /* 0x000fe40000800000 */
[----:B------:R-:W-:Y:S02]  /*0b80*/  FSEL R31, -R13, -0.00082130916416645050049, P1 ;  /* 0xba574d200d1f7808 */ /* 0x000fe40000800100 */
[----:B------:R-:W-:-:S05]  /*0b90*/  FSEL R26, R12, 0.0052134888246655464172, P1 ;  /* 0x3baad5ea0c1a7808 */ /* 0x000fca0000800000 */
[----:B------:R-:W-:-:S04]  /*0ba0*/  @!P1 FMUL.FTZ R22, R27, R27 ;  /* 0x0000001b1b169220 */ /* 0x000fc80000410000 */
[----:B------:R-:W-:Y:S01]  /*0bb0*/  FFMA.FTZ R23, R22, R23, R31 ;  /* 0x0000001716177223 */ /* 0x000fe2000001001f */
[----:B------:R-:W-:Y:S01]  /*0bc0*/  FMUL.FTZ R31, R19, 0.5 ;  /* 0x3f000000131f7820 */ /* 0x000fe20000410000 */
[----:B------:R-:W-:Y:S02]  /*0bd0*/  FMUL.FTZ R19, R16, 0.5 ;  /* 0x3f00000010137820 */ /* 0x000fe40000410000 */
        /* <DEDUP_REMOVED lines=14> */
[----:B------:R-:W-:-:S05]  /*0cc0*/  SHF.L.U32 R23, R23, 0x10, RZ ;  /* 0x0000001017177819 */ /* 0x000fca00000006ff */
[C---:B------:R-:W-:Y:S01]  /*0cd0*/  FMUL.FTZ R7, R23.reuse, 0.70710676908493041992 ;  /* 0x3f3504f317077820 */ /* 0x040fe20000410000 */
[----:B------:R-:W-:Y:S01]  /*0ce0*/  FMUL.FTZ R23, R23, 0.5 ;  /* 0x3f00000017177820 */ /* 0x000fe20000410000 */
[----:B-1----:R-:W-:-:S05]  /*0cf0*/  @P1 FADD.FTZ R22, -R22, 1 ;  /* 0x3f80000016161421 */ /* 0x002fca0000010100 */
[----:B------:R-:W-:Y:S01]  /*0d00*/  @P1 LOP3.LUT R26, R22, 0x80000000, R27, 0xb8, !PT ;  /* 0x80000000161a1812 */ /* 0x000fe200078eb81b */
[----:B------:R-:W-:Y:S01]  /*0d10*/  FMUL.FTZ R27, R24, 0.5 ;  /* 0x3f000000181b7820 */ /* 0x000fe20000410000 */
[----:B------:R-:W-:Y:S01]  /*0d20*/  FSETP.GE.FTZ.AND P1, PT, |R7|, 1.0029599666595458984, PT ;  /* 0x3f8060fe0700780b */ /* 0x000fe20003f36200 */
[----:B------:R-:W-:Y:S01]  /*0d30*/  FADD.FTZ R22, R25, 1 ;  /* 0x3f80000019167421 */ /* 0x000fe20000010000 */
[----:B------:R-:W-:Y:S02]  /*0d40*/  FADD.FTZ R24, |R7|, -RZ ;  /* 0x800000ff07187221 */ /* 0x000fe40000010200 */
[----:B------:R-:W-:Y:S01]  /*0d50*/  FSEL R25, R14, 8.4834944573231041431e-05, P1 ;  /* 0x38b1e96a0e197808 */ /* 0x000fe20000800000 */
[----:B------:R-:W-:Y:S01]  /*0d60*/  FMUL.FTZ R22, R22, R27 ;  /* 0x0000001b16167220 */ /* 0x000fe20000410000 */
[----:B------:R-:W-:Y:S02]  /*0d70*/  FSEL R27, -R13, -0.00082130916416645050049, P1 ;  /* 0xba574d200d1b7808 */ /* 0x000fe40000800100 */
[----:B------:R-:W-:-:S05]  /*0d80*/  FSEL R30, R12, 0.0052134888246655464172, P1 ;  /* 0x3baad5ea0c1e7808 */ /* 0x000fca0000800000 */
[----:B------:R-:W-:-:S04]  /*0d90*/  @!P1 FMUL.FTZ R24, R7, R7 ;  /* 0x0000000707189220 */ /* 0x000fc80000410000 */
[----:B------:R-:W-:Y:S01]  /*0da0*/  FFMA.FTZ R25, R24, R25, R27 ;  /* 0x0000001918197223 */ /* 0x000fe2000001001b */
[----:B------:R-:W-:-:S03]  /*0db0*/  SHF.L.U32 R27, R8, 0x10, RZ ;  /* 0x00000010081b7819 */ /* 0x000fc600000006ff */
        /* <DEDUP_REMOVED lines=15> */
[----:B------:R-:W-:Y:S01]  /*0eb0*/  FMUL.FTZ R7, R27, 0.70710676908493041992 ;  /* 0x3f3504f31b077820 */ /* 0x000fe20000410000 */
[----:B------:R-:W-:Y:S01]  /*0ec0*/  FADD.FTZ R24, R26, 1 ;  /* 0x3f8000001a187421 */ /* 0x000fe20000010000 */
[----:B------:R-:W-:Y:S02]  /*0ed0*/  FADD.FTZ R26, R17, 1 ;  /* 0x3f800000111a7421 */ /* 0x000fe40000010000 */
[C---:B------:R-:W-:Y:S01]  /*0ee0*/  FADD.FTZ R16, |R7|.reuse, -RZ ;  /* 0x800000ff07107221 */ /* 0x040fe20000010200 */
[----:B------:R-:W-:Y:S01]  /*0ef0*/  FSETP.GE.FTZ.AND P1, PT, |R7|, 1.0029599666595458984, PT ;  /* 0x3f8060fe0700780b */ /* 0x000fe20003f36200 */
[----:B------:R-:W-:Y:S01]  /*0f00*/  FMUL.FTZ R26, R26, R19 ;  /* 0x000000131a1a7220 */ /* 0x000fe20000410000 */
[----:B------:R-:W-:Y:S02]  /*0f10*/  FMUL.FTZ R24, R24, R31 ;  /* 0x0000001f18187220 */ /* 0x000fe40000410000 */
[----:B------:R-:W-:-:S02]  /*0f20*/  FSEL R17, R14, 8.4834944573231041431e-05, P1 ;  /* 0x38b1e96a0e117808 */ /* 0x000fc40000800000 */
[----:B------:R-:W-:Y:S02]  /*0f30*/  FSEL R19, -R13, -0.00082130916416645050049, P1 ;  /* 0xba574d200d137808 */ /* 0x000fe40000800100 */
[----:B------:R-:W-:-:S05]  /*0f40*/  FSEL R30, R12, 0.0052134888246655464172, P1 ;  /* 0x3baad5ea0c1e7808 */ /* 0x000fca0000800000 */
[----:B------:R-:W-:-:S04]  /*0f50*/  @!P1 FMUL.FTZ R16, R7, R7 ;  /* 0x0000000707109220 */ /* 0x000fc80000410000 */
[--C-:B------:R-:W-:Y:S01]  /*0f60*/  FFMA.FTZ R17, R16, R17, R19.reuse ;  /* 0x0000001110117223 */ /* 0x100fe20000010013 */
[----:B------:R-:W-:-:S03]  /*0f70*/  PRMT R19, R8, 0x7632, R19 ;  /* 0x0000763208137816 */ /* 0x000fc60000000013 */
[----:B------:R-:W-:Y:S01]  /*0f80*/  FFMA.FTZ R17, R16, R17, R30 ;  /* 0x0000001110117223 */ /* 0x000fe2000001001e */
[----:B------:R-:W-:Y:S02]  /*0f90*/  FSEL R30, -R29, -0.026868773624300956726, P1 ;  /* 0xbcdc1be71d1e7808 */ /* 0x000fe40000800100 */
[----:B------:R-:W-:-:S03]  /*0fa0*/  SHF.L.U32 R19, R19, 0x10, RZ ;  /* 0x0000001013137819 */ /* 0x000fc600000006ff */
        /* <DEDUP_REMOVED lines=14> */
[----:B------:R-:W-:-:S03]  /*1090*/  FMUL.FTZ R8, R27, 0.5 ;  /* 0x3f0000001b087820 */ /* 0x000fc60000410000 */
[----:B------:R-:W-:Y:S01]  /*10a0*/  FADD.FTZ R17, R16, 1 ;  /* 0x3f80000010117421 */ /* 0x000fe20000010000 */
[----:B------:R-:W-:-:S03]  /*10b0*/  FSETP.GE.FTZ.AND P1, PT, |R7|, 1.0029599666595458984, PT ;  /* 0x3f8060fe0700780b */ /* 0x000fc60003f36200 */
[----:B------:R-:W-:Y:S01]  /*10c0*/  FMUL.FTZ R17, R17, R8 ;  /* 0x0000000811117220 */ /* 0x000fe20000410000 */
[----:B------:R-:W-:Y:S01]  /*10d0*/  FADD.FTZ R8, |R7|, -RZ ;  /* 0x800000ff07087221 */ /* 0x000fe20000010200 */
[----:B------:R-:W-:Y:S02]  /*10e0*/  FSEL R27, R14, 8.4834944573231041431e-05, P1 ;  /* 0x38b1e96a0e1b7808 */ /* 0x000fe40000800000 */
[----:B------:R-:W-:Y:S02]  /*10f0*/  FSEL R31, -R13, -0.00082130916416645050049, P1 ;  /* 0xba574d200d1f7808 */ /* 0x000fe40000800100 */
[----:B------:R-:W-:-:S04]  /*1100*/  FSEL R16, R12, 0.0052134888246655464172, P1 ;  /* 0x3baad5ea0c107808 */ /* 0x000fc80000800000 */
[----:B------:R-:W-:-:S04]  /*1110*/  @!P1 FMUL.FTZ R8, R7, R7 ;  /* 0x0000000707089220 */ /* 0x000fc80000410000 */
[----:B------:R-:W-:Y:S01]  /*1120*/  FFMA.FTZ R27, R8, R27, R31 ;  /* 0x0000001b081b7223 */ /* 0x000fe2000001001f */
[----:B------:R-:W-:Y:S01]  /*1130*/  FMUL.FTZ R31, R18, 0.5 ;  /* 0x3f000000121f7820 */ /* 0x000fe20000410000 */
[----:B------:R-:W-:Y:S02]  /*1140*/  FADD.FTZ R18, R25, 1 ;  /* 0x3f80000019127421 */ /* 0x000fe40000010000 */
[----:B------:R-:W-:Y:S01]  /*1150*/  FFMA.FTZ R27, R8, R27, R16 ;  /* 0x0000001b081b7223 */ /* 0x000fe20000010010 */
[----:B------:R-:W-:Y:S01]  /*1160*/  FSEL R16, -R29, -0.026868773624300956726, P1 ;  /* 0xbcdc1be71d107808 */ /* 0x000fe20000800100 */
[----:B------:R-:W-:Y:S01]  /*1170*/  FMUL.FTZ R25, R20, R31 ;  /* 0x0000001f14197220 */ /* 0x000fe20000410000 */
[----:B------:R-:W-:Y:S01]  /*1180*/  FMUL.FTZ R31, R18, R23 ;  /* 0x00000017121f7220 */ /* 0x000fe20000410000 */
[----:B------:R-:W-:Y:S02]  /*1190*/  F2FP.BF16.F32.PACK_AB R18, R26, R21 ;  /* 0x000000151a12723e */ /* 0x000fe400000010ff */
[----:B------:R-:W-:Y:S01]  /*11a0*/  FFMA.FTZ R27, R8, R27, R16 ;  /* 0x0000001b081b7223 */ /* 0x000fe20000010010 */
[----:B------:R-:W-:-:S02]  /*11b0*/  FSEL R16, R15, 0.11284004896879196167, P1 ;  /* 0x3de718af0f107808 */ /* 0x000fc40000800000 */
[----:B------:R-:W-:-:S03]  /*11c0*/  F2FP.BF16.F32.PACK_AB R24, R31, R24 ;  /* 0x000000181f18723e */ /* 0x000fc600000010ff */
[----:B------:R-:W-:Y:S01]  /*11d0*/  FFMA.FTZ R27, R8, R27, R16 ;  /* 0x0000001b081b7223 */ /* 0x000fe20000010010 */
[----:B------:R-:W-:-:S05]  /*11e0*/  FSEL R16, R28, -0.37612664699554443359, P1 ;  /* 0xbec093ac1c107808 */ /* 0x000fca0000800000 */
[----:B------:R-:W-:Y:S01]  /*11f0*/  FFMA.FTZ R27, R8, R27, R16 ;  /* 0x0000001b081b7223 */ /* 0x000fe20000010010 */
[----:B------:R-:W-:-:S05]  /*1200*/  FSEL R16, R34, 0.12837915122509002686, P1 ;  /* 0x3e0375d322107808 */ /* 0x000fca0000800000 */
[C---:B------:R-:W-:Y:S01]  /*1210*/  FFMA.FTZ R16, R8.reuse, R27, R16 ;  /* 0x0000001b08107223 */ /* 0x040fe20000010010 */
[----:B------:R-:W-:-:S05]  /*1220*/  FADD.FTZ R8, -R8, -RZ ;  /* 0x800000ff08087221 */ /* 0x000fca0000010100 */
[----:B------:R-:W-:Y:S02]  /*1230*/  FSEL R27, R8, R7, P1 ;  /* 0x00000007081b7208 */ /* 0x000fe40000800000 */
[C---:B------:R-:W-:Y:S02]  /*1240*/  SHF.L.U32 R8, R9.reuse, 0x10, RZ ;  /* 0x0000001009087819 */ /* 0x040fe400000006ff */
[----:B------:R-:W-:Y:S01]  /*1250*/  PRMT R9, R9, 0x7632, R9 ;  /* 0x0000763209097816 */ /* 0x000fe20000000009 */
[----:B------:R-:W-:Y:S02]  /*1260*/  FFMA.FTZ R16, R16, R27, R27 ;  /* 0x0000001b10107223 */ /* 0x000fe4000001001b */
[C---:B------:R-:W-:Y:S01]  /*1270*/  FMUL.FTZ R27, R8.reuse, 0.70710676908493041992 ;  /* 0x3f3504f3081b7820 */ /* 0x040fe20000410000 */
[----:B------:R-:W-:Y:S01]  /*1280*/  SHF.L.U32 R9, R9, 0x10, RZ ;  /* 0x0000001009097819 */ /* 0x000fe200000006ff */
[----:B------:R-:W-:Y:S02]  /*1290*/  FMUL.FTZ R8, R8, 0.5 ;  /* 0x3f00000008087820 */ /* 0x000fe40000410000 */
        /* <DEDUP_REMOVED lines=20> */
[----:B-1----:R-:W-:Y:S01]  /*13e0*/  @P2 FADD.FTZ R26, -R21, 1 ;  /* 0x3f800000151a2421 */ /* 0x002fe20000010100 */
[C---:B------:R-:W-:Y:S01]  /*13f0*/  FMUL.FTZ R21, R9.reuse, 0.70710676908493041992 ;  /* 0x3f3504f309157820 */ /* 0x040fe20000410000 */
[----:B------:R-:W-:-:S03]  /*1400*/  FMUL.FTZ R9, R9, 0.5 ;  /* 0x3f00000009097820 */ /* 0x000fc60000410000 */
[----:B------:R-:W-:Y:S02]  /*1410*/  @P2 LOP3.LUT R20, R26, 0x80000000, R27, 0xb8, !PT ;  /* 0x800000001a142812 */ /* 0x000fe400078eb81b */
[----:B------:R-:W-:-:S03]  /*1420*/  FSETP.GE.FTZ.AND P2, PT, |R21|, 1.0029599666595458984, PT ;  /* 0x3f8060fe1500780b */ /* 0x000fc60003f56200 */
[----:B------:R-:W-:Y:S01]  /*1430*/  FADD.FTZ R23, R20, 1 ;  /* 0x3f80000014177421 */ /* 0x000fe20000010000 */
[----:B------:R-:W-:Y:S02]  /*1440*/  FSEL R27, R14, 8.4834944573231041431e-05, P2 ;  /* 0x38b1e96a0e1b7808 */ /* 0x000fe40001000000 */
[----:B------:R-:W-:Y:S01]  /*1450*/  FSEL R33, -R13, -0.00082130916416645050049, P2 ;  /* 0xba574d200d217808 */ /* 0x000fe20001000100 */
[----:B------:R-:W-:Y:S01]  /*1460*/  FMUL.FTZ R23, R23, R8 ;  /* 0x0000000817177220 */ /* 0x000fe20000410000 */
[----:B------:R-:W-:Y:S01]  /*1470*/  FADD.FTZ R8, |R21|, -RZ ;  /* 0x800000ff15087221 */ /* 0x000fe20000010200 */
[----:B------:R-:W-:-:S04]  /*1480*/  FSEL R20, R12, 0.0052134888246655464172, P2 ;  /* 0x3baad5ea0c147808 */ /* 0x000fc80001000000 */
        /* <DEDUP_REMOVED lines=17> */
[----:B------:R-:W-:Y:S02]  /*15a0*/  SHF.L.U32 R8, R10, 0x10, RZ ;  /* 0x000000100a087819 */ /* 0x000fe400000006ff */
[----:B------:R-:W-:Y:S01]  /*15b0*/  F2FP.BF16.F32.PACK_AB R21, R25, R22 ;  /* 0x000000161915723e */ /* 0x000fe200000010ff */
[----:B------:R-:W-:Y:S02]  /*15c0*/  FADD.FTZ R20, R27, 1 ;  /* 0x3f8000001b147421 */ /* 0x000fe40000010000 */
[----:B------:R-:W-:Y:S02]  /*15d0*/  FMUL.FTZ R26, R8, 0.70710676908493041992 ;  /* 0x3f3504f3081a7820 */ /* 0x000fe40000410000 */
[----:B------:R-:W-:Y:S02]  /*15e0*/  FMUL.FTZ R20, R20, R9 ;  /* 0x0000000914147220 */ /* 0x000fe40000410000 */
        /* <DEDUP_REMOVED lines=22> */
[----:B------:R-:W-:Y:S01]  /*1750*/  FMUL.FTZ R10, R9, 0.70710676908493041992 ;  /* 0x3f3504f3090a7820 */ /* 0x000fe20000410000 */
[----:B-1----:R-:W-:-:S05]  /*1760*/  @P2 FADD.FTZ R25, -R25, 1 ;  /* 0x3f80000019192421 */ /* 0x002fca0000010100 */
[----:B------:R-:W-:Y:S01]  /*1770*/  @P2 LOP3.LUT R22, R25, 0x80000000, R26, 0xb8, !PT ;  /* 0x8000000019162812 */ /* 0x000fe200078eb81a */
[----:B------:R-:W-:Y:S01]  /*1780*/  FMUL.FTZ R25, R8, 0.5 ;  /* 0x3f00000008197820 */ /* 0x000fe20000410000 */
[C---:B------:R-:W-:Y:S01]  /*1790*/  FSETP.GE.FTZ.AND P2, PT, |R10|.reuse, 1.0029599666595458984, PT ;  /* 0x3f8060fe0a00780b */ /* 0x040fe20003f56200 */
[----:B------:R-:W-:Y:S02]  /*17a0*/  FADD.FTZ R8, |R10|, -RZ ;  /* 0x800000ff0a087221 */ /* 0x000fe40000010200 */
[----:B------:R-:W-:Y:S01]  /*17b0*/  FADD.FTZ R26, R22, 1 ;  /* 0x3f800000161a7421 */ /* 0x000fe20000010000 */
[----:B------:R-:W-:Y:S02]  /*17c0*/  FSEL R27, -R13, -0.00082130916416645050049, P2 ;  /* 0xba574d200d1b7808 */ /* 0x000fe40001000100 */
[----:B------:R-:W-:Y:S01]  /*17d0*/  FSEL R22, R12, 0.0052134888246655464172, P2 ;  /* 0x3baad5ea0c167808 */ /* 0x000fe20001000000 */
[----:B------:R-:W-:Y:S01]  /*17e0*/  FMUL.FTZ R26, R26, R25 ;  /* 0x000000191a1a7220 */ /* 0x000fe20000410000 */
[----:B------:R-:W-:-:S05]  /*17f0*/  FSEL R25, R14, 8.4834944573231041431e-05, P2 ;  /* 0x38b1e96a0e197808 */ /* 0x000fca0001000000 */
        /* <DEDUP_REMOVED lines=14> */
[----:B------:R-:W-:-:S03]  /*18e0*/  SHF.L.U32 R22, R11, 0x10, RZ ;  /* 0x000000100b167819 */ /* 0x000fc600000006ff */
[----:B------:R-:W1:Y:S02]  /*18f0*/  @P2 MUFU.EX2 R8, R30 ;  /* 0x0000001e00082308 */ /* 0x000e640000000800 */
[----:B------:R-:W-:Y:S01]  /*1900*/  FMUL.FTZ R27, R22, 0.70710676908493041992 ;  /* 0x3f3504f3161b7820 */ /* 0x000fe20000410000 */
[----:B-1----:R-:W-:Y:S01]  /*1910*/  @P2 FADD.FTZ R25, -R8, 1 ;  /* 0x3f80000008192421 */ /* 0x002fe20000010100 */
[----:B------:R-:W-:-:S04]  /*1920*/  FMUL.FTZ R8, R9, 0.5 ;  /* 0x3f00000009087820 */ /* 0x000fc80000410000 */
[----:B------:R-:W-:Y:S02]  /*1930*/  @P2 LOP3.LUT R30, R25, 0x80000000, R10, 0xb8, !PT ;  /* 0x80000000191e2812 */ /* 0x000fe400078eb80a */
[----:B------:R-:W-:-:S03]  /*1940*/  FSETP.GE.FTZ.AND P2, PT, |R27|, 1.0029599666595458984, PT ;  /* 0x3f8060fe1b00780b */ /* 0x000fc60003f56200 */
[----:B------:R-:W-:Y:S01]  /*1950*/  FADD.FTZ R25, R30, 1 ;  /* 0x3f8000001e197421 */ /* 0x000fe20000010000 */
[----:B------:R-:W-:Y:S02]  /*1960*/  FSEL R9, R14, 8.4834944573231041431e-05, P2 ;  /* 0x38b1e96a0e097808 */ /* 0x000fe40001000000 */
[----:B------:R-:W-:Y:S01]  /*1970*/  FSEL R31, -R13, -0.00082130916416645050049, P2 ;  /* 0xba574d200d1f7808 */ /* 0x000fe20001000100 */
[----:B------:R-:W-:Y:S01]  /*1980*/  FMUL.FTZ R25, R25, R8 ;  /* 0x0000000819197220 */ /* 0x000fe20000410000 */
[----:B------:R-:W-:Y:S01]  /*1990*/  FADD.FTZ R8, |R27|, -RZ ;  /* 0x800000ff1b087221 */ /* 0x000fe20000010200 */
[----:B------:R-:W-:Y:S02]  /*19a0*/  FSEL R10, R12, 0.0052134888246655464172, P2 ;  /* 0x3baad5ea0c0a7808 */ /* 0x000fe40001000000 */
[----:B------:R-:W-:Y:S02]  /*19b0*/  PRMT R30, R11, 0x7632, R30 ;  /* 0x000076320b1e7816 */ /* 0x000fe4000000001e */
[----:B------:R-:W-:-:S02]  /*19c0*/  @!P2 FMUL.FTZ R8, R27, R27 ;  /* 0x0000001b1b08a220 */ /* 0x000fc40000410000 */
[----:B------:R-:W-:Y:S02]  /*19d0*/  SHF.L.U32 R30, R30, 0x10, RZ ;  /* 0x000000101e1e7819 */ /* 0x000fe400000006ff */
[----:B------:R-:W-:-:S03]  /*19e0*/  FFMA.FTZ R9, R8, R9, R31 ;  /* 0x0000000908097223 */ /* 0x000fc6000001001f */
[----:B------:R-:W-:Y:S01]  /*19f0*/  FMUL.FTZ R31, R30, 0.70710676908493041992 ;  /* 0x3f3504f31e1f7820 */ /* 0x000fe20000410000 */
[C---:B------:R-:W-:Y:S01]  /*1a00*/  FFMA.FTZ R9, R8.reuse, R9, R10 ;  /* 0x0000000908097223 */ /* 0x040fe2000001000a */
[----:B------:R-:W-:Y:S02]  /*1a10*/  FSEL R10, -R29, -0.026868773624300956726, P2 ;  /* 0xbcdc1be71d0a7808 */ /* 0x000fe40001000100 */
[C---:B------:R-:W-:Y:S01]  /*1a20*/  FADD.FTZ R33, |R31|.reuse, -RZ ;  /* 0x800000ff1f217221 */ /* 0x040fe20000010200 */
[----:B------:R-:W-:Y:S02]  /*1a30*/  FSETP.GE.FTZ.AND P3, PT, |R31|, 1.0029599666595458984, PT ;  /* 0x3f8060fe1f00780b */ /* 0x000fe40003f76200 */
[----:B------:R-:W-:Y:S01]  /*1a40*/  FFMA.FTZ R9, R8, R9, R10 ;  /* 0x0000000908097223 */ /* 0x000fe2000001000a */
[----:B------:R-:W-:Y:S02]  /*1a50*/  FSEL R10, R15, 0.11284004896879196167, P2 ;  /* 0x3de718af0f0a7808 */ /* 0x000fe40001000000 */
[----:B------:R-:W-:-:S02]  /*1a60*/  FSEL R14, R14, 8.4834944573231041431e-05, P3 ;  /* 0x38b1e96a0e0e7808 */ /* 0x000fc40001800000 */
[----:B------:R-:W-:Y:S01]  /*1a70*/  FSEL R29, -R29, -0.026868773624300956726, P3 ;  /* 0xbcdc1be71d1d7808 */ /* 0x000fe20001800100 */
[----:B------:R-:W-:Y:S01]  /*1a80*/  FFMA.FTZ R9, R8, R9, R10 ;  /* 0x0000000908097223 */ /* 0x000fe2000001000a */
[----:B------:R-:W-:Y:S02]  /*1a90*/  FSEL R10, R28, -0.37612664699554443359, P2 ;  /* 0xbec093ac1c0a7808 */ /* 0x000fe40001000000 */
[----:B------:R-:W-:Y:S02]  /*1aa0*/  FSEL R15, R15, 0.11284004896879196167, P3 ;  /* 0x3de718af0f0f7808 */ /* 0x000fe40001800000 */
[----:B------:R-:W-:Y:S01]  /*1ab0*/  @!P3 FMUL.FTZ R33, R31, R31 ;  /* 0x0000001f1f21b220 */ /* 0x000fe20000410000 */
[----:B------:R-:W-:Y:S01]  /*1ac0*/  FFMA.FTZ R9, R8, R9, R10 ;  /* 0x0000000908097223 */ /* 0x000fe2000001000a */
[----:B------:R-:W-:Y:S02]  /*1ad0*/  FSEL R10, R34, 0.12837915122509002686, P2 ;  /* 0x3e0375d3220a7808 */ /* 0x000fe40001000000 */
[----:B------:R-:W-:-:S03]  /*1ae0*/  FSEL R11, R28, -0.37612664699554443359, P3 ;  /* 0xbec093ac1c0b7808 */ /* 0x000fc60001800000 */
[C---:B------:R-:W-:Y:S01]  /*1af0*/  FFMA.FTZ R9, R8.reuse, R9, R10 ;  /* 0x0000000908097223 */ /* 0x040fe2000001000a */
[----:B------:R-:W-:-:S05]  /*1b00*/  FADD.FTZ R8, -R8, -RZ ;  /* 0x800000ff08087221 */ /* 0x000fca0000010100 */
[----:B------:R-:W-:-:S05]  /*1b10*/  FSEL R8, R8, R27, P2 ;  /* 0x0000001b08087208 */ /* 0x000fca0001000000 */
[----:B------:R-:W-:Y:S01]  /*1b20*/  FFMA.FTZ R32, R9, R8, R8 ;  /* 0x0000000809207223 */ /* 0x000fe20000010008 */
[----:B------:R-:W-:Y:S02]  /*1b30*/  FSEL R8, -R13, -0.00082130916416645050049, P3 ;  /* 0xba574d200d087808 */ /* 0x000fe40001800100 */
[----:B------:R-:W-:-:S03]  /*1b40*/  FSEL R9, R12, 0.0052134888246655464172, P3 ;  /* 0x3baad5ea0c097808 */ /* 0x000fc60001800000 */
[----:B------:R-:W-:-:S04]  /*1b50*/  FFMA.FTZ R8, R33, R14, R8 ;  /* 0x0000000e21087223 */ /* 0x000fc80000010008 */
[C---:B------:R-:W-:Y:S02]  /*1b60*/  FFMA.FTZ R8, R33.reuse, R8, R9 ;  /* 0x0000000821087223 */ /* 0x040fe40000010009 */
[----:B------:R-:W1:Y:S02]  /*1b70*/  LDC R9, c[0x0][0x390] ;  /* 0x0000e400ff097b82 */ /* 0x000e640000000800 */
[----:B------:R-:W-:-:S04]  /*1b80*/  FFMA.FTZ R8, R33, R8, R29 ;  /* 0x0000000821087223 */ /* 0x000fc8000001001d */
[----:B------:R-:W-:-:S04]  /*1b90*/  FFMA.FTZ R8, R33, R8, R15 ;  /* 0x0000000821087223 */ /* 0x000fc8000001000f */
[----:B------:R-:W-:Y:S01]  /*1ba0*/  FFMA.FTZ R28, R33, R8, R11 ;  /* 0x00000008211c7223 */ /* 0x000fe2000001000b */
[----:B------:R-:W-:-:S05]  /*1bb0*/  FSEL R11, R34, 0.12837915122509002686, P3 ;  /* 0x3e0375d3220b7808 */ /* 0x000fca0001800000 */
[----:B------:R-:W-:Y:S01]  /*1bc0*/  FFMA.FTZ R28, R33, R28, R11 ;  /* 0x0000001c211c7223 */ /* 0x000fe2000001000b */
[----:B-1----:R-:W-:-:S06]  /*1bd0*/  IMAD.WIDE R8, R9, 0x2, R38 ;  /* 0x0000000209087825 */ /* 0x002fcc00078e0226 */
[----:B------:R-:W2:Y:S01]  /*1be0*/  LDG.E.ENL2.256.CONSTANT R12, R8, desc[UR10][R8.64] ;  /* 0xfe00000a0808797e */ /* 0x000ea2000812990c */
[----:B------:R-:W-:Y:S01]  /*1bf0*/  FADD.FTZ R34, -R33, -RZ ;  /* 0x800000ff21227221 */ /* 0x000fe20000010100 */
[----:B------:R-:W-:Y:S01]  /*1c00*/  FMUL.FTZ R30, R30, 0.5 ;  /* 0x3f0000001e1e7820 */ /* 0x000fe20000410000 */
[----:B------:R-:W-:Y:S01]  /*1c10*/  FMUL.FTZ R2, R2, 0.5 ;  /* 0x3f00000002027820 */ /* 0x000fe20000410000 */
[----:B------:R-:W-:Y:S01]  /*1c20*/  FMUL.FTZ R19, R19, 0.5 ;  /* 0x3f00000013137820 */ /* 0x000fe20000410000 */
[----:B------:R-:W-:Y:S02]  /*1c30*/  F2FP.BF16.F32.PACK_AB R20, R20, R23 ;  /* 0x000000171414723e */ /* 0x000fe400000010ff */
[----:B------:R-:W-:Y:S02]  /*1c40*/  FSEL R29, R34, R31, P3 ;  /* 0x0000001f221d7208 */ /* 0x000fe40001800000 */
[----:B0-----:R-:W-:-:S03]  /*1c50*/  IADD3 R3, PT, PT, R0, R3, RZ ;  /* 0x0000000300037210 */ /* 0x001fc60007ffe0ff */
[----:B------:R-:W-:Y:S02]  /*1c60*/  FFMA.FTZ R28, R28, R29, R29 ;  /* 0x0000001d1c1c7223 */ /* 0x000fe4000001001d */
[----:B------:R-:W0:Y:S02]  /*1c70*/  @P2 MUFU.EX2 R29, R32 ;  /* 0x00000020001d2308 */ /* 0x000e240000000800 */
[----:B0-----:R-:W-:-:S06]  /*1c80*/  @P2 FADD.FTZ R34, -R29, 1 ;  /* 0x3f8000001d222421 */ /* 0x001fcc0000010100 */
[----:B------:R-:W0:Y:S01]  /*1c90*/  @P3 MUFU.EX2 R29, R28 ;  /* 0x0000001c001d3308 */ /* 0x000e220000000800 */
[----:B------:R-:W-:-:S07]  /*1ca0*/  @P2 LOP3.LUT R32, R34, 0x80000000, R27, 0xb8, !PT ;  /* 0x8000000022202812 */ /* 0x000fce00078eb81b */
[----:B------:R-:W1:Y:S01]  /*1cb0*/  @P0 MUFU.EX2 R27, R5 ;  /* 0x00000005001b0308 */ /* 0x000e620000000800 */
[----:B------:R-:W-:Y:S01]  /*1cc0*/  FADD.FTZ R32, R32, 1 ;  /* 0x3f80000020207421 */ /* 0x000fe20000010000 */
[----:B0-----:R-:W-:-:S06]  /*1cd0*/  @P3 FADD.FTZ R34, -R29, 1 ;  /* 0x3f8000001d223421 */ /* 0x001fcc0000010100 */
[----:B------:R-:W0:Y:S01]  /*1ce0*/  @P1 MUFU.EX2 R29, R16 ;  /* 0x00000010001d1308 */ /* 0x000e220000000800 */
[----:B------:R-:W-:Y:S01]  /*1cf0*/  @P3 LOP3.LUT R28, R34, 0x80000000, R31, 0xb8, !PT ;  /* 0x80000000221c3812 */ /* 0x000fe200078eb81f */
[----:B-1----:R-:W-:-:S05]  /*1d00*/  @P0 FADD.FTZ R27, -R27, 1 ;  /* 0x3f8000001b1b0421 */ /* 0x002fca0000010100 */
[----:B------:R-:W-:Y:S01]  /*1d10*/  @P0 LOP3.LUT R5, R27, 0x80000000, R4, 0xb8, !PT ;  /* 0x800000001b050812 */ /* 0x000fe200078eb804 */
[----:B------:R-:W-:Y:S01]  /*1d20*/  FADD.FTZ R27, R28, 1 ;  /* 0x3f8000001c1b7421 */ /* 0x000fe20000010000 */
[----:B------:R-:W-:-:S03]  /*1d30*/  IADD3 R4, P0, PT, R36, UR6, RZ ;  /* 0x0000000624047c10 */ /* 0x000fc6000ff1e0ff */
[----:B------:R-:W-:Y:S01]  /*1d40*/  FADD.FTZ R5, R5, 1 ;  /* 0x3f80000005057421 */ /* 0x000fe20000010000 */
[----:B0-----:R-:W-:Y:S01]  /*1d50*/  @P1 FADD.FTZ R34, -R29, 1 ;  /* 0x3f8000001d221421 */ /* 0x001fe20000010100 */
[----:B------:R-:W-:Y:S02]  /*1d60*/  FMUL.FTZ R27, R27, R30 ;  /* 0x0000001e1b1b7220 */ /* 0x000fe40000410000 */
[----:B------:R-:W-:Y:S02]  /*1d70*/  FMUL.FTZ R5, R5, R2 ;  /* 0x0000000205057220 */ /* 0x000fe40000410000 */
[----:B------:R-:W-:Y:S01]  /*1d80*/  @P1 LOP3.LUT R16, R34, 0x80000000, R7, 0xb8, !PT ;  /* 0x8000000022101812 */ /* 0x000fe200078eb807 */
[----:B------:R-:W-:Y:S02]  /*1d90*/  FMUL.FTZ R7, R22, 0.5 ;  /* 0x3f00000016077820 */ /* 0x000fe40000410000 */
[----:B------:R-:W-:Y:S02]  /*1da0*/  F2FP.BF16.F32.PACK_AB R5, R5, R6 ;  /* 0x000000060505723e */ /* 0x000fe400000010ff */
[----:B------:R-:W-:Y:S01]  /*1db0*/  FADD.FTZ R16, R16, 1 ;  /* 0x3f80000010107421 */ /* 0x000fe20000010000 */
[----:B------:R-:W-:Y:S01]  /*1dc0*/  FMUL.FTZ R32, R32, R7 ;  /* 0x0000000720207220 */ /* 0x000fe20000410000 */
[----:B------:R-:W-:-:S02]  /*1dd0*/  F2FP.BF16.F32.PACK_AB R7, R25, R26 ;  /* 0x0000001a1907723e */ /* 0x000fc400000010ff */
[----:B------:R-:W-:Y:S02]  /*1de0*/  FMUL.FTZ R16, R16, R19 ;  /* 0x0000001310107220 */ /* 0x000fe40000410000 */
[----:B------:R-:W-:-:S03]  /*1df0*/  F2FP.BF16.F32.PACK_AB R27, R27, R32 ;  /* 0x000000201b1b723e */ /* 0x000fc600000010ff */
[----:B------:R-:W-:Y:S01]  /*1e00*/  F2FP.BF16.F32.PACK_AB R6, R16, R17 ;  /* 0x000000111006723e */ /* 0x000fe200000010ff */
[----:B--2---:R-:W-:Y:S02]  /*1e10*/  HFMA2.BF16_V2 R9, R5, R9, -RZ ;  /* 0x0000000905097231 */ /* 0x004fe400003000ff */
[----:B------:R-:W-:Y:S02]  /*1e20*/  HMUL2.BF16_V2 R8, R18, R8 ;  /* 0x0000000812087232 */ /* 0x000fe40000200000 */
[----:B------:R-:W-:Y:S02]  /*1e30*/  HFMA2.BF16_V2 R11, R24, R11, -RZ ;  /* 0x0000000b180b7231 */ /* 0x000fe400003000ff */
[----:B------:R-:W-:Y:S02]  /*1e40*/  HMUL2.BF16_V2 R10, R21, R10 ;  /* 0x0000000a150a7232 */ /* 0x000fe40000200000 */
[----:B------:R-:W-:Y:S02]  /*1e50*/  HFMA2.BF16_V2 R13, R20, R13, -RZ ;  /* 0x0000000d140d7231 */ /* 0x000fe400003000ff */
[----:B------:R-:W-:-:S02]  /*1e60*/  HMUL2.BF16_V2 R12, R6, R12 ;  /* 0x0000000c060c7232 */ /* 0x000fc40000200000 */
[----:B------:R-:W-:Y:S02]  /*1e70*/  HFMA2.BF16_V2 R15, R27, R15, -RZ ;  /* 0x0000000f1b0f7231 */ /* 0x000fe400003000ff */
[----:B------:R-:W-:Y:S01]  /*1e80*/  HMUL2.BF16_V2 R14, R7, R14 ;  /* 0x0000000e070e7232 */ /* 0x000fe20000200000 */
[----:B------:R-:W-:Y:S01]  /*1e90*/  IADD3.X R5, PT, PT, R37, UR7, RZ, P0, !PT ;  /* 0x0000000725057c10 */ /* 0x000fe200087fe4ff */
[----:B------:R-:W-:Y:S01]  /*1ea0*/  IMAD.WIDE.U32 R36, R0, 0x20, R36 ;  /* 0x0000002000247825 */ /* 0x000fe200078e0024 */
[----:B------:R-:W-:-:S03]  /*1eb0*/  ISETP.GE.AND P0, PT, R3, UR9, PT ;  /* 0x0000000903007c0c */ /* 0x000fc6000bf06270 */
[----:B------:R1:W-:Y:S10]  /*1ec0*/  STG.E.ENL2.256 desc[UR10][R4.64], R8, R12 ;  /* 0xf8000008040c797f */ /* 0x0003f4000f12180a */
[----:B------:R-:W-:Y:S05]  /*1ed0*/  @!P0 BRA `(.L_x_315) ;  /* 0xffffffe000908947 */ /* 0x000fea000383ffff */
[----:B------:R-:W-:Y:S05]  /*1ee0*/  EXIT ;  /* 0x000000000000794d */ /* 0x000fea0003800000 */
.L_x_316:
        /* <DEDUP_REMOVED lines=9> */
.L_x_500:


//--------------------- .text._ZN4vllm18act_and_mul_kernelIN3c104HalfE7__half2XadL_ZNS_11gelu_kernelIS2_EET_RKS5_EEXadL_ZNS_18packed_gelu_kernelIS3_EES5_S7_EELb1ELb1ELb1EEEvPS5_PS6_i --------------------------
	.section	.text._ZN4vllm18act_and_mul_kernelIN3c104HalfE7__half2XadL_ZNS_11gelu_kernelIS2_EET_RKS5_EEXadL_ZNS_18packed_gelu_kernelIS3_EES5_S7_EELb1ELb1ELb1EEEvPS5_PS6_i,"ax",@progbits
	.align	128
        .global         _ZN4vllm18act_and_mul_kernelIN3c104HalfE7__half2XadL_ZNS_11gelu_kernelIS2_EET_RKS5_EEXadL_ZNS_18packed_gelu_kernelIS3_EES5_S7_EELb1ELb1ELb1EEEvPS5_PS6_i
        .type           _ZN4vllm18act_and_mul_kernelIN3c104HalfE7__half2XadL_ZNS_11gelu_kernelIS2_EET_RKS5_EEXadL_ZNS_18packed_gelu_kernelIS3_EES5_S7_EELb1ELb1ELb1EEEvPS5_PS6_i,@function
        .size           _ZN4vllm18act_and_mul_kernelIN3c104HalfE7__half2XadL_ZNS_11gelu_kernelIS2_EET_RKS5_EEXadL_ZNS_18packed_gelu_kernelIS3_EES5_S7_EELb1ELb1ELb1EEEvPS5_PS6_i,(.L_x_501 - _ZN4vllm18act_and_mul_kernelIN3c104HalfE7__half2XadL_ZNS_11gelu_kernelIS2_EET_RKS5_EEXadL_ZNS_18packed_gelu_kernelIS3_EES5_S7_EELb1ELb1ELb1EEEvPS5_PS6_i)
        .other          _ZN4vllm18act_and_mul_kernelIN3c104HalfE7__half2XadL_ZNS_11gelu_kernelIS2_EET_RKS5_EEXadL_ZNS_18packed_gelu_kernelIS3_EES5_S7_EELb1ELb1ELb1EEEvPS5_PS6_i,@"STO_CUDA_ENTRY STV_DEFAULT"
_ZN4vllm18act_and_mul_kernelIN3c104HalfE7__half2XadL_ZNS_11gelu_kernelIS2_EET_RKS5_EEXadL_ZNS_18packed_gelu_kernelIS3_EES5_S7_EELb1ELb1ELb1EEEvPS5_PS6_i:
.text._ZN4vllm18act_and_mul_kernelIN3c104HalfE7__half2XadL_ZNS_11gelu_kernelIS2_EET_RKS5_EEXadL_ZNS_18packed_gelu_kernelIS3_EES5_S7_EELb1ELb1ELb1EEEvPS5_PS6_i:
        /* <DEDUP_REMOVED lines=18> */
.L_x_317:
        /* <DEDUP_REMOVED lines=8> */
[----:B------:R-:W-:Y:S01]  /*01a0*/  MOV R33, 0x3f69b4f9 ;  /* 0x3f69b4f900217802 */ /* 0x000fe20000000f00 */
[--C-:B--2---:R-:W-:Y:S02]  /*01b0*/  HADD2.F32 R16, -RZ, R4.reuse.H0_H0 ;  /* 0x20000004ff107230 */ /* 0x104fe40000004100 */
[----:B------:R-:W-:-:S03]  /*01c0*/  HADD2.F32 R23, -RZ, R4.H1_H1 ;  /* 0x30000004ff177230 */ /* 0x000fc60000004100 */
[----:B------:R-:W-:Y:S02]  /*01d0*/  FMUL.FTZ R18, R16, 0.70710676908493041992 ;  /* 0x3f3504f310127820 */ /* 0x000fe40000410000 */
        /* <DEDUP_REMOVED lines=8> */
[----:B------:R-:W-:Y:S01]  /*0260*/  FSEL R21, R33, -0.37612664699554443359, P1 ;  /* 0xbec093ac21157808 */ /* 0x000fe20000800000 */
[----:B------:R-:W-:Y:S01]  /*0270*/  @!P1 FMUL.FTZ R2, R18, R18 ;  /* 0x0000001212029220 */ /* 0x000fe20000410000 */
[----:B------:R-:W-:Y:S02]  /*0280*/  FSEL R27, R13, 8.4834944573231041431e-05, P2 ;  /* 0x38b1e96a0d1b7808 */ /* 0x000fe40001000000 */
[----:B------:R-:W-:Y:S01]  /*0290*/  FSEL R29, -R14, -0.00082130916416645050049, P2 ;  /* 0xba574d200e1d7808 */ /* 0x000fe20001000100 */
[----:B------:R-:W-:Y:S01]  /*02a0*/  FFMA.FTZ R17, R2, R15, R17 ;  /* 0x0000000f02117223 */ /* 0x000fe20000010011 */
[----:B------:R-:W-:-:S02]  /*02b0*/  HFMA2 R15, -RZ, RZ, 1.5341796875, 81.5625 ;  /* 0x3e235519ff0f7431 */ /* 0x000fc400000001ff */
[C---:B------:R-:W-:Y:S01]  /*02c0*/  FADD.FTZ R25, -R2.reuse, -RZ ;  /* 0x800000ff02197221 */ /* 0x040fe20000010100 */
[----:B------:R-:W-:Y:S01]  /*02d0*/  FFMA.FTZ R17, R2, R17, R20 ;  /* 0x0000001102117223 */ /* 0x000fe20000010014 */
[----:B------:R-:W-:-:S03]  /*02e0*/  HADD2.F32 R20, -RZ, R5.H0_H0 ;  /* 0x20000005ff147230 */ /* 0x000fc60000004100 */
[----:B------:R-:W-:Y:S01]  /*02f0*/  FFMA.FTZ R17, R2, R17, R22 ;  /* 0x0000001102117223 */ /* 0x000fe20000010016 */
[----:B------:R-:W-:Y:S02]  /*0300*/  FSEL R22, R25, R18, P1 ;  /* 0x0000001219167208 */ /* 0x000fe40000800000 */
[----:B------:R-:W-:-:S05]  /*0310*/  FSEL R4, R15, 0.11284004896879196167, P1 ;  /* 0x3de718af0f047808 */ /* 0x000fca0000800000 */
[----:B------:R-:W-:Y:S01]  /*0320*/  FFMA.FTZ R17, R2, R17, R4 ;  /* 0x0000001102117223 */ /* 0x000fe20000010004 */
[----:B------:R-:W-:-:S03]  /*0330*/  FSEL R4, R34, 0.12837915122509002686, P1 ;  /* 0x3e0375d322047808 */ /* 0x000fc60000800000 */
[----:B------:R-:W-:Y:S01]  /*0340*/  FFMA.FTZ R21, R2, R17, R21 ;  /* 0x0000001102157223 */ /* 0x000fe20000010015 */
[----:B------:R-:W-:-:S03]  /*0350*/  FMUL.FTZ R17, R20, 0.70710676908493041992 ;  /* 0x3f3504f314117820 */ /* 0x000fc60000410000 */
[----:B------:R-:W-:Y:S01]  /*0360*/  FFMA.FTZ R21, R2, R21, R4 ;  /* 0x0000001502157223 */ /* 0x000fe20000010004 */
[----:B------:R-:W-:Y:S01]  /*0370*/  FADD.FTZ R4, |R19|, -RZ ;  /* 0x800000ff13047221 */ /* 0x000fe20000010200 */
[----:B------:R-:W-:Y:S01]  /*0380*/  FSETP.GE.FTZ.AND P3, PT, |R17|, 1.0029599666595458984, PT ;  /* 0x3f8060fe1100780b */ /* 0x000fe20003f76200 */
[----:B------:R-:W-:Y:S01]  /*0390*/  @!P2 FMUL.FTZ R4, R19, R19 ;  /* 0x000000131304a220 */ /* 0x000fe20000410000 */
[----:B------:R-:W-:Y:S01]  /*03a0*/  FFMA.FTZ R25, R21, R22, R22 ;  /* 0x0000001615197223 */ /* 0x000fe20000010016 */
[----:B------:R-:W-:Y:S01]  /*03b0*/  FSEL R21, -R28, -0.026868773624300956726, P2 ;  /* 0xbcdc1be71c157808 */ /* 0x000fe20001000100 */
[----:B------:R-:W-:Y:S01]  /*03c0*/  FADD.FTZ R2, |R17|, -RZ ;  /* 0x800000ff11027221 */ /* 0x000fe20000010200 */
[----:B------:R-:W-:Y:S01]  /*03d0*/  FFMA.FTZ R27, R4, R27, R29 ;  /* 0x0000001b041b7223 */ /* 0x000fe2000001001d */
[----:B------:R-:W-:Y:S02]  /*03e0*/  FSEL R29, R12, 0.0052134888246655464172, P2 ;  /* 0x3baad5ea0c1d7808 */ /* 0x000fe40001000000 */
[----:B------:R-:W-:-:S03]  /*03f0*/  FSEL R31, -R14, -0.00082130916416645050049, P3 ;  /* 0xba574d200e1f7808 */ /* 0x000fc60001800100 */
[C---:B------:R-:W-:Y:S01]  /*0400*/  FFMA.FTZ R27, R4.reuse, R27, R29 ;  /* 0x0000001b041b7223 */ /* 0x040fe2000001001d */
[----:B------:R-:W-:Y:S01]  /*0410*/  FSEL R29, R13, 8.4834944573231041431e-05, P3 ;  /* 0x38b1e96a0d1d7808 */ /* 0x000fe20001800000 */
[----:B------:R-:W-:Y:S02]  /*0420*/  @!P3 FMUL.FTZ R2, R17, R17 ;  /* 0x000000111102b220 */ /* 0x000fe40000410000 */
[----:B------:R-:W-:Y:S01]  /*0430*/  FFMA.FTZ R21, R4, R27, R21 ;  /* 0x0000001b04157223 */ /* 0x000fe20000010015 */
[----:B------:R-:W-:Y:S01]  /*0440*/  FSEL R27, R15, 0.11284004896879196167, P2 ;  /* 0x3de718af0f1b7808 */ /* 0x000fe20001000000 */
[----:B------:R-:W-:Y:S01]  /*0450*/  FFMA.FTZ R29, R2, R29, R31 ;  /* 0x0000001d021d7223 */ /* 0x000fe2000001001f */
[----:B------:R-:W-:-:S03]  /*0460*/  FSEL R31, R12, 0.0052134888246655464172, P3 ;  /* 0x3baad5ea0c1f7808 */ /* 0x000fc60001800000 */
[----:B------:R-:W-:Y:S01]  /*0470*/  FFMA.FTZ R21, R4, R21, R27 ;  /* 0x0000001504157223 */ /* 0x000fe2000001001b */
[----:B------:R-:W-:Y:S01]  /*0480*/  FSEL R27, R33, -0.37612664699554443359, P2 ;  /* 0xbec093ac211b7808 */ /* 0x000fe20001000000 */
[----:B------:R-:W-:Y:S01]  /*0490*/  FFMA.FTZ R29, R2, R29, R31 ;  /* 0x0000001d021d7223 */ /* 0x000fe2000001001f */
[----:B------:R-:W-:-:S03]  /*04a0*/  FSEL R31, -R28, -0.026868773624300956726, P3 ;  /* 0xbcdc1be71c1f7808 */ /* 0x000fc60001800100 */
[----:B------:R-:W-:Y:S01]  /*04b0*/  FFMA.FTZ R21, R4, R21, R27 ;  /* 0x0000001504157223 */ /* 0x000fe2000001001b */
[----:B------:R-:W-:Y:S01]  /*04c0*/  FSEL R27, R34, 0.12837915122509002686, P2 ;  /* 0x3e0375d3221b7808 */ /* 0x000fe20001000000 */
[----:B------:R-:W-:Y:S01]  /*04d0*/  FFMA.FTZ R29, R2, R29, R31 ;  /* 0x0000001d021d7223 */ /* 0x000fe2000001001f */
[----:B------:R-:W-:-:S03]  /*04e0*/  FSEL R31, R15, 0.11284004896879196167, P3 ;  /* 0x3de718af0f1f7808 */ /* 0x000fc60001800000 */
[----:B------:R-:W-:Y:S01]  /*04f0*/  FFMA.FTZ R21, R4, R21, R27 ;  /* 0x0000001504157223 */ /* 0x000fe2000001001b */
[----:B------:R-:W-:Y:S01]  /*0500*/  FSEL R27, R33, -0.37612664699554443359, P3 ;  /* 0xbec093ac211b7808 */ /* 0x000fe20001800000 */
[----:B------:R-:W-:Y:S01]  /*0510*/  FFMA.FTZ R29, R2, R29, R31 ;  /* 0x0000001d021d7223 */ /* 0x000fe2000001001f */
[----:B------:R-:W-:-:S03]  /*0520*/  FADD.FTZ R4, -R4, -RZ ;  /* 0x800000ff04047221 */ /* 0x000fc60000010100 */
[----:B------:R-:W-:Y:S01]  /*0530*/  FFMA.FTZ R27, R2, R29, R27 ;  /* 0x0000001d021b7223 */ /* 0x000fe2000001001b */
[----:B------:R-:W-:Y:S02]  /*0540*/  FSEL R29, R34, 0.12837915122509002686, P3 ;  /* 0x3e0375d3221d7808 */ /* 0x000fe40001800000 */
[----:B------:R-:W-:-:S03]  /*0550*/  FSEL R4, R4, R19, P2 ;  /* 0x0000001304047208 */ /* 0x000fc60001000000 */
[C---:B------:R-:W-:Y:S01]  /*0560*/  FFMA.FTZ R27, R2.reuse, R27, R29 ;  /* 0x0000001b021b7223 */ /* 0x040fe2000001001d */
[----:B------:R-:W-:Y:S01]  /*0570*/  FADD.FTZ R2, -R2, -RZ ;  /* 0x800000ff02027221 */ /* 0x000fe20000010100 */
[----:B------:R-:W-:Y:S02]  /*0580*/  FFMA.FTZ R26, R21, R4, R4 ;  /* 0x00000004151a7223 */ /* 0x000fe40000010004 */
[----:B------:R-:W1:Y:S02]  /*0590*/  @P1 MUFU.EX2 R21, R25 ;  /* 0x0000001900151308 */ /* 0x000e640000000800 */
[----:B------:R-:W-:Y:S01]  /*05a0*/  FSEL R24, R2, R17, P3 ;  /* 0x0000001102187208 */ /* 0x000fe20001800000 */
[----:B------:R-:W-:-:S04]  /*05b0*/  HADD2.F32 R2, -RZ, R5.H1_H1 ;  /* 0x30000005ff027230 */ /* 0x000fc80000004100 */
[----:B------:R-:W-:Y:S01]  /*05c0*/  FFMA.FTZ R24, R27, R24, R24 ;  /* 0x000000181b187223 */ /* 0x000fe20000010018 */
[----:B------:R-:W2:Y:S01]  /*05d0*/  @P2 MUFU.EX2 R22, R26 ;  /* 0x0000001a00162308 */ /* 0x000ea20000000800 */
[----:B------:R-:W-:-:S04]  /*05e0*/  FMUL.FTZ R4, R2, 0.70710676908493041992 ;  /* 0x3f3504f302047820 */ /* 0x000fc80000410000 */
[C---:B------:R-:W-:Y:S01]  /*05f0*/  FADD.FTZ R5, |R4|.reuse, -RZ ;  /* 0x800000ff04057221 */ /* 0x040fe20000010200 */
[----:B------:R-:W-:Y:S02]  /*0600*/  FSETP.GE.FTZ.AND P0, PT, |R4|, 1.0029599666595458984, PT ;  /* 0x3f8060fe0400780b */ /* 0x000fe40003f16200 */
[----:B------:R-:W3:Y:S01]  /*0610*/  @P3 MUFU.EX2 R27, R24 ;  /* 0x00000018001b3308 */ /* 0x000ee20000000800 */
[----:B-1----:R-:W-:Y:S01]  /*0620*/  @P1 FADD.FTZ R21, -R21, 1 ;  /* 0x3f80000015151421 */ /* 0x002fe20000010100 */
[----:B------:R-:W-:-:S04]  /*0630*/  FSEL R30, -R14, -0.00082130916416645050049, P0 ;  /* 0xba574d200e1e7808 */ /* 0x000fc80000000100 */
[----:B------:R-:W-:Y:S02]  /*0640*/  @P1 LOP3.LUT R25, R21, 0x80000000, R18, 0xb8, !PT ;  /* 0x8000000015191812 */ /* 0x000fe400078eb812 */
[----:B------:R-:W-:Y:S01]  /*0650*/  FSEL R21, R34, 0.12837915122509002686, P0 ;  /* 0x3e0375d322157808 */ /* 0x000fe20000000000 */
[----:B--2---:R-:W-:Y:S02]  /*0660*/  @P2 FADD.FTZ R22, -R22, 1 ;  /* 0x3f80000016162421 */ /* 0x004fe40000010100 */
[----:B------:R-:W-:-:S03]  /*0670*/  @!P0 FMUL.FTZ R5, R4, R4 ;  /* 0x0000000404058220 */ /* 0x000fc60000410000 */
[----:B------:R-:W-:Y:S02]  /*0680*/  @P2 LOP3.LUT R26, R22, 0x80000000, R19, 0xb8, !PT ;  /* 0x80000000161a2812 */ /* 0x000fe400078eb813 */
[----:B------:R-:W-:Y:S01]  /*0690*/  FSEL R22, R13, 8.4834944573231041431e-05, P0 ;  /* 0x38b1e96a0d167808 */ /* 0x000fe20000000000 */
[----:B---3--:R-:W-:Y:S01]  /*06a0*/  @P3 FADD.FTZ R18, -R27, 1 ;  /* 0x3f8000001b123421 */ /* 0x008fe20000010100 */
[----:B------:R-:W-:-:S03]  /*06b0*/  FSEL R19, -R28, -0.026868773624300956726, P0 ;  /* 0xbcdc1be71c137808 */ /* 0x000fc60000000100 */
[----:B------:R-:W-:Y:S01]  /*06c0*/  FFMA.FTZ R22, R5, R22, R30 ;  /* 0x0000001605167223 */ /* 0x000fe2000001001e */
[----:B------:R-:W-:Y:S01]  /*06d0*/  @P3 LOP3.LUT R24, R18, 0x80000000, R17, 0xb8, !PT ;  /* 0x8000000012183812 */ /* 0x000fe200078eb811 */
[----:B------:R-:W-:Y:S01]  /*06e0*/  HADD2.F32 R17, -RZ, R6.H0_H0 ;  /* 0x20000006ff117230 */ /* 0x000fe20000004100 */
[----:B------:R-:W-:-:S04]  /*06f0*/  FSEL R30, R12, 0.0052134888246655464172, P0 ;  /* 0x3baad5ea0c1e7808 */ /* 0x000fc80000000000 */
[----:B------:R-:W-:Y:S01]  /*0700*/  FMUL.FTZ R18, R17, 0.70710676908493041992 ;  /* 0x3f3504f311127820 */ /* 0x000fe20000410000 */
[----:B------:R-:W-:-:S04]  /*0710*/  FFMA.FTZ R22, R5, R22, R30 ;  /* 0x0000001605167223 */ /* 0x000fc8000001001e */
[----:B------:R-:W-:Y:S01]  /*0720*/  FFMA.FTZ R22, R5, R22, R19 ;  /* 0x0000001605167223 */ /* 0x000fe20000010013 */
[----:B------:R-:W-:Y:S02]  /*0730*/  FSEL R19, R15, 0.11284004896879196167, P0 ;  /* 0x3de718af0f137808 */ /* 0x000fe40000000000 */
[----:B------:R-:W-:-:S03]  /*0740*/  FSETP.GE.FTZ.AND P1, PT, |R18|, 1.0029599666595458984, PT ;  /* 0x3f8060fe1200780b */ /* 0x000fc60003f36200 */
[----:B------:R-:W-:Y:S01]  /*0750*/  FFMA.FTZ R22, R5, R22, R19 ;  /* 0x0000001605167223 */ /* 0x000fe20000010013 */
[----:B------:R-:W-:Y:S02]  /*0760*/  FSEL R19, R33, -0.37612664699554443359, P0 ;  /* 0xbec093ac21137808 */ /* 0x000fe40000000000 */
[----:B------:R-:W-:Y:S02]  /*0770*/  FSEL R30, R13, 8.4834944573231041431e-05, P1 ;  /* 0x38b1e96a0d1e7808 */ /* 0x000fe40000800000 */
[----:B------:R-:W-:Y:S01]  /*0780*/  FSEL R32, -R14, -0.00082130916416645050049, P1 ;  /* 0xba574d200e207808 */ /* 0x000fe20000800100 */
[----:B------:R-:W-:Y:S01]  /*0790*/  FFMA.FTZ R22, R5, R22, R19 ;  /* 0x0000001605167223 */ /* 0x000fe20000010013 */
[----:B------:R-:W-:-:S03]  /*07a0*/  FADD.FTZ R19, |R18|, -RZ ;  /* 0x800000ff12137221 */ /* 0x000fc60000010200 */
[----:B------:R-:W-:Y:S01]  /*07b0*/  @!P1 FMUL.FTZ R19, R18, R18 ;  /* 0x0000001212139220 */ /* 0x000fe20000410000 */
[C---:B------:R-:W-:Y:S01]  /*07c0*/  FFMA.FTZ R22, R5.reuse, R22, R21 ;  /* 0x0000001605167223 */ /* 0x040fe20000010015 */
[----:B------:R-:W-:Y:S01]  /*07d0*/  FSEL R21, R12, 0.0052134888246655464172, P1 ;  /* 0x3baad5ea0c157808 */ /* 0x000fe20000800000 */
[----:B------:R-:W-:Y:S01]  /*07e0*/  FADD.FTZ R5, -R5, -RZ ;  /* 0x800000ff05057221 */ /* 0x000fe20000010100 */
[----:B------:R-:W-:-:S04]  /*07f0*/  FFMA.FTZ R30, R19, R30, R32 ;  /* 0x0000001e131e7223 */ /* 0x000fc80000010020 */
[----:B------:R-:W-:Y:S01]  /*0800*/  FFMA.FTZ R30, R19, R30, R21 ;  /* 0x0000001e131e7223 */ /* 0x000fe20000010015 */
[----:B------:R-:W-:Y:S02]  /*0810*/  FSEL R21, -R28, -0.026868773624300956726, P1 ;  /* 0xbcdc1be71c157808 */ /* 0x000fe40000800100 */
[----:B------:R-:W-:-:S03]  /*0820*/  FSEL R5, R5, R4, P0 ;  /* 0x0000000405057208 */ /* 0x000fc60000000000 */
[----:B------:R-:W-:Y:S01]  /*0830*/  FFMA.FTZ R30, R19, R30, R21 ;  /* 0x0000001e131e7223 */ /* 0x000fe20000010015 */
[----:B------:R-:W-:Y:S01]  /*0840*/  FSEL R21, R15, 0.11284004896879196167, P1 ;  /* 0x3de718af0f157808 */ /* 0x000fe20000800000 */
        /* <DEDUP_REMOVED lines=9> */
[----:B------:R-:W-:Y:S01]  /*08e0*/  FMUL.FTZ R30, R23, 0.5 ;  /* 0x3f000000171e7820 */ /* 0x000fe20000410000 */
[----:B------:R-:W-:Y:S02]  /*08f0*/  FADD.FTZ R23, R26, 1 ;  /* 0x3f8000001a177421 */ /* 0x000fe40000010000 */
[----:B------:R-:W1:Y:S02]  /*0900*/  @P1 MUFU.EX2 R21, R19 ;  /* 0x0000001300151308 */ /* 0x000e640000000800 */
[----:B------:R-:W-:Y:S01]  /*0910*/  FMUL.FTZ R23, R23, R30 ;  /* 0x0000001e17177220 */ /* 0x000fe20000410000 */
[----:B-1----:R-:W-:Y:S01]  /*0920*/  @P1 FADD.FTZ R27, -R21, 1 ;  /* 0x3f800000151b1421 */ /* 0x002fe20000010100 */
[----:B------:R-:W-:-:S04]  /*0930*/  HADD2.F32 R21, -RZ, R6.H1_H1 ;  /* 0x30000006ff157230 */ /* 0x000fc80000004100 */
        /* <DEDUP_REMOVED lines=23> */
[--C-:B------:R-:W-:Y:S02]  /*0ab0*/  HADD2.F32 R18, -RZ, R7.reuse.H0_H0 ;  /* 0x20000007ff127230 */ /* 0x100fe40000004100 */
[----:B------:R-:W-:Y:S02]  /*0ac0*/  HADD2.F32 R7, -RZ, R7.H1_H1 ;  /* 0x30000007ff077230 */ /* 0x000fe40000004100 */
[----:B------:R-:W-:Y:S01]  /*0ad0*/  @P1 LOP3.LUT R22, R27, 0x80000000, R6, 0xb8, !PT ;  /* 0x800000001b161812 */ /* 0x000fe200078eb806 */
[----:B------:R-:W-:Y:S01]  /*0ae0*/  FMUL.FTZ R6, R18, 0.70710676908493041992 ;  /* 0x3f3504f312067820 */ /* 0x000fe20000410000 */
[----:B------:R-:W-:Y:S01]  /*0af0*/  FMUL.FTZ R27, R16, 0.5 ;  /* 0x3f000000101b7820 */ /* 0x000fe20000410000 */
[----:B------:R-:W-:-:S02]  /*0b00*/  FADD.FTZ R16, R25, 1 ;  /* 0x3f80000019107421 */ /* 0x000fc40000010000 */
[C---:B------:R-:W-:Y:S01]  /*0b10*/  FADD.FTZ R25, |R6|.reuse, -RZ ;  /* 0x800000ff06197221 */ /* 0x040fe20000010200 */
[----:B------:R-:W-:Y:S01]  /*0b20*/  FSETP.GE.FTZ.AND P1, PT, |R6|, 1.0029599666595458984, PT ;  /* 0x3f8060fe0600780b */ /* 0x000fe20003f36200 */
[----:B------:R-:W-:Y:S01]  /*0b30*/  FMUL.FTZ R16, R16, R27 ;  /* 0x0000001b10107220 */ /* 0x000fe20000410000 */
[----:B------:R-:W-:Y:S02]  /*0b40*/  FADD.FTZ R22, R22, 1 ;  /* 0x3f80000016167421 */ /* 0x000fe40000010000 */
[----:B------:R-:W-:Y:S02]  /*0b50*/  FSEL R26, R13, 8.4834944573231041431e-05, P1 ;  /* 0x38b1e96a0d1a7808 */ /* 0x000fe40000800000 */
[----:B------:R-:W-:Y:S02]  /*0b60*/  FSEL R30, -R14, -0.00082130916416645050049, P1 ;  /* 0xba574d200e1e7808 */ /* 0x000fe40000800100 */
[----:B------:R-:W-:Y:S02]  /*0b70*/  FSEL R27, R12, 0.0052134888246655464172, P1 ;  /* 0x3baad5ea0c1b7808 */ /* 0x000fe40000800000 */
[----:B------:R-:W-:-:S03]  /*0b80*/  F2FP.F16.F32.PACK_AB R16, R23, R16 ;  /* 0x000000101710723e */ /* 0x000fc600000000ff */
[----:B------:R-:W-:-:S04]  /*0b90*/  @!P1 FMUL.FTZ R25, R6, R6 ;  /* 0x0000000606199220 */ /* 0x000fc80000410000 */
[----:B------:R-:W-:Y:S01]  /*0ba0*/  FFMA.FTZ R26, R25, R26, R30 ;  /* 0x0000001a191a7223 */ /* 0x000fe2000001001e */
[----:B------:R-:W-:Y:S01]  /*0bb0*/  FMUL.FTZ R30, R17, 0.5 ;  /* 0x3f000000111e7820 */ /* 0x000fe20000410000 */
[----:B------:R-:W-:Y:S01]  /*0bc0*/  FMUL.FTZ R17, R21, 0.5 ;  /* 0x3f00000015117820 */ /* 0x000fe20000410000 */
[----:B------:R-:W-:Y:S01]  /*0bd0*/  FADD.FTZ R21, R19, 1 ;  /* 0x3f80000013157421 */ /* 0x000fe20000010000 */
[----:B------:R-:W-:Y:S01]  /*0be0*/  FFMA.FTZ R26, R25, R26, R27 ;  /* 0x0000001a191a7223 */ /* 0x000fe2000001001b */
[----:B------:R-:W-:Y:S01]  /*0bf0*/  FSEL R27, -R28, -0.026868773624300956726, P1 ;  /* 0xbcdc1be71c1b7808 */ /* 0x000fe20000800100 */
[----:B------:R-:W-:Y:S01]  /*0c00*/  FMUL.FTZ R22, R22, R17 ;  /* 0x0000001116167220 */ /* 0x000fe20000410000 */
[----:B------:R-:W-:-:S03]  /*0c10*/  FMUL.FTZ R21, R21, R30 ;  /* 0x0000001e15157220 */ /* 0x000fc60000410000 */
[----:B------:R-:W-:Y:S01]  /*0c20*/  FFMA.FTZ R26, R25, R26, R27 ;  /* 0x0000001a191a7223 */ /* 0x000fe2000001001b */
[----:B------:R-:W-:Y:S02]  /*0c30*/  FSEL R27, R15, 0.11284004896879196167, P1 ;  /* 0x3de718af0f1b7808 */ /* 0x000fe40000800000 */
[----:B------:R-:W-:-:S03]  /*0c40*/  F2FP.F16.F32.PACK_AB R21, R22, R21 ;  /* 0x000000151615723e */ /* 0x000fc600000000ff */
        /* <DEDUP_REMOVED lines=10> */
[----:B------:R-:W-:-:S04]  /*0cf0*/  FMUL.FTZ R26, R7, 0.70710676908493041992 ;  /* 0x3f3504f3071a7820 */ /* 0x000fc80000410000 */
[----:B------:R-:W-:Y:S01]  /*0d00*/  @P1 LOP3.LUT R25, R27, 0x80000000, R6, 0xb8, !PT ;  /* 0x800000001b191812 */ /* 0x000fe200078eb806 */
[----:B------:R-:W-:Y:S01]  /*0d10*/  FMUL.FTZ R27, R20, 0.5 ;  /* 0x3f000000141b7820 */ /* 0x000fe20000410000 */
[----:B------:R-:W-:Y:S01]  /*0d20*/  FSETP.GE.FTZ.AND P1, PT, |R26|, 1.0029599666595458984, PT ;  /* 0x3f8060fe1a00780b */ /* 0x000fe20003f36200 */
[----:B------:R-:W-:Y:S01]  /*0d30*/  FADD.FTZ R6, R24, 1 ;  /* 0x3f80000018067421 */ /* 0x000fe20000010000 */
[----:B------:R-:W-:Y:S02]  /*0d40*/  FADD.FTZ R20, |R26|, -RZ ;  /* 0x800000ff1a147221 */ /* 0x000fe40000010200 */
[----:B------:R-:W-:Y:S01]  /*0d50*/  FSEL R29, -R14, -0.00082130916416645050049, P1 ;  /* 0xba574d200e1d7808 */ /* 0x000fe20000800100 */
[----:B------:R-:W-:Y:S01]  /*0d60*/  FMUL.FTZ R6, R6, R27 ;  /* 0x0000001b06067220 */ /* 0x000fe20000410000 */
[----:B------:R-:W-:Y:S02]  /*0d70*/  FSEL R27, R13, 8.4834944573231041431e-05, P1 ;  /* 0x38b1e96a0d1b7808 */ /* 0x000fe40000800000 */
[----:B------:R-:W-:-:S05]  /*0d80*/  FSEL R24, R12, 0.0052134888246655464172, P1 ;  /* 0x3baad5ea0c187808 */ /* 0x000fca0000800000 */
[----:B------:R-:W-:-:S04]  /*0d90*/  @!P1 FMUL.FTZ R20, R26, R26 ;  /* 0x0000001a1a149220 */ /* 0x000fc80000410000 */
[----:B------:R-:W-:Y:S01]  /*0da0*/  FFMA.FTZ R27, R20, R27, R29 ;  /* 0x0000001b141b7223 */ /* 0x000fe2000001001d */
[----:B------:R-:W-:-:S03]  /*0db0*/  FMUL.FTZ R29, R18, 0.5 ;  /* 0x3f000000121d7820 */ /* 0x000fc60000410000 */
        /* <DEDUP_REMOVED lines=14> */
[----:B------:R-:W-:-:S04]  /*0ea0*/  HADD2.F32 R24, -RZ, R8.H0_H0 ;  /* 0x20000008ff187230 */ /* 0x000fc80000004100 */
[----:B------:R-:W-:Y:S01]  /*0eb0*/  @P1 LOP3.LUT R20, R27, 0x80000000, R26, 0xb8, !PT ;  /* 0x800000001b141812 */ /* 0x000fe200078eb81a */
[C---:B------:R-:W-:Y:S01]  /*0ec0*/  FMUL.FTZ R26, R24.reuse, 0.70710676908493041992 ;  /* 0x3f3504f3181a7820 */ /* 0x040fe20000410000 */
[----:B------:R-:W-:-:S03]  /*0ed0*/  FMUL.FTZ R24, R24, 0.5 ;  /* 0x3f00000018187820 */ /* 0x000fc60000410000 */
        /* <DEDUP_REMOVED lines=19> */
[----:B------:R-:W-:-:S03]  /*1010*/  FMUL.FTZ R30, R7, 0.5 ;  /* 0x3f000000071e7820 */ /* 0x000fc60000410000 */
[----:B------:R-:W1:Y:S02]  /*1020*/  @P1 MUFU.EX2 R17, R27 ;  /* 0x0000001b00111308 */ /* 0x000e640000000800 */
[----:B-1----:R-:W-:Y:S01]  /*1030*/  @P1 FADD.FTZ R19, -R17, 1 ;  /* 0x3f80000011131421 */ /* 0x002fe20000010100 */
[----:B------:R-:W-:-:S04]  /*1040*/  HADD2.F32 R17, -RZ, R8.H1_H1 ;  /* 0x30000008ff117230 */ /* 0x000fc80000004100 */
[----:B------:R-:W-:Y:S01]  /*1050*/  @P1 LOP3.LUT R27, R19, 0x80000000, R26, 0xb8, !PT ;  /* 0x80000000131b1812 */ /* 0x000fe200078eb81a */
[----:B------:R-:W-:Y:S01]  /*1060*/  FMUL.FTZ R19, R17, 0.70710676908493041992 ;  /* 0x3f3504f311137820 */ /* 0x000fe20000410000 */
[----:B------:R-:W-:-:S03]  /*1070*/  FADD.FTZ R26, R25, 1 ;  /* 0x3f800000191a7421 */ /* 0x000fc60000010000 */
[C---:B------:R-:W-:Y:S01]  /*1080*/  FADD.FTZ R8, |R19|.reuse, -RZ ;  /* 0x800000ff13087221 */ /* 0x040fe20000010200 */
[----:B------:R-:W-:Y:S01]  /*1090*/  FSETP.GE.FTZ.AND P1, PT, |R19|, 1.0029599666595458984, PT ;  /* 0x3f8060fe1300780b */ /* 0x000fe20003f36200 */
[----:B------:R-:W-:Y:S01]  /*10a0*/  FMUL.FTZ R26, R26, R29 ;  /* 0x0000001d1a1a7220 */ /* 0x000fe20000410000 */
[----:B------:R-:W-:Y:S02]  /*10b0*/  FADD.FTZ R7, R27, 1 ;  /* 0x3f8000001b077421 */ /* 0x000fe40000010000 */
[----:B------:R-:W-:Y:S02]  /*10c0*/  FSEL R25, R13, 8.4834944573231041431e-05, P1 ;  /* 0x38b1e96a0d197808 */ /* 0x000fe40000800000 */
[----:B------:R-:W-:Y:S01]  /*10d0*/  FSEL R29, -R14, -0.00082130916416645050049, P1 ;  /* 0xba574d200e1d7808 */ /* 0x000fe20000800100 */
[----:B------:R-:W-:Y:S01]  /*10e0*/  FMUL.FTZ R7, R7, R24 ;  /* 0x0000001807077220 */ /* 0x000fe20000410000 */
[----:B------:R-:W-:-:S05]  /*10f0*/  FSEL R18, R12, 0.0052134888246655464172, P1 ;  /* 0x3baad5ea0c127808 */ /* 0x000fca0000800000 */
[----:B------:R-:W-:-:S04]  /*1100*/  @!P1 FMUL.FTZ R8, R19, R19 ;  /* 0x0000001313089220 */ /* 0x000fc80000410000 */
[----:B------:R-:W-:Y:S01]  /*1110*/  FFMA.FTZ R25, R8, R25, R29 ;  /* 0x0000001908197223 */ /* 0x000fe2000001001d */
[----:B------:R-:W-:-:S03]  /*1120*/  FADD.FTZ R29, R20, 1 ;  /* 0x3f800000141d7421 */ /* 0x000fc60000010000 */
[----:B------:R-:W-:Y:S01]  /*1130*/  FFMA.FTZ R25, R8, R25, R18 ;  /* 0x0000001908197223 */ /* 0x000fe20000010012 */
[----:B------:R-:W-:Y:S01]  /*1140*/  FSEL R18, -R28, -0.026868773624300956726, P1 ;  /* 0xbcdc1be71c127808 */ /* 0x000fe20000800100 */
[----:B------:R-:W-:-:S04]  /*1150*/  FMUL.FTZ R29, R29, R30 ;  /* 0x0000001e1d1d7220 */ /* 0x000fc80000410000 */
        /* <DEDUP_REMOVED lines=11> */
[--C-:B------:R-:W-:Y:S02]  /*1210*/  HADD2.F32 R25, -RZ, R9.reuse.H0_H0 ;  /* 0x20000009ff197230 */ /* 0x100fe40000004100 */
[----:B------:R-:W-:-:S03]  /*1220*/  HADD2.F32 R9, -RZ, R9.H1_H1 ;  /* 0x30000009ff097230 */ /* 0x000fc60000004100 */
[----:B------:R-:W-:-:S04]  /*1230*/  FMUL.FTZ R8, R25, 0.70710676908493041992 ;  /* 0x3f3504f319087820 */ /* 0x000fc80000410000 */
[C---:B------:R-:W-:Y:S01]  /*1240*/  FADD.FTZ R20, |R8|.reuse, -RZ ;  /* 0x800000ff08147221 */ /* 0x040fe20000010200 */
[----:B------:R-:W-:-:S04]  /*1250*/  FSETP.GE.FTZ.AND P2, PT, |R8|, 1.0029599666595458984, PT ;  /* 0x3f8060fe0800780b */ /* 0x000fc80003f56200 */
[----:B------:R-:W-:Y:S02]  /*1260*/  FSEL R23, R13, 8.4834944573231041431e-05, P2 ;  /* 0x38b1e96a0d177808 */ /* 0x000fe40001000000 */
[----:B------:R-:W-:Y:S02]  /*1270*/  FSEL R27, -R14, -0.00082130916416645050049, P2 ;  /* 0xba574d200e1b7808 */ /* 0x000fe40001000100 */
[----:B------:R-:W-:-:S05]  /*1280*/  FSEL R24, R12, 0.0052134888246655464172, P2 ;  /* 0x3baad5ea0c187808 */ /* 0x000fca0001000000 */
        /* <DEDUP_REMOVED lines=16> */
[----:B------:R-:W-:-:S04]  /*1390*/  FMUL.FTZ R20, R25, 0.5 ;  /* 0x3f00000019147820 */ /* 0x000fc80000410000 */
[----:B------:R-:W-:Y:S01]  /*13a0*/  @P2 LOP3.LUT R24, R23, 0x80000000, R8, 0xb8, !PT ;  /* 0x8000000017182812 */ /* 0x000fe200078eb808 */
[C---:B------:R-:W-:Y:S01]  /*13b0*/  FMUL.FTZ R8, R9.reuse, 0.70710676908493041992 ;  /* 0x3f3504f309087820 */ /* 0x040fe20000410000 */
        /* <DEDUP_REMOVED lines=25> */
[--C-:B------:R-:W-:Y:S02]  /*1550*/  HADD2.F32 R8, -RZ, R10.reuse.H0_H0 ;  /* 0x2000000aff087230 */ /* 0x100fe40000004100 */
[----:B------:R-:W-:Y:S02]  /*1560*/  HADD2.F32 R10, -RZ, R10.H1_H1 ;  /* 0x3000000aff0a7230 */ /* 0x000fe40000004100 */
[----:B------:R-:W-:Y:S01]  /*1570*/  FADD.FTZ R20, R25, 1 ;  /* 0x3f80000019147421 */ /* 0x000fe20000010000 */
[C---:B------:R-:W-:Y:S01]  /*1580*/  FMUL.FTZ R24, R8.reuse, 0.70710676908493041992 ;  /* 0x3f3504f308187820 */ /* 0x040fe20000410000 */
[----:B------:R-:W-:Y:S02]  /*1590*/  FMUL.FTZ R27, R8, 0.5 ;  /* 0x3f000000081b7820 */ /* 0x000fe40000410000 */
[----:B------:R-:W-:Y:S01]  /*15a0*/  FMUL.FTZ R20, R20, R9 ;  /* 0x0000000914147220 */ /* 0x000fe20000410000 */
        /* <DEDUP_REMOVED lines=22> */
[C---:B------:R-:W-:Y:S01]  /*1710*/  FMUL.FTZ R9, R10.reuse, 0.70710676908493041992 ;  /* 0x3f3504f30a097820 */ /* 0x040fe20000410000 */
[----:B------:R-:W-:-:S03]  /*1720*/  FMUL.FTZ R10, R10, 0.5 ;  /* 0x3f0000000a0a7820 */ /* 0x000fc60000410000 */
[----:B------:R-:W-:Y:S01]  /*1730*/  FADD.FTZ R22, R25, 1 ;  /* 0x3f80000019167421 */ /* 0x000fe20000010000 */
[C---:B------:R-:W-:Y:S01]  /*1740*/  FSETP.GE.FTZ.AND P2, PT, |R9|.reuse, 1.0029599666595458984, PT ;  /* 0x3f8060fe0900780b */ /* 0x040fe20003f56200 */
[----:B------:R-:W-:Y:S02]  /*1750*/  FADD.FTZ R8, |R9|, -RZ ;  /* 0x800000ff09087221 */ /* 0x000fe40000010200 */
[----:B------:R-:W-:Y:S01]  /*1760*/  FMUL.FTZ R22, R22, R27 ;  /* 0x0000001b16167220 */ /* 0x000fe20000410000 */
        /* <DEDUP_REMOVED lines=17> */
[----:B------:R-:W-:-:S03]  /*1880*/  HADD2.F32 R24, -RZ, R11.H0_H0 ;  /* 0x2000000bff187230 */ /* 0x000fc60000004100 */
[----:B------:R-:W1:Y:S02]  /*1890*/  @P2 MUFU.EX2 R8, R30 ;  /* 0x0000001e00082308 */ /* 0x000e640000000800 */
[----:B------:R-:W-:Y:S01]  /*18a0*/  FMUL.FTZ R25, R24, 0.70710676908493041992 ;  /* 0x3f3504f318197820 */ /* 0x000fe20000410000 */
[----:B-1----:R-:W-:-:S05]  /*18b0*/  @P2 FADD.FTZ R8, -R8, 1 ;  /* 0x3f80000008082421 */ /* 0x002fca0000010100 */
[----:B------:R-:W-:Y:S01]  /*18c0*/  @P2 LOP3.LUT R30, R8, 0x80000000, R9, 0xb8, !PT ;  /* 0x80000000081e2812 */ /* 0x000fe200078eb809 */
[C---:B------:R-:W-:Y:S01]  /*18d0*/  FADD.FTZ R8, |R25|.reuse, -RZ ;  /* 0x800000ff19087221 */ /* 0x040fe20000010200 */
[----:B------:R-:W-:-:S03]  /*18e0*/  FSETP.GE.FTZ.AND P2, PT, |R25|, 1.0029599666595458984, PT ;  /* 0x3f8060fe1900780b */ /* 0x000fc60003f56200 */
[----:B------:R-:W-:Y:S01]  /*18f0*/  FADD.FTZ R27, R30, 1 ;  /* 0x3f8000001e1b7421 */ /* 0x000fe20000010000 */
[----:B------:R-:W-:Y:S02]  /*1900*/  FSEL R9, R13, 8.4834944573231041431e-05, P2 ;  /* 0x38b1e96a0d097808 */ /* 0x000fe40001000000 */
[----:B------:R-:W-:Y:S01]  /*1910*/  FSEL R29, -R14, -0.00082130916416645050049, P2 ;  /* 0xba574d200e1d7808 */ /* 0x000fe20001000100 */
[----:B------:R-:W-:Y:S01]  /*1920*/  FMUL.FTZ R27, R27, R10 ;  /* 0x0000000a1b1b7220 */ /* 0x000fe20000410000 */
[----:B------:R-:W-:-:S05]  /*1930*/  FSEL R10, R12, 0.0052134888246655464172, P2 ;  /* 0x3baad5ea0c0a7808 */ /* 0x000fca0001000000 */
[----:B------:R-:W-:-:S04]  /*1940*/  @!P2 FMUL.FTZ R8, R25, R25 ;  /* 0x000000191908a220 */ /* 0x000fc80000410000 */
[----:B------:R-:W-:Y:S01]  /*1950*/  FFMA.FTZ R9, R8, R9, R29 ;  /* 0x0000000908097223 */ /* 0x000fe2000001001d */
[----:B------:R-:W-:-:S03]  /*1960*/  HADD2.F32 R29, -RZ, R11.H1_H1 ;  /* 0x3000000bff1d7230 */ /* 0x000fc60000004100 */
[----:B------:R-:W-:Y:S01]  /*1970*/  FFMA.FTZ R9, R8, R9, R10 ;  /* 0x0000000908097223 */ /* 0x000fe2000001000a */
[----:B------:R-:W-:Y:S01]  /*1980*/  FSEL R10, -R28, -0.026868773624300956726, P2 ;  /* 0xbcdc1be71c0a7808 */ /* 0x000fe20001000100 */
[----:B------:R-:W-:-:S04]  /*1990*/  FMUL.FTZ R30, R29, 0.70710676908493041992 ;  /* 0x3f3504f31d1e7820 */ /* 0x000fc80000410000 */
[----:B------:R-:W-:Y:S01]  /*19a0*/  FFMA.FTZ R9, R8, R9, R10 ;  /* 0x0000000908097223 */ /* 0x000fe2000001000a */
[----:B------:R-:W-:Y:S01]  /*19b0*/  FSEL R10, R15, 0.11284004896879196167, P2 ;  /* 0x3de718af0f0a7808 */ /* 0x000fe20001000000 */
[C---:B------:R-:W-:Y:S01]  /*19c0*/  FADD.FTZ R32, |R30|.reuse, -RZ ;  /* 0x800000ff1e207221 */ /* 0x040fe20000010200 */
[----:B------:R-:W-:-:S03]  /*19d0*/  FSETP.GE.FTZ.AND P3, PT, |R30|, 1.0029599666595458984, PT ;  /* 0x3f8060fe1e00780b */ /* 0x000fc60003f76200 */
[----:B------:R-:W-:Y:S01]  /*19e0*/  FFMA.FTZ R9, R8, R9, R10 ;  /* 0x0000000908097223 */ /* 0x000fe2000001000a */
[----:B------:R-:W-:Y:S02]  /*19f0*/  FSEL R10, R33, -0.37612664699554443359, P2 ;  /* 0xbec093ac210a7808 */ /* 0x000fe40001000000 */
[----:B------:R-:W-:Y:S02]  /*1a00*/  FSEL R13, R13, 8.4834944573231041431e-05, P3 ;  /* 0x38b1e96a0d0d7808 */ /* 0x000fe40001800000 */
[----:B------:R-:W-:Y:S01]  /*1a10*/  FSEL R12, R12, 0.0052134888246655464172, P3 ;  /* 0x3baad5ea0c0c7808 */ /* 0x000fe20001800000 */
[----:B------:R-:W-:Y:S01]  /*1a20*/  FFMA.FTZ R9, R8, R9, R10 ;  /* 0x0000000908097223 */ /* 0x000fe2000001000a */
[----:B------:R-:W-:Y:S02]  /*1a30*/  FSEL R10, R34, 0.12837915122509002686, P2 ;  /* 0x3e0375d3220a7808 */ /* 0x000fe40001000000 */
[----:B------:R-:W-:Y:S01]  /*1a40*/  FSEL R28, -R28, -0.026868773624300956726, P3 ;  /* 0xbcdc1be71c1c7808 */ /* 0x000fe20001800100 */
[----:B------:R-:W-:-:S02]  /*1a50*/  @!P3 FMUL.FTZ R32, R30, R30 ;  /* 0x0000001e1e20b220 */ /* 0x000fc40000410000 */
[C---:B------:R-:W-:Y:S01]  /*1a60*/  FFMA.FTZ R9, R8.reuse, R9, R10 ;  /* 0x0000000908097223 */ /* 0x040fe2000001000a */
[----:B------:R-:W-:-:S05]  /*1a70*/  FADD.FTZ R8, -R8, -RZ ;  /* 0x800000ff08087221 */ /* 0x000fca0000010100 */
[----:B------:R-:W-:-:S05]  /*1a80*/  FSEL R8, R8, R25, P2 ;  /* 0x0000001908087208 */ /* 0x000fca0001000000 */
[----:B------:R-:W-:Y:S01]  /*1a90*/  FFMA.FTZ R31, R9, R8, R8 ;  /* 0x00000008091f7223 */ /* 0x000fe20000010008 */
[----:B------:R-:W-:Y:S02]  /*1aa0*/  FSEL R9, -R14, -0.00082130916416645050049, P3 ;  /* 0xba574d200e097808 */ /* 0x000fe40001800100 */
[----:B------:R-:W-:-:S03]  /*1ab0*/  FSEL R8, R15, 0.11284004896879196167, P3 ;  /* 0x3de718af0f087808 */ /* 0x000fc60001800000 */
[----:B------:R-:W-:-:S04]  /*1ac0*/  FFMA.FTZ R9, R32, R13, R9 ;  /* 0x0000000d20097223 */ /* 0x000fc80000010009 */
[C---:B------:R-:W-:Y:S02]  /*1ad0*/  FFMA.FTZ R11, R32.reuse, R9, R12 ;  /* 0x00000009200b7223 */ /* 0x040fe4000001000c */
[----:B------:R-:W1:Y:S02]  /*1ae0*/  LDC R9, c[0x0][0x390] ;  /* 0x0000e400ff097b82 */ /* 0x000e640000000800 */
[----:B------:R-:W-:Y:S01]  /*1af0*/  FFMA.FTZ R11, R32, R11, R28 ;  /* 0x0000000b200b7223 */ /* 0x000fe2000001001c */
[----:B------:R-:W-:-:S03]  /*1b00*/  FSEL R28, R34, 0.12837915122509002686, P3 ;  /* 0x3e0375d3221c7808 */ /* 0x000fc60001800000 */
[----:B------:R-:W-:Y:S01]  /*1b10*/  FFMA.FTZ R11, R32, R11, R8 ;  /* 0x0000000b200b7223 */ /* 0x000fe20000010008 */
[----:B------:R-:W-:-:S05]  /*1b20*/  FSEL R8, R33, -0.37612664699554443359, P3 ;  /* 0xbec093ac21087808 */ /* 0x000fca0001800000 */
[----:B------:R-:W-:-:S04]  /*1b30*/  FFMA.FTZ R11, R32, R11, R8 ;  /* 0x0000000b200b7223 */ /* 0x000fc80000010008 */
[----:B------:R-:W-:Y:S01]  /*1b40*/  FFMA.FTZ R28, R32, R11, R28 ;  /* 0x0000000b201c7223 */ /* 0x000fe2000001001c */
[----:B-1----:R-:W-:-:S06]  /*1b50*/  IMAD.WIDE R8, R9, 0x2, R38 ;  /* 0x0000000209087825 */ /* 0x002fcc00078e0226 */
[----:B------:R-:W2:Y:S01]  /*1b60*/  LDG.E.ENL2.256.CONSTANT R12, R8, desc[UR10][R8.64] ;  /* 0xfe00000a0808797e */ /* 0x000ea2000812990c */
[----:B------:R-:W-:Y:S01]  /*1b70*/  FADD.FTZ R33, -R32, -RZ ;  /* 0x800000ff20217221 */ /* 0x000fe20000010100 */
[----:B------:R-:W-:Y:S01]  /*1b80*/  FMUL.FTZ R29, R29, 0.5 ;  /* 0x3f0000001d1d7820 */ /* 0x000fe20000410000 */
[----:B------:R-:W-:Y:S01]  /*1b90*/  FMUL.FTZ R2, R2, 0.5 ;  /* 0x3f00000002027820 */ /* 0x000fe20000410000 */
[----:B------:R-:W-:Y:S01]  /*1ba0*/  FMUL.FTZ R24, R24, 0.5 ;  /* 0x3f00000018187820 */ /* 0x000fe20000410000 */
[----:B------:R-:W-:Y:S01]  /*1bb0*/  FMUL.FTZ R17, R17, 0.5 ;  /* 0x3f00000011117820 */ /* 0x000fe20000410000 */
[----:B------:R-:W-:Y:S02]  /*1bc0*/  FSEL R33, R33, R30, P3 ;  /* 0x0000001e21217208 */ /* 0x000fe40001800000 */
[----:B------:R-:W-:Y:S02]  /*1bd0*/  F2FP.F16.F32.PACK_AB R20, R20, R23 ;  /* 0x000000171414723e */ /* 0x000fe400000000ff */
[----:B------:R-:W-:Y:S01]  /*1be0*/  F2FP.F16.F32.PACK_AB R22, R27, R22 ;  /* 0x000000161b16723e */ /* 0x000fe200000000ff */
[----:B------:R-:W-:Y:S01]  /*1bf0*/  FFMA.FTZ R28, R28, R33, R33 ;  /* 0x000000211c1c7223 */ /* 0x000fe20000010021 */
[----:B0-----:R-:W-:-:S03]  /*1c00*/  IADD3 R3, PT, PT, R0, R3, RZ ;  /* 0x0000000300037210 */ /* 0x001fc60007ffe0ff */
[----:B------:R-:W0:Y:S02]  /*1c10*/  @P3 MUFU.EX2 R32, R28 ;  /* 0x0000001c00203308 */ /* 0x000e240000000800 */
[----:B0-----:R-:W-:-:S06]  /*1c20*/  @P3 FADD.FTZ R33, -R32, 1 ;  /* 0x3f80000020213421 */ /* 0x001fcc0000010100 */
[----:B------:R-:W0:Y:S01]  /*1c30*/  @P1 MUFU.EX2 R32, R18 ;  /* 0x0000001200201308 */ /* 0x000e220000000800 */
[----:B------:R-:W-:-:S07]  /*1c40*/  @P3 LOP3.LUT R28, R33, 0x80000000, R30, 0xb8, !PT ;  /* 0x80000000211c3812 */ /* 0x000fce00078eb81e */
[----:B------:R-:W1:Y:S01]  /*1c50*/  @P0 MUFU.EX2 R30, R5 ;  /* 0x00000005001e0308 */ /* 0x000e620000000800 */
[----:B------:R-:W-:-:S04]  /*1c60*/  FADD.FTZ R28, R28, 1 ;  /* 0x3f8000001c1c7421 */ /* 0x000fc80000010000 */
[----:B------:R-:W-:Y:S01]  /*1c70*/  FMUL.FTZ R28, R28, R29 ;  /* 0x0000001d1c1c7220 */ /* 0x000fe20000410000 */
[----:B0-----:R-:W-:-:S05]  /*1c80*/  @P1 FADD.FTZ R32, -R32, 1 ;  /* 0x3f80000020201421 */ /* 0x001fca0000010100 */
[----:B------:R-:W-:Y:S01]  /*1c90*/  @P1 LOP3.LUT R18, R32, 0x80000000, R19, 0xb8, !PT ;  /* 0x8000000020121812 */ /* 0x000fe200078eb813 */
[----:B-1----:R-:W-:-:S04]  /*1ca0*/  @P0 FADD.FTZ R33, -R30, 1 ;  /* 0x3f8000001e210421 */ /* 0x002fc80000010100 */
[----:B------:R-:W-:Y:S01]  /*1cb0*/  FADD.FTZ R18, R18, 1 ;  /* 0x3f80000012127421 */ /* 0x000fe20000010000 */
[----:B------:R-:W-:-:S03]  /*1cc0*/  @P0 LOP3.LUT R5, R33, 0x80000000, R4, 0xb8, !PT ;  /* 0x8000000021050812 */ /* 0x000fc600078eb804 */
[----:B------:R-:W-:Y:S01]  /*1cd0*/  FMUL.FTZ R18, R18, R17 ;  /* 0x0000001112127220 */ /* 0x000fe20000410000 */
[----:B------:R-:W0:Y:S01]  /*1ce0*/  @P2 MUFU.EX2 R4, R31 ;  /* 0x0000001f00042308 */ /* 0x000e220000000800 */
[----:B------:R-:W-:-:S04]  /*1cf0*/  FADD.FTZ R5, R5, 1 ;  /* 0x3f80000005057421 */ /* 0x000fc80000010000 */
[----:B------:R-:W-:-:S05]  /*1d00*/  FMUL.FTZ R5, R5, R2 ;  /* 0x0000000205057220 */ /* 0x000fca0000410000 */
[----:B------:R-:W-:Y:S02]  /*1d10*/  F2FP.F16.F32.PACK_AB R5, R5, R6 ;  /* 0x000000060505723e */ /* 0x000fe400000000ff */
[----:B------:R-:W-:Y:S01]  /*1d20*/  F2FP.F16.F32.PACK_AB R6, R18, R7 ;  /* 0x000000071206723e */ /* 0x000fe200000000ff */
[----:B0-----:R-:W-:-:S05]  /*1d30*/  @P2 FADD.FTZ R4, -R4, 1 ;  /* 0x3f80000004042421 */ /* 0x001fca0000010100 */
[----:B------:R-:W-:Y:S02]  /*1d40*/  @P2 LOP3.LUT R31, R4, 0x80000000, R25, 0xb8, !PT ;  /* 0x80000000041f2812 */ /* 0x000fe400078eb819 */
[----:B------:R-:W-:-:S03]  /*1d50*/  IADD3 R4, P0, PT, R36, UR6, RZ ;  /* 0x0000000624047c10 */ /* 0x000fc6000ff1e0ff */
[----:B------:R-:W-:-:S04]  /*1d60*/  FADD.FTZ R31, R31, 1 ;  /* 0x3f8000001f1f7421 */ /* 0x000fc80000010000 */
[----:B------:R-:W-:-:S05]  /*1d70*/  FMUL.FTZ R31, R31, R24 ;  /* 0x000000181f1f7220 */ /* 0x000fca0000410000 */
[----:B------:R-:W-:Y:S01]  /*1d80*/  F2FP.F16.F32.PACK_AB R28, R28, R31 ;  /* 0x0000001f1c1c723e */ /* 0x000fe200000000ff */
        /* <DEDUP_REMOVED lines=8> */
[----:B------:R-:W-:Y:S01]  /*1e10*/  IADD3.X R5, PT, PT, R37, UR7, RZ, P0, !PT ;  /* 0x0000000725057c10 */ /* 0x000fe200087fe4ff */
[----:B------:R-:W-:Y:S01]  /*1e20*/  IMAD.WIDE.U32 R36, R0, 0x20, R36 ;  /* 0x0000002000247825 */ /* 0x000fe200078e0024 */
[----:B------:R-:W-:-:S03]  /*1e30*/  ISETP.GE.AND P0, PT, R3, UR9, PT ;  /* 0x0000000903007c0c */ /* 0x000fc6000bf06270 */
[----:B------:R1:W-:Y:S10]  /*1e40*/  STG.E.ENL2.256 desc[UR10][R4.64], R8, R12 ;  /* 0xf8000008040c797f */ /* 0x0003f4000f12180a */
[----:B------:R-:W-:Y:S05]  /*1e50*/  @!P0 BRA `(.L_x_317) ;  /* 0xffffffe000b08947 */ /* 0x000fea000383ffff */
[----:B------:R-:W-:Y:S05]  /*1e60*/  EXIT ;  /* 0x000000000000794d */ /* 0x000fea0003800000 */
.L_x_318:
        /* <DEDUP_REMOVED lines=9> */
.L_x_501:


//--------------------- .text._ZN4vllm18act_and_mul_kernelIf6float2XadL_ZNS_11gelu_kernelIfEET_RKS3_EEXadL_ZNS_18packed_gelu_kernelIS1_EES3_S5_EELb1ELb1ELb1EEEvPS3_PS4_i --------------------------
	.section	.text._ZN4vllm18act_and_mul_kernelIf6float2XadL_ZNS_11gelu_kernelIfEET_RKS3_EEXadL_ZNS_18packed_gelu_kernelIS1_EES3_S5_EELb1ELb1ELb1EEEvPS3_PS4_i,"ax",@progbits
	.align	128
        .global         _ZN4vllm18act_and_mul_kernelIf6float2XadL_ZNS_11gelu_kernelIfEET_RKS3_EEXadL_ZNS_18packed_gelu_kernelIS1_EES3_S5_EELb1ELb1ELb1EEEvPS3_PS4_i
        .type           _ZN4vllm18act_and_mul_kernelIf6float2XadL_ZNS_11gelu_kernelIfEET_RKS3_EEXadL_ZNS_18packed_gelu_kernelIS1_EES3_S5_EELb1ELb1ELb1EEEvPS3_PS4_i,@function
        .size           _ZN4vllm18act_and_mul_kernelIf6float2XadL_ZNS_11gelu_kernelIfEET_RKS3_EEXadL_ZNS_18packed_gelu_kernelIS1_EES3_S5_EELb1ELb1ELb1EEEvPS3_PS4_i,(.L_x_502 - _ZN4vllm18act_and_mul_kernelIf6float2XadL_ZNS_11gelu_kernelIfEET_RKS3_EEXadL_ZNS_18packed_gelu_kernelIS1_EES3_S5_EELb1ELb1ELb1EEEvPS3_PS4_i)
        .other          _ZN4vllm18act_and_mul_kernelIf6float2XadL_ZNS_11gelu_kernelIfEET_RKS3_EEXadL_ZNS_18packed_gelu_kernelIS1_EES3_S5_EELb1ELb1ELb1EEEvPS3_PS4_i,@"STO_CUDA_ENTRY STV_DEFAULT"
_ZN4vllm18act_and_mul_kernelIf6float2XadL_ZNS_11gelu_kernelIfEET_RKS3_EEXadL_ZNS_18packed_gelu_kernelIS1_EES3_S5_EELb1ELb1ELb1EEEvPS3_PS4_i:
.text._ZN4vllm18act_and_mul_kernelIf6float2XadL_ZNS_11gelu_kernelIfEET_RKS3_EEXadL_ZNS_18packed_gelu_kernelIS1_EES3_S5_EELb1ELb1ELb1EEEvPS3_PS4_i:
        /* <DEDUP_REMOVED lines=19> */
.L_x_319:
[----:B------:R-:W-:-:S04]  /*0130*/  IADD3 R8, P0, PT, R26, UR4, RZ ;  /* 0x000000041a087c10 */ /* 0x000fc8000ff1e0ff */
[----:B------:R-:W-:-:S06]  /*0140*/  IADD3.X R9, PT, PT, R27, UR5, RZ, P0, !PT ;  /* 0x000000051b097c10 */ /* 0x000fcc00087fe4ff */
[----:B--2---:R-:W2:Y:S01]  /*0150*/  LDG.E.ENL2.256.CONSTANT R8, R12, desc[UR12][R8.64] ;  /* 0xfe00000c080c797e */ /* 0x004ea20008129908 */
[----:B-1----:R-:W-:Y:S01]  /*0160*/  HFMA2 R17, -RZ, RZ, 0.61474609375, 16.90625 ;  /* 0x38eb4c3aff117431 */ /* 0x002fe200000001ff */
[----:B------:R-:W-:Y:S01]  /*0170*/  MOV R16, 0x3aae005b ;  /* 0x3aae005b00107802 */ /* 0x000fe20000000f00 */
[----:B------:R-:W-:Y:S01]  /*0180*/  HFMA2 R18, -RZ, RZ, 1.0087890625, -0.000686168670654296875 ;  /* 0x3c09919fff127431 */ /* 0x000fe200000001ff */
[----:B------:R-:W-:Y:S01]  /*0190*/  MOV R19, 0x3d24d99a ;  /* 0x3d24d99a00137802 */ /* 0x000fe20000000f00 */
[----:B------:R-:W-:Y:S01]  /*01a0*/  HFMA2 R25, -RZ, RZ, 1.5341796875, 81.5625 ;  /* 0x3e235519ff197431 */ /* 0x000fe200000001ff */
[----:B------:R-:W-:Y:S01]  /*01b0*/  MOV R30, 0x3f69b4f9 ;  /* 0x3f69b4f9001e7802 */ /* 0x000fe20000000f00 */
[----:B------:R-:W-:Y:S02]  /*01c0*/  HFMA2 R29, -RZ, RZ, 1.7822265625, 0.000185489654541015625 ;  /* 0x3f210a14ff1d7431 */ /* 0x000fe400000001ff */
[----:B--2---:R-:W-:Y:S01]  /*01d0*/  FMUL.FTZ R4, R12, 0.70710676908493041992 ;  /* 0x3f3504f30c047820 */ /* 0x004fe20000410000 */
[----:B------:R-:W-:-:S03]  /*01e0*/  FMUL.FTZ R2, R13, 0.70710676908493041992 ;  /* 0x3f3504f30d027820 */ /* 0x000fc60000410000 */
[C---:B------:R-:W-:Y:S01]  /*01f0*/  FADD.FTZ R5, |R4|.reuse, -RZ ;  /* 0x800000ff04057221 */ /* 0x040fe20000010200 */
[----:B------:R-:W-:Y:S02]  /*0200*/  FSETP.GE.FTZ.AND P2, PT, |R4|, 1.0029599666595458984, PT ;  /* 0x3f8060fe0400780b */ /* 0x000fe40003f56200 */
[----:B------:R-:W-:Y:S02]  /*0210*/  FSETP.GE.FTZ.AND P3, PT, |R2|, 1.0029599666595458984, PT ;  /* 0x3f8060fe0200780b */ /* 0x000fe40003f76200 */
[----:B------:R-:W-:Y:S02]  /*0220*/  FSEL R6, R17, 8.4834944573231041431e-05, P2 ;  /* 0x38b1e96a11067808 */ /* 0x000fe40001000000 */
[----:B------:R-:W-:Y:S02]  /*0230*/  FSEL R20, -R16, -0.00082130916416645050049, P2 ;  /* 0xba574d2010147808 */ /* 0x000fe40001000100 */
[----:B------:R-:W-:Y:S02]  /*0240*/  FSEL R22, R18, 0.0052134888246655464172, P2 ;  /* 0x3baad5ea12167808 */ /* 0x000fe40001000000 */
[----:B------:R-:W-:-:S02]  /*0250*/  FSEL R7, -R19, -0.026868773624300956726, P2 ;  /* 0xbcdc1be713077808 */ /* 0x000fc40001000100 */
[----:B------:R-:W-:Y:S01]  /*0260*/  FSEL R21, R25, 0.11284004896879196167, P2 ;  /* 0x3de718af19157808 */ /* 0x000fe20001000000 */
[----:B------:R-:W-:Y:S01]  /*0270*/  @!P2 FMUL.FTZ R5, R4, R4 ;  /* 0x000000040405a220 */ /* 0x000fe20000410000 */
[----:B------:R-:W-:Y:S02]  /*0280*/  FSEL R23, R18, 0.0052134888246655464172, P3 ;  /* 0x3baad5ea12177808 */ /* 0x000fe40001800000 */
[----:B------:R-:W-:Y:S01]  /*0290*/  FSEL R24, R29, 0.12837915122509002686, P2 ;  /* 0x3e0375d31d187808 */ /* 0x000fe20001000000 */
[----:B------:R-:W-:Y:S01]  /*02a0*/  FFMA.FTZ R6, R5, R6, R20 ;  /* 0x0000000605067223 */ /* 0x000fe20000010014 */
[----:B------:R-:W-:-:S03]  /*02b0*/  FSEL R31, R29, 0.12837915122509002686, P3 ;  /* 0x3e0375d31d1f7808 */ /* 0x000fc60001800000 */
[----:B------:R-:W-:Y:S01]  /*02c0*/  FFMA.FTZ R6, R5, R6, R22 ;  /* 0x0000000605067223 */ /* 0x000fe20000010016 */
[----:B------:R-:W-:-:S03]  /*02d0*/  FSEL R22, R30, -0.37612664699554443359, P2 ;  /* 0xbec093ac1e167808 */ /* 0x000fc60001000000 */
[----:B------:R-:W-:Y:S01]  /*02e0*/  FFMA.FTZ R20, R5, R6, R7 ;  /* 0x0000000605147223 */ /* 0x000fe20000010007 */
[C---:B------:R-:W-:Y:S01]  /*02f0*/  FADD.FTZ R6, |R2|.reuse, -RZ ;  /* 0x800000ff02067221 */ /* 0x040fe20000010200 */
[----:B------:R-:W-:Y:S01]  /*0300*/  FSEL R7, R17, 8.4834944573231041431e-05, P3 ;  /* 0x38b1e96a11077808 */ /* 0x000fe20001800000 */
[----:B------:R-:W-:Y:S01]  /*0310*/  @!P3 FMUL.FTZ R6, R2, R2 ;  /* 0x000000020206b220 */ /* 0x000fe20000410000 */
[C---:B------:R-:W-:Y:S01]  /*0320*/  FFMA.FTZ R20, R5.reuse, R20, R21 ;  /* 0x0000001405147223 */ /* 0x040fe20000010015 */
[----:B------:R-:W-:Y:S02]  /*0330*/  FSEL R21, -R16, -0.00082130916416645050049, P3 ;  /* 0xba574d2010157808 */ /* 0x000fe40001800100 */
[C---:B------:R-:W-:Y:S01]  /*0340*/  FADD.FTZ R33, -R6.reuse, -RZ ;  /* 0x800000ff06217221 */ /* 0x040fe20000010100 */
[----:B------:R-:W-:Y:S01]  /*0350*/  FFMA.FTZ R20, R5, R20, R22 ;  /* 0x0000001405147223 */ /* 0x000fe20000010016 */
[----:B------:R-:W-:Y:S01]  /*0360*/  FSEL R22, R25, 0.11284004896879196167, P3 ;  /* 0x3de718af19167808 */ /* 0x000fe20001800000 */
[----:B------:R-:W-:Y:S01]  /*0370*/  FFMA.FTZ R21, R6, R7, R21 ;  /* 0x0000000706157223 */ /* 0x000fe20000010015 */
[C---:B------:R-:W-:Y:S01]  /*0380*/  FADD.FTZ R7, -R5.reuse, -RZ ;  /* 0x800000ff05077221 */ /* 0x040fe20000010100 */
[----:B------:R-:W-:Y:S01]  /*0390*/  FFMA.FTZ R20, R5, R20, R24 ;  /* 0x0000001405147223 */ /* 0x000fe20000010018 */
[----:B------:R-:W-:Y:S01]  /*03a0*/  FMUL.FTZ R5, R14, 0.70710676908493041992 ;  /* 0x3f3504f30e057820 */ /* 0x000fe20000410000 */
[----:B------:R-:W-:Y:S01]  /*03b0*/  FFMA.FTZ R21, R6, R21, R23 ;  /* 0x0000001506157223 */ /* 0x000fe20000010017 */
[----:B------:R-:W-:-:S02]  /*03c0*/  FSEL R23, -R19, -0.026868773624300956726, P3 ;  /* 0xbcdc1be713177808 */ /* 0x000fc40001800100 */
[----:B------:R-:W-:Y:S02]  /*03d0*/  FSEL R7, R7, R4, P2 ;  /* 0x0000000407077208 */ /* 0x000fe40001000000 */
[----:B------:R-:W-:Y:S01]  /*03e0*/  FSETP.GE.FTZ.AND P4, PT, |R5|, 1.0029599666595458984, PT ;  /* 0x3f8060fe0500780b */ /* 0x000fe20003f96200 */
[----:B------:R-:W-:Y:S01]  /*03f0*/  FFMA.FTZ R21, R6, R21, R23 ;  /* 0x0000001506157223 */ /* 0x000fe20000010017 */
[----:B------:R-:W-:Y:S01]  /*0400*/  FSEL R23, R30, -0.37612664699554443359, P3 ;  /* 0xbec093ac1e177808 */ /* 0x000fe20001800000 */
[----:B------:R-:W-:Y:S01]  /*0410*/  FFMA.FTZ R34, R20, R7, R7 ;  /* 0x0000000714227223 */ /* 0x000fe20000010007 */
[----:B------:R-:W-:Y:S01]  /*0420*/  FMUL.FTZ R7, R15, 0.70710676908493041992 ;  /* 0x3f3504f30f077820 */ /* 0x000fe20000410000 */
[----:B------:R-:W-:Y:S01]  /*0430*/  FFMA.FTZ R21, R6, R21, R22 ;  /* 0x0000001506157223 */ /* 0x000fe20000010016 */
[----:B------:R-:W-:Y:S01]  /*0440*/  FMUL.FTZ R20, R8, 0.70710676908493041992 ;  /* 0x3f3504f308147820 */ /* 0x000fe20000410000 */
[----:B------:R-:W1:Y:S01]  /*0450*/  @P2 MUFU.EX2 R22, R34 ;  /* 0x0000002200162308 */ /* 0x000e620000000800 */
[----:B------:R-:W-:Y:S01]  /*0460*/  FSEL R24, R17, 8.4834944573231041431e-05, P4 ;  /* 0x38b1e96a11187808 */ /* 0x000fe20002000000 */
[----:B------:R-:W-:Y:S01]  /*0470*/  FFMA.FTZ R23, R6, R21, R23 ;  /* 0x0000001506177223 */ /* 0x000fe20000010017 */
[----:B------:R-:W-:Y:S01]  /*0480*/  FSETP.GE.FTZ.AND P0, PT, |R7|, 1.0029599666595458984, PT ;  /* 0x3f8060fe0700780b */ /* 0x000fe20003f16200 */
[----:B------:R-:W-:Y:S01]  /*0490*/  FADD.FTZ R21, |R5|, -RZ ;  /* 0x800000ff05157221 */ /* 0x000fe20000010200 */
[----:B------:R-:W-:Y:S01]  /*04a0*/  FSETP.GE.FTZ.AND P1, PT, |R20|, 1.0029599666595458984, PT ;  /* 0x3f8060fe1400780b */ /* 0x000fe20003f36200 */
[----:B------:R-:W-:Y:S01]  /*04b0*/  FFMA.FTZ R31, R6, R23, R31 ;  /* 0x00000017061f7223 */ /* 0x000fe2000001001f */
[----:B------:R-:W-:Y:S01]  /*04c0*/  FSEL R6, R33, R2, P3 ;  /* 0x0000000221067208 */ /* 0x000fe20001800000 */
[----:B------:R-:W-:Y:S01]  /*04d0*/  @!P4 FMUL.FTZ R21, R5, R5 ;  /* 0x000000050515c220 */ /* 0x000fe20000410000 */
[----:B------:R-:W-:-:S02]  /*04e0*/  FSEL R28, -R16, -0.00082130916416645050049, P4 ;  /* 0xba574d20101c7808 */ /* 0x000fc40002000100 */
[----:B------:R-:W-:Y:S01]  /*04f0*/  FSEL R35, R17, 8.4834944573231041431e-05, P1 ;  /* 0x38b1e96a11237808 */ /* 0x000fe20000800000 */
[----:B------:R-:W-:Y:S01]  /*0500*/  FFMA.FTZ R33, R31, R6, R6 ;  /* 0x000000061f217223 */ /* 0x000fe20000010006 */
[----:B------:R-:W-:Y:S01]  /*0510*/  FSEL R31, -R16, -0.00082130916416645050049, P0 ;  /* 0xba574d20101f7808 */ /* 0x000fe20000000100 */
[----:B------:R-:W-:Y:S01]  /*0520*/  FADD.FTZ R6, |R20|, -RZ ;  /* 0x800000ff14067221 */ /* 0x000fe20000010200 */
[----:B------:R-:W-:Y:S01]  /*0530*/  FSEL R37, -R16, -0.00082130916416645050049, P1 ;  /* 0xba574d2010257808 */ /* 0x000fe20000800100 */
[----:B------:R-:W-:Y:S01]  /*0540*/  FFMA.FTZ R24, R21, R24, R28 ;  /* 0x0000001815187223 */ /* 0x000fe2000001001c */
[----:B-1----:R-:W-:Y:S01]  /*0550*/  @P2 FADD.FTZ R23, -R22, 1 ;  /* 0x3f80000016172421 */ /* 0x002fe20000010100 */
[C---:B------:R-:W-:Y:S01]  /*0560*/  FADD.FTZ R22, |R7|.reuse, -RZ ;  /* 0x800000ff07167221 */ /* 0x040fe20000010200 */
[----:B------:R-:W-:Y:S01]  /*0570*/  @!P0 FMUL.FTZ R22, R7, R7 ;  /* 0x0000000707168220 */ /* 0x000fe20000410000 */
[----:B------:R-:W-:Y:S01]  /*0580*/  @!P1 FMUL.FTZ R6, R20, R20 ;  /* 0x0000001414069220 */ /* 0x000fe20000410000 */
[----:B------:R-:W-:-:S02]  /*0590*/  FSEL R32, R29, 0.12837915122509002686, P4 ;  /* 0x3e0375d31d207808 */ /* 0x000fc40002000000 */
[----:B------:R-:W-:Y:S01]  /*05a0*/  @P2 LOP3.LUT R34, R23, 0x80000000, R4, 0xb8, !PT ;  /* 0x8000000017222812 */ /* 0x000fe200078eb804 */
[----:B------:R-:W-:Y:S01]  /*05b0*/  FFMA.FTZ R35, R6, R35, R37 ;  /* 0x0000002306237223 */ /* 0x000fe20000010025 */
[----:B------:R-:W-:Y:S02]  /*05c0*/  FSEL R23, R17, 8.4834944573231041431e-05, P0 ;  /* 0x38b1e96a11177808 */ /* 0x000fe40000000000 */
[----:B------:R-:W-:Y:S02]  /*05d0*/  FSEL R4, R18, 0.0052134888246655464172, P4 ;  /* 0x3baad5ea12047808 */ /* 0x000fe40002000000 */
[----:B------:R-:W-:Y:S01]  /*05e0*/  FSEL R37, -R19, -0.026868773624300956726, P1 ;  /* 0xbcdc1be713257808 */ /* 0x000fe20000800100 */
[----:B------:R-:W-:Y:S01]  /*05f0*/  FFMA.FTZ R23, R22, R23, R31 ;  /* 0x0000001716177223 */ /* 0x000fe2000001001f */
[----:B------:R-:W-:Y:S01]  /*0600*/  FSEL R31, R18, 0.0052134888246655464172, P0 ;  /* 0x3baad5ea121f7808 */ /* 0x000fe20000000000 */
[----:B------:R-:W-:Y:S01]  /*0610*/  FFMA.FTZ R4, R21, R24, R4 ;  /* 0x0000001815047223 */ /* 0x000fe20000010004 */
[----:B------:R-:W-:-:S03]  /*0620*/  FSEL R24, -R19, -0.026868773624300956726, P4 ;  /* 0xbcdc1be713187808 */ /* 0x000fc60002000100 */
[----:B------:R-:W-:Y:S01]  /*0630*/  FFMA.FTZ R23, R22, R23, R31 ;  /* 0x0000001716177223 */ /* 0x000fe2000001001f */
[----:B------:R-:W-:Y:S01]  /*0640*/  FSEL R31, R18, 0.0052134888246655464172, P1 ;  /* 0x3baad5ea121f7808 */ /* 0x000fe20000800000 */
[----:B------:R-:W-:Y:S01]  /*0650*/  FFMA.FTZ R4, R21, R4, R24 ;  /* 0x0000000415047223 */ /* 0x000fe20000010018 */
[----:B------:R-:W-:-:S03]  /*0660*/  FSEL R24, R25, 0.11284004896879196167, P4 ;  /* 0x3de718af19187808 */ /* 0x000fc60002000000 */
[----:B------:R-:W-:Y:S01]  /*0670*/  FFMA.FTZ R35, R6, R35, R31 ;  /* 0x0000002306237223 */ /* 0x000fe2000001001f */
[----:B------:R-:W-:Y:S01]  /*0680*/  FSEL R31, -R19, -0.026868773624300956726, P0 ;  /* 0xbcdc1be7131f7808 */ /* 0x000fe20000000100 */
[----:B------:R-:W-:Y:S01]  /*0690*/  FFMA.FTZ R4, R21, R4, R24 ;  /* 0x0000000415047223 */ /* 0x000fe20000010018 */
[----:B------:R-:W-:Y:S01]  /*06a0*/  FSEL R24, R30, -0.37612664699554443359, P4 ;  /* 0xbec093ac1e187808 */ /* 0x000fe20002000000 */
[----:B------:R-:W-:Y:S01]  /*06b0*/  FFMA.FTZ R35, R6, R35, R37 ;  /* 0x0000002306237223 */ /* 0x000fe20000010025 */
[----:B------:R-:W-:Y:S01]  /*06c0*/  FSEL R37, R30, -0.37612664699554443359, P1 ;  /* 0xbec093ac1e257808 */ /* 0x000fe20000800000 */
[----:B------:R-:W-:Y:S01]  /*06d0*/  FFMA.FTZ R23, R22, R23, R31 ;  /* 0x0000001716177223 */ /* 0x000fe2000001001f */
[----:B------:R-:W-:Y:S01]  /*06e0*/  FSEL R31, R25, 0.11284004896879196167, P0 ;  /* 0x3de718af191f7808 */ /* 0x000fe20000000000 */
[----:B------:R-:W-:-:S04]  /*06f0*/  FFMA.FTZ R4, R21, R4, R24 ;  /* 0x0000000415047223 */ /* 0x000fc80000010018 */
[----:B------:R-:W-:Y:S01]  /*0700*/  FFMA.FTZ R31, R22, R23, R31 ;  /* 0x00000017161f7223 */ /* 0x000fe2000001001f */
[----:B------:R-:W-:Y:S01]  /*0710*/  FSEL R23, R25, 0.11284004896879196167, P1 ;  /* 0x3de718af19177808 */ /* 0x000fe20000800000 */
[C---:B------:R-:W-:Y:S01]  /*0720*/  FFMA.FTZ R32, R21.reuse, R4, R32 ;  /* 0x0000000415207223 */ /* 0x040fe20000010020 */
[----:B------:R-:W-:-:S03]  /*0730*/  FADD.FTZ R4, -R21, -RZ ;  /* 0x800000ff15047221 */ /* 0x000fc60000010100 */
[----:B------:R-:W-:Y:S01]  /*0740*/  FFMA.FTZ R23, R6, R35, R23 ;  /* 0x0000002306177223 */ /* 0x000fe20000010017 */
[----:B------:R-:W-:Y:S02]  /*0750*/  FSEL R35, R30, -0.37612664699554443359, P0 ;  /* 0xbec093ac1e237808 */ /* 0x000fe40000000000 */
[----:B------:R-:W-:Y:S01]  /*0760*/  FSEL R21, R4, R5, P4 ;  /* 0x0000000504157208 */ /* 0x000fe20002000000 */
[----:B------:R-:W-:Y:S02]  /*0770*/  FFMA.FTZ R23, R6, R23, R37 ;  /* 0x0000001706177223 */ /* 0x000fe40000010025 */
[----:B------:R-:W-:Y:S01]  /*0780*/  FFMA.FTZ R31, R22, R31, R35 ;  /* 0x0000001f161f7223 */ /* 0x000fe20000010023 */
[C---:B------:R-:W-:Y:S01]  /*0790*/  FSEL R35, R29.reuse, 0.12837915122509002686, P0 ;  /* 0x3e0375d31d237808 */ /* 0x040fe20000000000 */
[----:B------:R-:W-:Y:S02]  /*07a0*/  FFMA.FTZ R32, R32, R21, R21 ;  /* 0x0000001520207223 */ /* 0x000fe40000010015 */
[----:B------:R-:W1:Y:S02]  /*07b0*/  @P3 MUFU.EX2 R21, R33 ;  /* 0x0000002100153308 */ /* 0x000e640000000800 */
[C---:B------:R-:W-:Y:S01]  /*07c0*/  FFMA.FTZ R31, R22.reuse, R31, R35 ;  /* 0x0000001f161f7223 */ /* 0x040fe20000010023 */
[----:B------:R-:W-:Y:S01]  /*07d0*/  FSEL R35, R29, 0.12837915122509002686, P1 ;  /* 0x3e0375d31d237808 */ /* 0x000fe20000800000 */
[----:B------:R-:W-:-:S04]  /*07e0*/  FADD.FTZ R22, -R22, -RZ ;  /* 0x800000ff16167221 */ /* 0x000fc80000010100 */
[----:B------:R-:W-:Y:S01]  /*07f0*/  FFMA.FTZ R23, R6, R23, R35 ;  /* 0x0000001706177223 */ /* 0x000fe20000010023 */
[----:B------:R-:W-:Y:S01]  /*0800*/  FSEL R22, R22, R7, P0 ;  /* 0x0000000716167208 */ /* 0x000fe20000000000 */
[----:B------:R-:W-:Y:S02]  /*0810*/  FADD.FTZ R35, -R6, -RZ ;  /* 0x800000ff06237221 */ /* 0x000fe40000010100 */
[----:B------:R-:W2:Y:S02]  /*0820*/  @P4 MUFU.EX2 R6, R32 ;  /* 0x0000002000064308 */ /* 0x000ea40000000800 */
[----:B------:R-:W-:Y:S01]  /*0830*/  FFMA.FTZ R31, R31, R22, R22 ;  /* 0x000000161f1f7223 */ /* 0x000fe20000010016 */
[----:B------:R-:W-:Y:S01]  /*0840*/  FSEL R4, R35, R20, P1 ;  /* 0x0000001423047208 */ /* 0x000fe20000800000 */
[----:B-1----:R-:W-:-:S04]  /*0850*/  @P3 FADD.FTZ R21, -R21, 1 ;  /* 0x3f80000015153421 */ /* 0x002fc80000010100 */
[----:B------:R-:W1:Y:S01]  /*0860*/  @P0 MUFU.EX2 R22, R31 ;  /* 0x0000001f00160308 */ /* 0x000e620000000800 */
[----:B------:R-:W-:Y:S01]  /*0870*/  FFMA.FTZ R4, R23, R4, R4 ;  /* 0x0000000417047223 */ /* 0x000fe20000010004 */
[----:B------:R-:W-:Y:S01]  /*0880*/  @P3 LOP3.LUT R33, R21, 0x80000000, R2, 0xb8, !PT ;  /* 0x8000000015213812 */ /* 0x000fe200078eb802 */
[----:B------:R-:W-:-:S04]  /*0890*/  FMUL.FTZ R2, R9, 0.70710676908493041992 ;  /* 0x3f3504f309027820 */ /* 0x000fc80000410000 */
[----:B------:R-:W-:Y:S01]  /*08a0*/  FADD.FTZ R24, |R2|, -RZ ;  /* 0x800000ff02187221 */ /* 0x000fe20000010200 */
[----:B------:R-:W3:Y:S01]  /*08b0*/  @P1 MUFU.EX2 R23, R4 ;  /* 0x0000000400171308 */ /* 0x000ee20000000800 */
[----:B--2---:R-:W-:Y:S01]  /*08c0*/  @P4 FADD.FTZ R6, -R6, 1 ;  /* 0x3f80000006064421 */ /* 0x004fe20000010100 */
[----:B------:R-:W-:-:S04]  /*08d0*/  FSETP.GE.FTZ.AND P3, PT, |R2|, 1.0029599666595458984, PT ;  /* 0x3f8060fe0200780b */ /* 0x000fc80003f76200 */
[----:B------:R-:W-:Y:S01]  /*08e0*/  @P4 LOP3.LUT R32, R6, 0x80000000, R5, 0xb8, !PT ;  /* 0x8000000006204812 */ /* 0x000fe200078eb805 */
[----:B------:R-:W-:Y:S01]  /*08f0*/  FMUL.FTZ R6, R10, 0.70710676908493041992 ;  /* 0x3f3504f30a067820 */ /* 0x000fe20000410000 */
[----:B------:R-:W-:Y:S01]  /*0900*/  FMUL.FTZ R5, R11, 0.70710676908493041992 ;  /* 0x3f3504f30b057820 */ /* 0x000fe20000410000 */
[----:B-1----:R-:W-:Y:S01]  /*0910*/  @P0 FADD.FTZ R22, -R22, 1 ;  /* 0x3f80000016160421 */ /* 0x002fe20000010100 */
[----:B------:R-:W-:Y:S02]  /*0920*/  FSEL R21, R17, 8.4834944573231041431e-05, P3 ;  /* 0x38b1e96a11157808 */ /* 0x000fe40001800000 */
[----:B------:R-:W-:Y:S01]  /*0930*/  FSETP.GE.FTZ.AND P2, PT, |R6|, 1.0029599666595458984, PT ;  /* 0x3f8060fe0600780b */ /* 0x000fe20003f56200 */
[C---:B------:R-:W-:Y:S01]  /*0940*/  FADD.FTZ R28, |R5|.reuse, -RZ ;  /* 0x800000ff051c7221 */ /* 0x040fe20000010200 */
[----:B------:R-:W-:Y:S01]  /*0950*/  @P0 LOP3.LUT R31, R22, 0x80000000, R7, 0xb8, !PT ;  /* 0x80000000161f0812 */ /* 0x000fe200078eb807 */
[----:B------:R-:W-:Y:S01]  /*0960*/  @!P3 FMUL.FTZ R24, R2, R2 ;  /* 0x000000020218b220 */ /* 0x000fe20000410000 */
[----:B------:R-:W-:Y:S01]  /*0970*/  FSETP.GE.FTZ.AND P0, PT, |R5|, 1.0029599666595458984, PT ;  /* 0x3f8060fe0500780b */ /* 0x000fe20003f16200 */
[----:B---3--:R-:W-:Y:S01]  /*0980*/  @P1 FADD.FTZ R23, -R23, 1 ;  /* 0x3f80000017171421 */ /* 0x008fe20000010100 */
[----:B------:R-:W-:Y:S01]  /*0990*/  FADD.FTZ R7, |R6|, -RZ ;  /* 0x800000ff06077221 */ /* 0x000fe20000010200 */
[----:B------:R-:W-:-:S02]  /*09a0*/  FSEL R22, -R16, -0.00082130916416645050049, P2 ;  /* 0xba574d2010167808 */ /* 0x000fc40001000100 */
[----:B------:R-:W-:Y:S02]  /*09b0*/  FSEL R35, R18, 0.0052134888246655464172, P0 ;  /* 0x3baad5ea12237808 */ /* 0x000fe40000000000 */
[----:B------:R-:W-:Y:S02]  /*09c0*/  @P1 LOP3.LUT R4, R23, 0x80000000, R20, 0xb8, !PT ;  /* 0x8000000017041812 */ /* 0x000fe400078eb814 */
[----:B------:R-:W-:Y:S01]  /*09d0*/  FSEL R23, -R16, -0.00082130916416645050049, P3 ;  /* 0xba574d2010177808 */ /* 0x000fe20001800100 */
[----:B------:R-:W-:Y:S01]  /*09e0*/  @!P2 FMUL.FTZ R7, R6, R6 ;  /* 0x000000060607a220 */ /* 0x000fe20000410000 */
[C---:B------:R-:W-:Y:S02]  /*09f0*/  FSEL R20, R17.reuse, 8.4834944573231041431e-05, P2 ;  /* 0x38b1e96a11147808 */ /* 0x040fe40001000000 */
[----:B------:R-:W-:Y:S01]  /*0a00*/  FSEL R17, R17, 8.4834944573231041431e-05, P0 ;  /* 0x38b1e96a11117808 */ /* 0x000fe20000000000 */
[----:B------:R-:W-:Y:S01]  /*0a10*/  FFMA.FTZ R21, R24, R21, R23 ;  /* 0x0000001518157223 */ /* 0x000fe20000010017 */
[----:B------:R-:W-:Y:S01]  /*0a20*/  FSEL R23, -R16, -0.00082130916416645050049, P0 ;  /* 0xba574d2010177808 */ /* 0x000fe20000000100 */
[----:B------:R-:W-:Y:S01]  /*0a30*/  @!P0 FMUL.FTZ R28, R5, R5 ;  /* 0x00000005051c8220 */ /* 0x000fe20000410000 */
[----:B------:R-:W-:Y:S01]  /*0a40*/  FSEL R16, R18, 0.0052134888246655464172, P2 ;  /* 0x3baad5ea12107808 */ /* 0x000fe20001000000 */
[----:B------:R-:W-:Y:S01]  /*0a50*/  FFMA.FTZ R20, R7, R20, R22 ;  /* 0x0000001407147223 */ /* 0x000fe20000010016 */
[----:B------:R-:W-:Y:S01]  /*0a60*/  FSEL R37, R25, 0.11284004896879196167, P3 ;  /* 0x3de718af19257808 */ /* 0x000fe20001800000 */
[----:B------:R-:W-:Y:S01]  /*0a70*/  FFMA.FTZ R23, R28, R17, R23 ;  /* 0x000000111c177223 */ /* 0x000fe20000010017 */
[----:B------:R-:W-:Y:S01]  /*0a80*/  FSEL R17, R18, 0.0052134888246655464172, P3 ;  /* 0x3baad5ea12117808 */ /* 0x000fe20001800000 */
[----:B------:R-:W-:Y:S01]  /*0a90*/  FFMA.FTZ R16, R7, R20, R16 ;  /* 0x0000001407107223 */ /* 0x000fe20000010010 */
[----:B------:R-:W-:Y:S01]  /*0aa0*/  FSEL R18, -R19, -0.026868773624300956726, P2 ;  /* 0xbcdc1be713127808 */ /* 0x000fe20001000100 */
[----:B------:R-:W-:Y:S01]  /*0ab0*/  FFMA.FTZ R35, R28, R23, R35 ;  /* 0x000000171c237223 */ /* 0x000fe20000010023 */
[----:B------:R-:W-:Y:S01]  /*0ac0*/  FSEL R36, R25, 0.11284004896879196167, P2 ;  /* 0x3de718af19247808 */ /* 0x000fe20001000000 */
[----:B------:R-:W-:Y:S01]  /*0ad0*/  FFMA.FTZ R17, R24, R21, R17 ;  /* 0x0000001518117223 */ /* 0x000fe20000010011 */
[----:B------:R-:W-:Y:S01]  /*0ae0*/  FSEL R21, -R19, -0.026868773624300956726, P3 ;  /* 0xbcdc1be713157808 */ /* 0x000fe20001800100 */
[----:B------:R-:W-:Y:S01]  /*0af0*/  FFMA.FTZ R18, R7, R16, R18 ;  /* 0x0000001007127223 */ /* 0x000fe20000010012 */
[----:B------:R-:W-:-:S02]  /*0b00*/  IADD3 R16, P1, PT, R26, UR8, RZ ;  /* 0x000000081a107c10 */ /* 0x000fc4000ff3e0ff */
[----:B------:R-:W-:Y:S01]  /*0b10*/  FSEL R19, -R19, -0.026868773624300956726, P0 ;  /* 0xbcdc1be713137808 */ /* 0x000fe20000000100 */
[----:B------:R-:W-:Y:S01]  /*0b20*/  FFMA.FTZ R21, R24, R17, R21 ;  /* 0x0000001118157223 */ /* 0x000fe20000010015 */
[----:B------:R-:W-:Y:S01]  /*0b30*/  IADD3.X R17, PT, PT, R27, UR9, RZ, P1, !PT ;  /* 0x000000091b117c10 */ /* 0x000fe20008ffe4ff */
[----:B------:R-:W-:Y:S02]  /*0b40*/  FFMA.FTZ R36, R7, R18, R36 ;  /* 0x0000001207247223 */ /* 0x000fe40000010024 */
[----:B------:R-:W-:Y:S01]  /*0b50*/  FFMA.FTZ R35, R28, R35, R19 ;  /* 0x000000231c237223 */ /* 0x000fe20000010013 */
[----:B------:R-:W-:Y:S02]  /*0b60*/  FFMA.FTZ R37, R24, R21, R37 ;  /* 0x0000001518257223 */ /* 0x000fe40000010025 */
[----:B------:R-:W2:Y:S01]  /*0b70*/  LDG.E.ENL2.256.CONSTANT R20, R16, desc[UR12][R16.64] ;  /* 0xfe00000c1010797e */ /* 0x000ea20008129914 */
[----:B------:R-:W-:Y:S01]  /*0b80*/  FSEL R25, R25, 0.11284004896879196167, P0 ;  /* 0x3de718af19197808 */ /* 0x000fe20000000000 */
[----:B------:R-:W-:Y:S01]  /*0b90*/  FMUL.FTZ R13, R13, 0.5 ;  /* 0x3f0000000d0d7820 */ /* 0x000fe20000410000 */
[----:B------:R-:W-:Y:S01]  /*0ba0*/  FMUL.FTZ R8, R8, 0.5 ;  /* 0x3f00000008087820 */ /* 0x000fe20000410000 */
[----:B------:R-:W-:Y:S01]  /*0bb0*/  FMUL.FTZ R12, R12, 0.5 ;  /* 0x3f0000000c0c7820 */ /* 0x000fe20000410000 */
[----:B------:R-:W-:Y:S01]  /*0bc0*/  FMUL.FTZ R11, R11, 0.5 ;  /* 0x3f0000000b0b7820 */ /* 0x000fe20000410000 */
[----:B------:R-:W-:Y:S01]  /*0bd0*/  FFMA.FTZ R35, R28, R35, R25 ;  /* 0x000000231c237223 */ /* 0x000fe20000010019 */
[----:B------:R-:W-:Y:S01]  /*0be0*/  FSEL R25, R30, -0.37612664699554443359, P3 ;  /* 0xbec093ac1e197808 */ /* 0x000fe20001800000 */
[----:B------:R-:W-:Y:S01]  /*0bf0*/  FMUL.FTZ R14, R14, 0.5 ;  /* 0x3f0000000e0e7820 */ /* 0x000fe20000410000 */
[----:B------:R-:W-:Y:S01]  /*0c00*/  FMUL.FTZ R15, R15, 0.5 ;  /* 0x3f0000000f0f7820 */ /* 0x000fe20000410000 */
[----:B------:R-:W-:Y:S01]  /*0c10*/  FMUL.FTZ R9, R9, 0.5 ;  /* 0x3f00000009097820 */ /* 0x000fe20000410000 */
[----:B------:R-:W-:Y:S01]  /*0c20*/  FMUL.FTZ R10, R10, 0.5 ;  /* 0x3f0000000a0a7820 */ /* 0x000fe20000410000 */
[----:B------:R-:W-:Y:S01]  /*0c30*/  FFMA.FTZ R37, R24, R37, R25 ;  /* 0x0000002518257223 */ /* 0x000fe20000010019 */
[----:B------:R-:W-:-:S02]  /*0c40*/  FSEL R25, R30, -0.37612664699554443359, P2 ;  /* 0xbec093ac1e197808 */ /* 0x000fc40001000000 */
[----:B0-----:R-:W-:-:S03]  /*0c50*/  IADD3 R3, PT, PT, R0, R3, RZ ;  /* 0x0000000300037210 */ /* 0x001fc60007ffe0ff */
[----:B------:R-:W-:Y:S01]  /*0c60*/  FFMA.FTZ R36, R7, R36, R25 ;  /* 0x0000002407247223 */ /* 0x000fe20000010019 */
[----:B------:R-:W-:Y:S02]  /*0c70*/  FSEL R25, R30, -0.37612664699554443359, P0 ;  /* 0xbec093ac1e197808 */ /* 0x000fe40000000000 */
[----:B------:R-:W-:-:S03]  /*0c80*/  FSEL R30, R29, 0.12837915122509002686, P2 ;  /* 0x3e0375d31d1e7808 */ /* 0x000fc60001000000 */
[----:B------:R-:W-:Y:S01]  /*0c90*/  FFMA.FTZ R35, R28, R35, R25 ;  /* 0x000000231c237223 */ /* 0x000fe20000010019 */
[----:B------:R-:W-:Y:S01]  /*0ca0*/  FSEL R25, R29, 0.12837915122509002686, P3 ;  /* 0x3e0375d31d197808 */ /* 0x000fe20001800000 */
[----:B------:R-:W-:Y:S01]  /*0cb0*/  FFMA.FTZ R36, R7, R36, R30 ;  /* 0x0000002407247223 */ /* 0x000fe2000001001e */
[----:B------:R-:W-:Y:S01]  /*0cc0*/  FSEL R29, R29, 0.12837915122509002686, P0 ;  /* 0x3e0375d31d1d7808 */ /* 0x000fe20000000000 */
[----:B------:R-:W-:Y:S02]  /*0cd0*/  FADD.FTZ R7, -R7, -RZ ;  /* 0x800000ff07077221 */ /* 0x000fe40000010100 */
[C---:B------:R-:W-:Y:S01]  /*0ce0*/  FFMA.FTZ R25, R24.reuse, R37, R25 ;  /* 0x0000002518197223 */ /* 0x040fe20000010019 */
[----:B------:R-:W-:Y:S01]  /*0cf0*/  FADD.FTZ R37, -R24, -RZ ;  /* 0x800000ff18257221 */ /* 0x000fe20000010100 */
[C---:B------:R-:W-:Y:S01]  /*0d00*/  FFMA.FTZ R35, R28.reuse, R35, R29 ;  /* 0x000000231c237223 */ /* 0x040fe2000001001d */
[----:B------:R-:W-:Y:S01]  /*0d10*/  FADD.FTZ R28, -R28, -RZ ;  /* 0x800000ff1c1c7221 */ /* 0x000fe20000010100 */
[----:B------:R-:W-:-:S02]  /*0d20*/  FSEL R7, R7, R6, P2 ;  /* 0x0000000607077208 */ /* 0x000fc40001000000 */
[----:B------:R-:W-:Y:S02]  /*0d30*/  FSEL R24, R37, R2, P3 ;  /* 0x0000000225187208 */ /* 0x000fe40001800000 */
[----:B------:R-:W-:Y:S01]  /*0d40*/  FSEL R28, R28, R5, P0 ;  /* 0x000000051c1c7208 */ /* 0x000fe20000000000 */
[----:B------:R-:W-:Y:S02]  /*0d50*/  FFMA.FTZ R7, R36, R7, R7 ;  /* 0x0000000724077223 */ /* 0x000fe40000010007 */
[----:B------:R-:W-:Y:S02]  /*0d60*/  FFMA.FTZ R24, R25, R24, R24 ;  /* 0x0000001819187223 */ /* 0x000fe40000010018 */
[----:B------:R-:W-:Y:S01]  /*0d70*/  FFMA.FTZ R25, R35, R28, R28 ;  /* 0x0000001c23197223 */ /* 0x000fe2000001001c */
[----:B------:R-:W-:Y:S08]  /*0d80*/  @P2 MUFU.EX2 R30, R7 ;  /* 0x00000007001e2308 */ /* 0x000ff00000000800 */
[----:B------:R-:W0:Y:S08]  /*0d90*/  @P3 MUFU.EX2 R29, R24 ;  /* 0x00000018001d3308 */ /* 0x000e300000000800 */
[----:B------:R-:W1:Y:S01]  /*0da0*/  @P0 MUFU.EX2 R28, R25 ;  /* 0x00000019001c0308 */ /* 0x000e620000000800 */
[----:B0-----:R-:W-:-:S05]  /*0db0*/  @P3 FADD.FTZ R29, -R29, 1 ;  /* 0x3f8000001d1d3421 */ /* 0x001fca0000010100 */
[----:B------:R-:W-:Y:S01]  /*0dc0*/  @P3 LOP3.LUT R24, R29, 0x80000000, R2, 0xb8, !PT ;  /* 0x800000001d183812 */ /* 0x000fe200078eb802 */
[----:B------:R-:W-:Y:S01]  /*0dd0*/  @P2 FADD.FTZ R29, -R30, 1 ;  /* 0x3f8000001e1d2421 */ /* 0x000fe20000010100 */
[----:B------:R-:W-:Y:S01]  /*0de0*/  FADD.FTZ R2, R33, 1 ;  /* 0x3f80000021027421 */ /* 0x000fe20000010000 */
[----:B-1----:R-:W-:Y:S02]  /*0df0*/  @P0 FADD.FTZ R28, -R28, 1 ;  /* 0x3f8000001c1c0421 */ /* 0x002fe40000010100 */
[----:B------:R-:W-:Y:S01]  /*0e00*/  FADD.FTZ R24, R24, 1 ;  /* 0x3f80000018187421 */ /* 0x000fe20000010000 */
[----:B------:R-:W-:Y:S01]  /*0e10*/  @P2 LOP3.LUT R7, R29, 0x80000000, R6, 0xb8, !PT ;  /* 0x800000001d072812 */ /* 0x000fe200078eb806 */
[----:B------:R-:W-:Y:S01]  /*0e20*/  FMUL.FTZ R2, R2, R13 ;  /* 0x0000000d02027220 */ /* 0x000fe20000410000 */
[----:B------:R-:W-:Y:S01]  /*0e30*/  @P0 LOP3.LUT R25, R28, 0x80000000, R5, 0xb8, !PT ;  /* 0x800000001c190812 */ /* 0x000fe200078eb805 */
[----:B------:R-:W-:Y:S01]  /*0e40*/  FADD.FTZ R13, R4, 1 ;  /* 0x3f800000040d7421 */ /* 0x000fe20000010000 */
[----:B------:R-:W-:Y:S01]  /*0e50*/  FADD.FTZ R5, R34, 1 ;  /* 0x3f80000022057421 */ /* 0x000fe20000010000 */
[----:B------:R-:W-:Y:S01]  /*0e60*/  FADD.FTZ R29, R32, 1 ;  /* 0x3f800000201d7421 */ /* 0x000fe20000010000 */
[----:B------:R-:W-:Y:S01]  /*0e70*/  FADD.FTZ R6, R31, 1 ;  /* 0x3f8000001f067421 */ /* 0x000fe20000010000 */
[----:B------:R-:W-:Y:S01]  /*0e80*/  FADD.FTZ R4, R25, 1 ;  /* 0x3f80000019047421 */ /* 0x000fe20000010000 */
[----:B------:R-:W-:Y:S01]  /*0e90*/  FADD.FTZ R7, R7, 1 ;  /* 0x3f80000007077421 */ /* 0x000fe20000010000 */
[----:B------:R-:W-:Y:S01]  /*0ea0*/  FMUL.FTZ R13, R13, R8 ;  /* 0x000000080d0d7220 */ /* 0x000fe20000410000 */
[----:B------:R-:W-:Y:S01]  /*0eb0*/  FMUL.FTZ R5, R5, R12 ;  /* 0x0000000c05057220 */ /* 0x000fe20000410000 */
[----:B------:R-:W-:Y:S01]  /*0ec0*/  FMUL.FTZ R8, R4, R11 ;  /* 0x0000000b04087220 */ /* 0x000fe20000410000 */
[----:B------:R-:W-:Y:S01]  /*0ed0*/  FMUL.FTZ R29, R29, R14 ;  /* 0x0000000e1d1d7220 */ /* 0x000fe20000410000 */
[----:B------:R-:W-:Y:S01]  /*0ee0*/  FMUL.FTZ R6, R6, R15 ;  /* 0x0000000f06067220 */ /* 0x000fe20000410000 */
[----:B------:R-:W-:Y:S01]  /*0ef0*/  FMUL.FTZ R24, R24, R9 ;  /* 0x0000000918187220 */ /* 0x000fe20000410000 */
[----:B------:R-:W-:Y:S01]  /*0f00*/  FMUL.FTZ R7, R7, R10 ;  /* 0x0000000a07077220 */ /* 0x000fe20000410000 */
[----:B------:R-:W-:Y:S01]  /*0f10*/  IADD3 R4, P0, PT, R26, UR6, RZ ;  /* 0x000000061a047c10 */ /* 0x000fe2000ff1e0ff */
[----:B--2---:R-:W-:Y:S01]  /*0f20*/  FMUL.FTZ R16, R16, R5 ;  /* 0x0000000510107220 */ /* 0x004fe20000410000 */
[----:B------:R-:W-:Y:S01]  /*0f30*/  FMUL.FTZ R17, R17, R2 ;  /* 0x0000000211117220 */ /* 0x000fe20000410000 */
[----:B------:R-:W-:Y:S01]  /*0f40*/  FMUL.FTZ R18, R18, R29 ;  /* 0x0000001d12127220 */ /* 0x000fe20000410000 */
[----:B------:R-:W-:Y:S01]  /*0f50*/  FMUL.FTZ R19, R19, R6 ;  /* 0x0000000613137220 */ /* 0x000fe20000410000 */
[----:B------:R-:W-:Y:S01]  /*0f60*/  FMUL.FTZ R20, R20, R13 ;  /* 0x0000000d14147220 */ /* 0x000fe20000410000 */
[----:B------:R-:W-:Y:S01]  /*0f70*/  FMUL.FTZ R21, R21, R24 ;  /* 0x0000001815157220 */ /* 0x000fe20000410000 */
[----:B------:R-:W-:Y:S01]  /*0f80*/  FMUL.FTZ R22, R22, R7 ;  /* 0x0000000716167220 */ /* 0x000fe20000410000 */
[----:B------:R-:W-:Y:S01]  /*0f90*/  IADD3.X R5, PT, PT, R27, UR7, RZ, P0, !PT ;  /* 0x000000071b057c10 */ /* 0x000fe200087fe4ff */
[----:B------:R-:W-:Y:S01]  /*0fa0*/  FMUL.FTZ R23, R23, R8 ;  /* 0x0000000817177220 */ /* 0x000fe20000410000 */
[----:B------:R-:W-:Y:S01]  /*0fb0*/  ISETP.GE.AND P0, PT, R3, UR11, PT ;  /* 0x0000000b03007c0c */ /* 0x000fe2000bf06270 */
[----:B------:R-:W-:-:S03]  /*0fc0*/  IMAD.WIDE.U32 R26, R0, 0x20, R26 ;  /* 0x00000020001a7825 */ /* 0x000fc600078e001a */
[----:B------:R1:W-:Y:S09]  /*0fd0*/  STG.E.ENL2.256 desc[UR12][R4.64], R16, R20 ;  /* 0xf80000100414797f */ /* 0x0003f2000f12180c */
[----:B------:R-:W-:Y:S05]  /*0fe0*/  @!P0 BRA `(.L_x_319) ;  /* 0xfffffff000508947 */ /* 0x000fea000383ffff */
[----:B------:R-:W-:Y:S05]  /*0ff0*/  EXIT ;  /* 0x000000000000794d */ /* 0x000fea0003800000 */
.L_x_320:
        /* <DEDUP_REMOVED lines=16> */
.L_x_502:


//--------------------- .text._ZN4vllm18act_and_mul_kernelIN3c108BFloat16E14__nv_bfloat162XadL_ZNS_11silu_kernelIS2_EET_RKS5_EEXadL_ZNS_18packed_silu_kernelIS3_EES5_S7_EELb0ELb0ELb0EEEvPS5_PS6_i --------------------------
	.section	.text._ZN4vllm18act_and_mul_kernelIN3c108BFloat16E14__nv_bfloat162XadL_ZNS_11silu_kernelIS2_EET_RKS5_EEXadL_ZNS_18packed_silu_kernelIS3_EES5_S7_EELb0ELb0ELb0EEEvPS5_PS6_i,"ax",@progbits
	.align	128
        .global         _ZN4vllm18act_and_mul_kernelIN3c108BFloat16E14__nv_bfloat162XadL_ZNS_11silu_kernelIS2_EET_RKS5_EEXadL_ZNS_18packed_silu_kernelIS3_EES5_S7_EELb0ELb0ELb0EEEvPS5_PS6_i
        .type           _ZN4vllm18act_and_mul_kernelIN3c108BFloat16E14__nv_bfloat162XadL_ZNS_11silu_kernelIS2_EET_RKS5_EEXadL_ZNS_18packed_silu_kernelIS3_EES5_S7_EELb0ELb0ELb0EEEvPS5_PS6_i,@function
        .size           _ZN4vllm18act_and_mul_kernelIN3c108BFloat16E14__nv_bfloat162XadL_ZNS_11silu_kernelIS2_EET_RKS5_EEXadL_ZNS_18packed_silu_kernelIS3_EES5_S7_EELb0ELb0ELb0EEEvPS5_PS6_i,(.L_x_440 - _ZN4vllm18act_and_mul_kernelIN3c108BFloat16E14__nv_bfloat162XadL_ZNS_11silu_kernelIS2_EET_RKS5_EEXadL_ZNS_18packed_silu_kernelIS3_EES5_S7_EELb0ELb0ELb0EEEvPS5_PS6_i)
        .other          _ZN4vllm18act_and_mul_kernelIN3c108BFloat16E14__nv_bfloat162XadL_ZNS_11silu_kernelIS2_EET_RKS5_EEXadL_ZNS_18packed_silu_kernelIS3_EES5_S7_EELb0ELb0ELb0EEEvPS5_PS6_i,@"STO_CUDA_ENTRY STV_DEFAULT"
_ZN4vllm18act_and_mul_kernelIN3c108BFloat16E14__nv_bfloat162XadL_ZNS_11silu_kernelIS2_EET_RKS5_EEXadL_ZNS_18packed_silu_kernelIS3_EES5_S7_EELb0ELb0ELb0EEEvPS5_PS6_i:
.text._ZN4vllm18act_and_mul_kernelIN3c108BFloat16E14__nv_bfloat162XadL_ZNS_11silu_kernelIS2_EET_RKS5_EEXadL_ZNS_18packed_silu_kernelIS3_EES5_S7_EELb0ELb0ELb0EEEvPS5_PS6_i:
        /* <DEDUP_REMOVED lines=13> */
[C---:B------:R-:W-:Y:S01]  /*00d0*/  ISETP.GT.AND.EX P1, PT, R6.reuse, UR5, PT, P1 ;  /* 0x0000000506007c0c */ /* 0x040fe2000bf24310 */
        /* <DEDUP_REMOVED lines=22> */
[----:B------:R-:W-:Y:S01]  /*0240*/  IMAD R3, R4, R9, R3 ;  /* 0x0000000904037224 */ /* 0x000fe200078e0203 */
[----:B------:R-:W-:-:S04]  /*0250*/  MOV R9, RZ ;  /* 0x000000ff00097202 */ /* 0x000fc80000000f00 */
[----:B------:R-:W-:-:S13]  /*0260*/  ISETP.GE.U32.AND P0, PT, R3, R4, PT ;  /* 0x000000040300720c */ /* 0x000fda0003f06070 */
[----:B------:R-:W-:Y:S02]  /*0270*/  @P0 IMAD.IADD R3, R3, 0x1, -R4 ;  /* 0x0000000103030824 */ /* 0x000fe400078e0a04 */
[----:B------:R-:W-:-:S03]  /*0280*/  @P0 VIADD R8, R8, 0x1 ;  /* 0x0000000108080836 */ /* 0x000fc60000000000 */
[----:B------:R-:W-:-:S13]  /*0290*/  ISETP.GE.U32.AND P1, PT, R3, R4, PT ;  /* 0x000000040300720c */ /* 0x000fda0003f26070 */
[----:B------:R-:W-:Y:S01]  /*02a0*/  @P1 VIADD R8, R8, 0x1 ;  /* 0x0000000108081836 */ /* 0x000fe20000000000 */
[----:B------:R-:W-:Y:S01]  /*02b0*/  @!P2 LOP3.LUT R8, RZ, R4, RZ, 0x33, !PT ;  /* 0x00000004ff08a212 */ /* 0x000fe200078e33ff */
[----:B------:R-:W-:Y:S06]  /*02c0*/  BRA `(.L_x_323) ;  /* 0x0000000000107947 */ /* 0x000fec0003800000 */
.L_x_322:
[----:B------:R-:W-:-:S07]  /*02d0*/  MOV R8, 0x2f0 ;  /* 0x000002f000087802 */ /* 0x000fce0000000f00 */
[----:B------:R-:W-:Y:S05]  /*02e0*/  CALL.REL.NOINC `($__internal_21_$__cuda_sm20_div_u64) ;  /* 0x0000000800b07944 */ /* 0x000fea0003c00000 */
[----:B------:R-:W-:Y:S02]  /*02f0*/  IMAD.MOV.U32 R8, RZ, RZ, R3 ;  /* 0x000000ffff087224 */ /* 0x000fe400078e0003 */
[----:B------:R-:W-:-:S07]  /*0300*/  IMAD.MOV.U32 R9, RZ, RZ, R10 ;  /* 0x000000ffff097224 */ /* 0x000fce00078e000a */
.L_x_323:
[----:B------:R-:W-:Y:S05]  /*0310*/  BSYNC.RECONVERGENT B0 ;  /* 0x0000000000007941 */ /* 0x000fea0003800200 */
.L_x_321:
        /* <DEDUP_REMOVED lines=26> */
[----:B------:R-:W-:Y:S01]  /*04c0*/  IADD3.X R12, PT, PT, R13, UR15, RZ, P2, !PT ;  /* 0x0000000f0d0c7c10 */ /* 0x000fe200097fe4ff */
[----:B------:R-:W-:-:S08]  /*04d0*/  IMAD.SHL.U32 R13, R0, 0x2, RZ ;  /* 0x00000002000d7824 */ /* 0x000fd000078e00ff */
.L_x_326:
[----:B------:R-:W-:-:S05]  /*04e0*/  IADD3 R18, P1, PT, R13, R10, RZ ;  /* 0x0000000a0d127210 */ /* 0x000fca0007f3e0ff */
[----:B------:R-:W-:-:S05]  /*04f0*/  IMAD.X R19, R15, 0x1, R12, P1 ;  /* 0x000000010f137824 */ /* 0x000fca00008e060c */
[----:B------:R-:W2:Y:S01]  /*0500*/  LDG.E.U16.CONSTANT R18, desc[UR6][R18.64] ;  /* 0x0000000612127981 */ /* 0x000ea2000c1e9500 */
[----:B------:R-:W-:-:S04]  /*0510*/  IADD3 R8, P1, PT, R2, R13, RZ ;  /* 0x0000000d02087210 */ /* 0x000fc80007f3e0ff */
[----:B------:R-:W-:-:S05]  /*0520*/  IADD3.X R9, PT, PT, R3, R15, RZ, P1, !PT ;  /* 0x0000000f03097210 */ /* 0x000fca0000ffe4ff */
[----:B------:R-:W3:Y:S01]  /*0530*/  LDG.E.U16.CONSTANT R8, desc[UR6][R8.64] ;  /* 0x0000000608087981 */ /* 0x000ee2000c1e9500 */
[----:B------:R-:W-:-:S05]  /*0540*/  IADD3 R0, P2, PT, R4, R0, RZ ;  /* 0x0000000004007210 */ /* 0x000fca0007f5e0ff */
[----:B------:R-:W-:Y:S02]  /*0550*/  IMAD.X R5, RZ, RZ, R5, P2 ;  /* 0x000000ffff057224 */ /* 0x000fe400010e0605 */
[----:B--2---:R-:W-:-:S04]  /*0560*/  IMAD.U32 R17, R18, 0x10000, RZ ;  /* 0x0001000012117824 */ /* 0x004fc800078e00ff */
[----:B------:R-:W-:-:S06]  /*0570*/  FADD.FTZ R20, -R17, -RZ ;  /* 0x800000ff11147221 */ /* 0x000fcc0000010100 */
[----:B------:R-:W0:Y:S01]  /*0580*/  F2F.BF16.F32 R20, R20 ;  /* 0x0000001400147304 */ /* 0x000e220000202000 */
[----:B---3--:R-:W-:Y:S02]  /*0590*/  IMAD.U32 R8, R8, 0x10000, RZ ;  /* 0x0001000008087824 */ /* 0x008fe400078e00ff */
[----:B0-----:R-:W-:-:S04]  /*05a0*/  IMAD.U32 R21, R20, 0x10000, RZ ;  /* 0x0001000014157824 */ /* 0x001fc800078e00ff */
[----:B------:R-:W-:-:S06]  /*05b0*/  FMUL.FTZ R21, R21, 1.4426950216293334961 ;  /* 0x3fb8aa3b15157820 */ /* 0x000fcc0000410000 */
[----:B------:R-:W0:Y:S02]  /*05c0*/  MUFU.EX2 R21, R21 ;  /* 0x0000001500157308 */ /* 0x000e240000000800 */
[----:B0-----:R-:W-:-:S06]  /*05d0*/  FADD.FTZ R22, R21, 1 ;  /* 0x3f80000015167421 */ /* 0x001fcc0000010000 */
[----:B------:R-:W0:Y:S02]  /*05e0*/  MUFU.RCP R22, R22 ;  /* 0x0000001600167308 */ /* 0x000e240000001000 */
[----:B0-----:R-:W-:-:S06]  /*05f0*/  FMUL.FTZ R17, R17, R22 ;  /* 0x0000001611117220 */ /* 0x001fcc0000410000 */
        /* <DEDUP_REMOVED lines=14> */
.L_x_325:
[----:B------:R-:W-:Y:S05]  /*06e0*/  BSYNC.RECONVERGENT B0 ;  /* 0x0000000000007941 */ /* 0x000fea0003800200 */
.L_x_324:
[----:B------:R-:W-:Y:S05]  /*06f0*/  @!P0 EXIT ;  /* 0x000000000000894d */ /* 0x000fea0003800000 */
[----:B------:R-:W0:Y:S01]  /*0700*/  LDCU UR4, c[0x0][0x390] ;  /* 0x00007200ff0477ac */ /* 0x000e220008000800 */
[----:B------:R-:W-:Y:S01]  /*0710*/  IMAD.SHL.U32 R21, R4, 0x2, RZ ;  /* 0x0000000204157824 */ /* 0x000fe200078e00ff */
[----:B------:R-:W-:Y:S01]  /*0720*/  SHF.R.U32.HI R19, RZ, 0x1f, R4 ;  /* 0x0000001fff137819 */ /* 0x000fe20000011604 */
[----:B------:R-:W1:Y:S01]  /*0730*/  LDCU.64 UR10, c[0x0][0x380] ;  /* 0x00007000ff0a77ac */ /* 0x000e620008000a00 */
[----:B0-----:R-:W-:Y:S02]  /*0740*/  USHF.L.U64.HI UR8, UR4, 0x1, UR5 ;  /* 0x0000000104087899 */ /* 0x001fe40008010205 */
[----:B------:R-:W-:-:S12]  /*0750*/  USHF.L.U32 UR9, UR4, 0x1, URZ ;  /* 0x0000000104097899 */ /* 0x000fd800080006ff */
.L_x_327:
[----:B------:R-:W-:-:S04]  /*0760*/  LEA R8, P0, R0, R2, 0x1 ;  /* 0x0000000200087211 */ /* 0x000fc800078008ff */
[----:B------:R-:W-:Y:S02]  /*0770*/  LEA.HI.X R9, R0, R3, R5, 0x1, P0 ;  /* 0x0000000300097211 */ /* 0x000fe400000f0c05 */
[----:B------:R-:W-:Y:S02]  /*0780*/  IADD3 R10, P1, PT, R21, R8, RZ ;  /* 0x00000008150a7210 */ /* 0x000fe40007f3e0ff */
[----:B------:R-:W-:Y:S02]  /*0790*/  IADD3 R24, P0, PT, R8, UR9, RZ ;  /* 0x0000000908187c10 */ /* 0x000fe4000ff1e0ff */
[----:B------:R-:W2:Y:S01]  /*07a0*/  LDG.E.U16.CONSTANT R8, desc[UR6][R8.64] ;  /* 0x0000000608087981 */ /* 0x000ea2000c1e9500 */
[----:B------:R-:W-:Y:S01]  /*07b0*/  IMAD.X R11, R19, 0x1, R9, P1 ;  /* 0x00000001130b7824 */ /* 0x000fe200008e0609 */
[----:B------:R-:W-:Y:S02]  /*07c0*/  IADD3.X R25, PT, PT, R9, UR8, RZ, P0, !PT ;  /* 0x0000000809197c10 */ /* 0x000fe400087fe4ff */
[----:B------:R-:W-:-:S02]  /*07d0*/  IADD3 R12, P1, PT, R21, R10, RZ ;  /* 0x0000000a150c7210 */ /* 0x000fc40007f3e0ff */
[----:B------:R-:W-:Y:S01]  /*07e0*/  IADD3 R26, P0, PT, R10, UR9, RZ ;  /* 0x000000090a1a7c10 */ /* 0x000fe2000ff1e0ff */
[----:B------:R-:W3:Y:S02]  /*07f0*/  LDG.E.U16.CONSTANT R6, desc[UR6][R24.64] ;  /* 0x0000000618067981 */ /* 0x000ee4000c1e9500 */
[----:B------:R-:W-:Y:S01]  /*0800*/  IMAD.X R13, R19, 0x1, R11, P1 ;  /* 0x00000001130d7824 */ /* 0x000fe200008e060b */
[----:B------:R-:W-:Y:S01]  /*0810*/  IADD3.X R27, PT, PT, R11, UR8, RZ, P0, !PT ;  /* 0x000000080b1b7c10 */ /* 0x000fe200087fe4ff */
[----:B------:R-:W4:Y:S01]  /*0820*/  LDG.E.U16.CONSTANT R10, desc[UR6][R10.64] ;  /* 0x000000060a0a7981 */ /* 0x000f22000c1e9500 */
[----:B------:R-:W-:-:S03]  /*0830*/  IADD3 R22, P0, PT, R12, UR9, RZ ;  /* 0x000000090c167c10 */ /* 0x000fc6000ff1e0ff */
[----:B------:R-:W5:Y:S01]  /*0840*/  LDG.E.U16.CONSTANT R18, desc[UR6][R26.64] ;  /* 0x000000061a127981 */ /* 0x000f62000c1e9500 */
[----:B------:R-:W-:Y:S02]  /*0850*/  IADD3.X R23, PT, PT, R13, UR8, RZ, P0, !PT ;  /* 0x000000080d177c10 */ /* 0x000fe400087fe4ff */
[----:B------:R-:W-:Y:S02]  /*0860*/  IADD3 R14, P0, PT, R21, R12, RZ ;  /* 0x0000000c150e7210 */ /* 0x000fe40007f1e0ff */
[----:B------:R-:W4:Y:S02]  /*0870*/  LDG.E.U16.CONSTANT R12, desc[UR6][R12.64] ;  /* 0x000000060c0c7981 */ /* 0x000f24000c1e9500 */
[----:B------:R-:W-:Y:S02]  /*0880*/  IADD3.X R15, PT, PT, R19, R13, RZ, P0, !PT ;  /* 0x0000000d130f7210 */ /* 0x000fe400007fe4ff */
[----:B------:R-:W-:Y:S01]  /*0890*/  IADD3 R16, P0, PT, R14, UR9, RZ ;  /* 0x000000090e107c10 */ /* 0x000fe2000ff1e0ff */
[----:B------:R0:W2:Y:S03]  /*08a0*/  LDG.E.U16.CONSTANT R22, desc[UR6][R22.64] ;  /* 0x0000000616167981 */ /* 0x0000a6000c1e9500 */
[----:B------:R-:W-:Y:S01]  /*08b0*/  IADD3.X R17, PT, PT, R15, UR8, RZ, P0, !PT ;  /* 0x000000080f117c10 */ /* 0x000fe200087fe4ff */
[----:B------:R-:W4:Y:S04]  /*08c0*/  LDG.E.U16.CONSTANT R14, desc[UR6][R14.64] ;  /* 0x000000060e0e7981 */ /* 0x000f28000c1e9500 */
[----:B------:R1:W4:Y:S01]  /*08d0*/  LDG.E.U16.CONSTANT R16, desc[UR6][R16.64] ;  /* 0x0000000610107981 */ /* 0x000322000c1e9500 */
[----:B---3--:R-:W-:-:S04]  /*08e0*/  IMAD.U32 R6, R6, 0x10000, RZ ;  /* 0x0001000006067824 */ /* 0x008fc800078e00ff */
[----:B------:R-:W-:Y:S01]  /*08f0*/  FADD.FTZ R20, -R6, -RZ ;  /* 0x800000ff06147221 */ /* 0x000fe20000010100 */
[----:B-----5:R-:W-:-:S05]  /*0900*/  IMAD.U32 R18, R18, 0x10000, RZ ;  /* 0x0001000012127824 */ /* 0x020fca00078e00ff */
[----:B------:R-:W3:Y:S01]  /*0910*/  F2F.BF16.F32 R20, R20 ;  /* 0x0000001400147304 */ /* 0x000ee20000202000 */
[----:B0-----:R-:W-:Y:S01]  /*0920*/  FADD.FTZ R23, -R18, -RZ ;  /* 0x800000ff12177221 */ /* 0x001fe20000010100 */
[----:B--2---:R-:W-:-:S06]  /*0930*/  IMAD.U32 R22, R22, 0x10000, RZ ;  /* 0x0001000016167824 */ /* 0x004fcc00078e00ff */
[----:B------:R-:W0:Y:S01]  /*0940*/  F2F.BF16.F32 R23, R23 ;  /* 0x0000001700177304 */ /* 0x000e220000202000 */
[----:B-1----:R-:W-:Y:S01]  /*0950*/  FADD.FTZ R17, -R22, -RZ ;  /* 0x800000ff16117221 */ /* 0x002fe20000010100 */
[----:B----4-:R-:W-:Y:S01]  /*0960*/  SHF.L.U32 R16, R16, 0x10, RZ ;  /* 0x0000001010107819 */ /* 0x010fe200000006ff */
[----:B---3--:R-:W-:-:S05]  /*0970*/  IMAD.U32 R9, R20, 0x10000, RZ ;  /* 0x0001000014097824 */ /* 0x008fca00078e00ff */
[----:B------:R-:W1:Y:S01]  /*0980*/  F2F.BF16.F32 R17, R17 ;  /* 0x0000001100117304 */ /* 0x000e620000202000 */
[----:B------:R-:W-:Y:S01]  /*0990*/  FADD.FTZ R15, -R16, -RZ ;  /* 0x800000ff100f7221 */ /* 0x000fe20000010100 */
[----:B------:R-:W-:-:S06]  /*09a0*/  FMUL.FTZ R9, R9, 1.4426950216293334961 ;  /* 0x3fb8aa3b09097820 */ /* 0x000fcc0000410000 */
[----:B------:R-:W2:Y:S01]  /*09b0*/  F2F.BF16.F32 R15, R15 ;  /* 0x0000000f000f7304 */ /* 0x000ea20000202000 */
[----:B0-----:R-:W-:-:S07]  /*09c0*/  IMAD.U32 R11, R23, 0x10000, RZ ;  /* 0x00010000170b7824 */ /* 0x001fce00078e00ff */
[----:B------:R-:W0:Y:S01]  /*09d0*/  MUFU.EX2 R9, R9 ;  /* 0x0000000900097308 */ /* 0x000e220000000800 */
[----:B------:R-:W-:Y:S01]  /*09e0*/  FMUL.FTZ R13, R11, 1.4426950216293334961 ;  /* 0x3fb8aa3b0b0d7820 */ /* 0x000fe20000410000 */
[----:B-1----:R-:W-:-:S04]  /*09f0*/  IMAD.U32 R11, R17, 0x10000, RZ ;  /* 0x00010000110b7824 */ /* 0x002fc800078e00ff */
[----:B------:R-:W-:Y:S01]  /*0a00*/  FMUL.FTZ R20, R11, 1.4426950216293334961 ;  /* 0x3fb8aa3b0b147820 */ /* 0x000fe20000410000 */
[----:B--2---:R-:W-:Y:S01]  /*0a10*/  IMAD.U32 R17, R15, 0x10000, RZ ;  /* 0x000100000f117824 */ /* 0x004fe200078e00ff */
[----:B------:R-:W1:Y:S03]  /*0a20*/  MUFU.EX2 R13, R13 ;  /* 0x0000000d000d7308 */ /* 0x000e660000000800 */
[----:B------:R-:W-:-:S05]  /*0a30*/  FMUL.FTZ R23, R17, 1.4426950216293334961 ;  /* 0x3fb8aa3b11177820 */ /* 0x000fca0000410000 */
[----:B------:R-:W2:Y:S01]  /*0a40*/  MUFU.EX2 R20, R20 ;  /* 0x0000001400147308 */ /* 0x000ea20000000800 */
[----:B0-----:R-:W-:-:S07]  /*0a50*/  FADD.FTZ R11, R9, 1 ;  /* 0x3f800000090b7421 */ /* 0x001fce0000010000 */
[----:B------:R-:W0:Y:S08]  /*0a60*/  MUFU.EX2 R23, R23 ;  /* 0x0000001700177308 */ /* 0x000e300000000800 */
[----:B------:R-:W3:Y:S01]  /*0a70*/  MUFU.RCP R9, R11 ;  /* 0x0000000b00097308 */ /* 0x000ee20000001000 */
[----:B-1----:R-:W-:Y:S01]  /*0a80*/  FADD.FTZ R15, R13, 1 ;  /* 0x3f8000000d0f7421 */ /* 0x002fe20000010000 */
[----:B--2---:R-:W-:-:S06]  /*0a90*/  FADD.FTZ R17, R20, 1 ;  /* 0x3f80000014117421 */ /* 0x004fcc0000010000 */
[----:B------:R-:W1:Y:S01]  /*0aa0*/  MUFU.RCP R15, R15 ;  /* 0x0000000f000f7308 */ /* 0x000e620000001000 */
[----:B0-----:R-:W-:-:S07]  /*0ab0*/  FADD.FTZ R13, R23, 1 ;  /* 0x3f800000170d7421 */ /* 0x001fce0000010000 */
[----:B------:R-:W0:Y:S01]  /*0ac0*/  MUFU.RCP R17, R17 ;  /* 0x0000001100117308 */ /* 0x000e220000001000 */
[----:B---3--:R-:W-:-:S07]  /*0ad0*/  FMUL.FTZ R9, R6, R9 ;  /* 0x0000000906097220 */ /* 0x008fce0000410000 */
[----:B------:R-:W2:Y:S08]  /*0ae0*/  MUFU.RCP R13, R13 ;  /* 0x0000000d000d7308 */ /* 0x000eb00000001000 */
[----:B------:R-:W3:Y:S01]  /*0af0*/  F2F.BF16.F32 R9, R9 ;  /* 0x0000000900097304 */ /* 0x000ee20000202000 */
[----:B-1----:R-:W-:Y:S01]  /*0b00*/  FMUL.FTZ R6, R18, R15 ;  /* 0x0000000f12067220 */ /* 0x002fe20000410000 */
[----:B0-----:R-:W-:Y:S01]  /*0b10*/  FMUL.FTZ R22, R22, R17 ;  /* 0x0000001116167220 */ /* 0x001fe20000410000 */
[----:B------:R-:W-:Y:S01]  /*0b20*/  IMAD.U32 R8, R8, 0x10000, RZ ;  /* 0x0001000008087824 */ /* 0x000fe200078e00ff */
[----:B------:R-:W-:-:S04]  /*0b30*/  IADD3 R15, P0, PT, R7, R0, RZ ;  /* 0x00000000070f7210 */ /* 0x000fc80007f1e0ff */
[----:B------:R-:W0:Y:S01]  /*0b40*/  F2F.BF16.F32 R6, R6 ;  /* 0x0000000600067304 */ /* 0x000e220000202000 */
[----:B--2---:R-:W-:Y:S01]  /*0b50*/  FMUL.FTZ R16, R16, R13 ;  /* 0x0000000d10107220 */ /* 0x004fe20000410000 */
[----:B---3--:R-:W-:-:S06]  /*0b60*/  SHF.L.U32 R11, R9, 0x10, RZ ;  /* 0x00000010090b7819 */ /* 0x008fcc00000006ff */
[----:B------:R-:W1:Y:S01]  /*0b70*/  F2F.BF16.F32 R22, R22 ;  /* 0x0000001600167304 */ /* 0x000e620000202000 */
[----:B------:R-:W-:Y:S01]  /*0b80*/  FMUL.FTZ R11, R8, R11 ;  /* 0x0000000b080b7220 */ /* 0x000fe20000410000 */
[----:B------:R-:W-:-:S06]  /*0b90*/  IMAD.X R18, RZ, RZ, R5, P0 ;  /* 0x000000ffff127224 */ /* 0x000fcc00000e0605 */
[----:B------:R-:W2:Y:S01]  /*0ba0*/  F2F.BF16.F32 R16, R16 ;  /* 0x0000001000107304 */ /* 0x000ea20000202000 */
[----:B------:R-:W-:Y:S02]  /*0bb0*/  F2FP.BF16.F32.PACK_AB R11, RZ, R11 ;  /* 0x0000000bff0b723e */ /* 0x000fe400000010ff */
[----:B------:R-:W-:Y:S02]  /*0bc0*/  LEA R8, P0, R15, UR10, 0x1 ;  /* 0x0000000a0f087c11 */ /* 0x000fe4000f8008ff */
[----:B------:R-:W-:Y:S01]  /*0bd0*/  PRMT R17, R11, 0x7610, R17 ;  /* 0x000076100b117816 */ /* 0x000fe20000000011 */
[----:B------:R-:W-:Y:S01]  /*0be0*/  IMAD.U32 R11, R10, 0x10000, RZ ;  /* 0x000100000a0b7824 */ /* 0x000fe200078e00ff */
[----:B------:R-:W-:Y:S01]  /*0bf0*/  LEA.HI.X R9, R15, UR11, R18, 0x1, P0 ;  /* 0x0000000b0f097c11 */ /* 0x000fe200080f0c12 */
[----:B0-----:R-:W-:Y:S01]  /*0c00*/  IMAD.U32 R6, R6, 0x10000, RZ ;  /* 0x0001000006067824 */ /* 0x001fe200078e00ff */
[----:B------:R-:W-:Y:S01]  /*0c10*/  IADD3 R10, P0, PT, R21, R8, RZ ;  /* 0x00000008150a7210 */ /* 0x000fe20007f1e0ff */
[----:B------:R-:W-:Y:S01]  /*0c20*/  IMAD.U32 R12, R12, 0x10000, RZ ;  /* 0x000100000c0c7824 */ /* 0x000fe200078e00ff */
[----:B-1----:R-:W-:Y:S01]  /*0c30*/  SHF.L.U32 R13, R22, 0x10, RZ ;  /* 0x00000010160d7819 */ /* 0x002fe200000006ff */
[----:B------:R-:W-:Y:S01]  /*0c40*/  FMUL.FTZ R6, R11, R6 ;  /* 0x000000060b067220 */ /* 0x000fe20000410000 */
[----:B------:R0:W-:Y:S01]  /*0c50*/  STG.E.U16 desc[UR6][R8.64], R17 ;  /* 0x0000001108007986 */ /* 0x0001e2000c101506 */
[----:B------:R-:W-:-:S02]  /*0c60*/  IMAD.X R11, R19, 0x1, R9, P0 ;  /* 0x00000001130b7824 */ /* 0x000fc400000e0609 */
[----:B------:R-:W-:Y:S02]  /*0c70*/  IMAD.U32 R14, R14, 0x10000, RZ ;  /* 0x000100000e0e7824 */ /* 0x000fe400078e00ff */
[----:B------:R-:W-:Y:S01]  /*0c80*/  FMUL.FTZ R12, R12, R13 ;  /* 0x0000000d0c0c7220 */ /* 0x000fe20000410000 */
[----:B--2---:R-:W-:Y:S01]  /*0c90*/  IMAD.U32 R15, R16, 0x10000, RZ ;  /* 0x00010000100f7824 */ /* 0x004fe200078e00ff */
[----:B0-----:R-:W-:-:S03]  /*0ca0*/  IADD3 R8, P0, PT, R21, R10, RZ ;  /* 0x0000000a15087210 */ /* 0x001fc60007f1e0ff */
[----:B------:R-:W-:Y:S01]  /*0cb0*/  FMUL.FTZ R15, R14, R15 ;  /* 0x0000000f0e0f7220 */ /* 0x000fe20000410000 */
[----:B------:R-:W-:Y:S01]  /*0cc0*/  F2FP.BF16.F32.PACK_AB R14, RZ, R12 ;  /* 0x0000000cff0e723e */ /* 0x000fe200000010ff */
[----:B------:R-:W-:Y:S01]  /*0cd0*/  IMAD.X R9, R19, 0x1, R11, P0 ;  /* 0x0000000113097824 */ /* 0x000fe200000e060b */
[----:B------:R-:W-:Y:S02]  /*0ce0*/  IADD3 R12, P0, PT, R21, R8, RZ ;  /* 0x00000008150c7210 */ /* 0x000fe40007f1e0ff */
[----:B------:R-:W-:Y:S02]  /*0cf0*/  F2FP.BF16.F32.PACK_AB R6, RZ, R6 ;  /* 0x00000006ff06723e */ /* 0x000fe400000010ff */
[----:B------:R-:W-:Y:S02]  /*0d00*/  F2FP.BF16.F32.PACK_AB R15, RZ, R15 ;  /* 0x0000000fff0f723e */ /* 0x000fe400000010ff */
        /* <DEDUP_REMOVED lines=10> */
        .weak           $__internal_21_$__cuda_sm20_div_u64
        .type           $__internal_21_$__cuda_sm20_div_u64,@function
        .size           $__internal_21_$__cuda_sm20_div_u64,(.L_x_440 - $__internal_21_$__cuda_sm20_div_u64)
$__internal_21_$__cuda_sm20_div_u64:
        /* <DEDUP_REMOVED lines=43> */
[----:B------:R-:W-:Y:S01]  /*1060*/  IADD3 R3, P1, PT, -R4, R11, RZ ;  /* 0x0000000b04037210 */ /* 0x000fe20007f3e1ff */
[----:B------:R-:W-:Y:S01]  /*1070*/  IMAD.X R14, R9, 0x1, ~R12, P0 ;  /* 0x00000001090e7824 */ /* 0x000fe200000e0e0c */
[----:B------:R-:W-:Y:S02]  /*1080*/  ISETP.GE.U32.AND P0, PT, R11, R4, PT ;  /* 0x000000040b00720c */ /* 0x000fe40003f06070 */
[----:B------:R-:W-:Y:S02]  /*1090*/  IADD3 R12, P2, PT, R13, 0x1, RZ ;  /* 0x000000010d0c7810 */ /* 0x000fe40007f5e0ff */
[C---:B------:R-:W-:Y:S02]  /*10a0*/  ISETP.GE.U32.AND.EX P0, PT, R14.reuse, RZ, PT, P0 ;  /* 0x000000ff0e00720c */ /* 0x040fe40003f06100 */
[----:B------:R-:W-:Y:S02]  /*10b0*/  IADD3.X R9, PT, PT, R14, -0x1, RZ, P1, !PT ;  /* 0xffffffff0e097810 */ /* 0x000fe40000ffe4ff */
[----:B------:R-:W-:-:S02]  /*10c0*/  IADD3.X R10, PT, PT, RZ, R15, RZ, P2, !PT ;  /* 0x0000000fff0a7210 */ /* 0x000fc400017fe4ff */
[----:B------:R-:W-:Y:S02]  /*10d0*/  SEL R3, R3, R11, P0 ;  /* 0x0000000b03037207 */ /* 0x000fe40000000000 */
[----:B------:R-:W-:Y:S02]  /*10e0*/  SEL R12, R12, R13, P0 ;  /* 0x0000000d0c0c7207 */ /* 0x000fe40000000000 */
[----:B------:R-:W-:Y:S02]  /*10f0*/  SEL R9, R9, R14, P0 ;  /* 0x0000000e09097207 */ /* 0x000fe40000000000 */
[----:B------:R-:W-:Y:S02]  /*1100*/  SEL R15, R10, R15, P0 ;  /* 0x0000000f0a0f7207 */ /* 0x000fe40000000000 */
[----:B------:R-:W-:Y:S02]  /*1110*/  ISETP.GE.U32.AND P0, PT, R3, R4, PT ;  /* 0x000000040300720c */ /* 0x000fe40003f06070 */
[----:B------:R-:W-:-:S02]  /*1120*/  IADD3 R3, P2, PT, R12, 0x1, RZ ;  /* 0x000000010c037810 */ /* 0x000fc40007f5e0ff */
[----:B------:R-:W-:Y:S02]  /*1130*/  ISETP.NE.U32.AND P1, PT, R4, RZ, PT ;  /* 0x000000ff0400720c */ /* 0x000fe40003f25070 */
[----:B------:R-:W-:Y:S01]  /*1140*/  ISETP.GE.U32.AND.EX P0, PT, R9, RZ, PT, P0 ;  /* 0x000000ff0900720c */ /* 0x000fe20003f06100 */
[----:B------:R-:W-:Y:S01]  /*1150*/  IMAD.X R10, RZ, RZ, R15, P2 ;  /* 0x000000ffff0a7224 */ /* 0x000fe200010e060f */
[----:B------:R-:W-:Y:S01]  /*1160*/  ISETP.NE.AND.EX P1, PT, RZ, RZ, PT, P1 ;  /* 0x000000ffff00720c */ /* 0x000fe20003f25310 */
[----:B------:R-:W-:Y:S01]  /*1170*/  IMAD.MOV.U32 R9, RZ, RZ, 0x0 ;  /* 0x00000000ff097424 */ /* 0x000fe200078e00ff */
[----:B------:R-:W-:Y:S02]  /*1180*/  SEL R3, R3, R12, P0 ;  /* 0x0000000c03037207 */ /* 0x000fe40000000000 */
[----:B------:R-:W-:Y:S02]  /*1190*/  SEL R10, R10, R15, P0 ;  /* 0x0000000f0a0a7207 */ /* 0x000fe40000000000 */
[----:B------:R-:W-:-:S02]  /*11a0*/  SEL R3, R3, 0xffffffff, P1 ;  /* 0xffffffff03037807 */ /* 0x000fc40000800000 */
[----:B------:R-:W-:Y:S01]  /*11b0*/  SEL R10, R10, 0xffffffff, P1 ;  /* 0xffffffff0a0a7807 */ /* 0x000fe20000800000 */
[----:B------:R-:W-:Y:S06]  /*11c0*/  RET.REL.NODEC R8 `(_ZN4vllm18act_and_mul_kernelIN3c108BFloat16E14__nv_bfloat162XadL_ZNS_11silu_kernelIS2_EET_RKS5_EEXadL_ZNS_18packed_silu_kernelIS3_EES5_S7_EELb0ELb0ELb0EEEvPS5_PS6_i) ;  /* 0xffffffec088c7950 */ /* 0x000fec0003c3ffff */
.L_x_328:
        /* <DEDUP_REMOVED lines=11> */
.L_x_440:


//--------------------- .text._ZN4vllm18act_and_mul_kernelIN3c104HalfE7__half2XadL_ZNS_11silu_kernelIS2_EET_RKS5_EEXadL_ZNS_18packed_silu_kernelIS3_EES5_S7_EELb0ELb0ELb0EEEvPS5_PS6_i --------------------------
	.section	.text._ZN4vllm18act_and_mul_kernelIN3c104HalfE7__half2XadL_ZNS_11silu_kernelIS2_EET_RKS5_EEXadL_ZNS_18packed_silu_kernelIS3_EES5_S7_EELb0ELb0ELb0EEEvPS5_PS6_i,"ax",@progbits
	.align	128
        .global         _ZN4vllm18act_and_mul_kernelIN3c104HalfE7__half2XadL_ZNS_11silu_kernelIS2_EET_RKS5_EEXadL_ZNS_18packed_silu_kernelIS3_EES5_S7_EELb0ELb0ELb0EEEvPS5_PS6_i
        .type           _ZN4vllm18act_and_mul_kernelIN3c104HalfE7__half2XadL_ZNS_11silu_kernelIS2_EET_RKS5_EEXadL_ZNS_18packed_silu_kernelIS3_EES5_S7_EELb0ELb0ELb0EEEvPS5_PS6_i,@function
        .size           _ZN4vllm18act_and_mul_kernelIN3c104HalfE7__half2XadL_ZNS_11silu_kernelIS2_EET_RKS5_EEXadL_ZNS_18packed_silu_kernelIS3_EES5_S7_EELb0ELb0ELb0EEEvPS5_PS6_i,(.L_x_441 - _ZN4vllm18act_and_mul_kernelIN3c104HalfE7__half2XadL_ZNS_11silu_kernelIS2_EET_RKS5_EEXadL_ZNS_18packed_silu_kernelIS3_EES5_S7_EELb0ELb0ELb0EEEvPS5_PS6_i)
        .other          _ZN4vllm18act_and_mul_kernelIN3c104HalfE7__half2XadL_ZNS_11silu_kernelIS2_EET_RKS5_EEXadL_ZNS_18packed_silu_kernelIS3_EES5_S7_EELb0ELb0ELb0EEEvPS5_PS6_i,@"STO_CUDA_ENTRY STV_DEFAULT"
_ZN4vllm18act_and_mul_kernelIN3c104HalfE7__half2XadL_ZNS_11silu_kernelIS2_EET_RKS5_EEXadL_ZNS_18packed_silu_kernelIS3_EES5_S7_EELb0ELb0ELb0EEEvPS5_PS6_i:
.text._ZN4vllm18act_and_mul_kernelIN3c104HalfE7__half2XadL_ZNS_11silu_kernelIS2_EET_RKS5_EEXadL_ZNS_18packed_silu_kernelIS3_EES5_S7_EELb0ELb0ELb0EEEvPS5_PS6_i:
        /* <DEDUP_REMOVED lines=45> */
.L_x_330:
[----:B------:R-:W-:-:S07]  /*02d0*/  MOV R6, 0x2f0 ;  /* 0x000002f000067802 */ /* 0x000fce0000000f00 */
[----:B------:R-:W-:Y:S05]  /*02e0*/  CALL.REL.NOINC `($__internal_22_$__cuda_sm20_div_u64) ;  /* 0x0000000800887944 */ /* 0x000fea0003c00000 */
[----:B------:R-:W-:Y:S01]  /*02f0*/  MOV R6, R3 ;  /* 0x0000000300067202 */ /* 0x000fe20000000f00 */
[----:B------:R-:W-:-:S07]  /*0300*/  IMAD.MOV.U32 R7, RZ, RZ, R8 ;  /* 0x000000ffff077224 */ /* 0x000fce00078e0008 */
.L_x_331:
[----:B------:R-:W-:Y:S05]  /*0310*/  BSYNC.RECONVERGENT B0 ;  /* 0x0000000000007941 */ /* 0x000fea0003800200 */
.L_x_329:
        /* <DEDUP_REMOVED lines=15> */
[----:B------:R-:W-:Y:S01]  /*0410*/  IMAD.MOV.U32 R12, RZ, RZ, RZ ;  /* 0x000000ffff0c7224 */ /* 0x000fe200078e00ff */
[----:B------:R-:W1:Y:S01]  /*0420*/  LDCU.128 UR12, c[0x0][0x380] ;  /* 0x00007000ff0c77ac */ /* 0x000e620008000c00 */
[----:B------:R-:W-:Y:S02]  /*0430*/  SHF.L.U32 R9, R19, 0x1, RZ ;  /* 0x0000000113097819 */ /* 0x000fe400000006ff */
        /* <DEDUP_REMOVED lines=10> */
.L_x_334:
[----:B0-----:R-:W-:-:S05]  /*04e0*/  IADD3 R14, P1, PT, R9, R7, RZ ;  /* 0x00000007090e7210 */ /* 0x001fca0007f3e0ff */
[----:B------:R-:W-:-:S05]  /*04f0*/  IMAD.X R15, R11, 0x1, R10, P1 ;  /* 0x000000010b0f7824 */ /* 0x000fca00008e060a */
[----:B------:R-:W2:Y:S01]  /*0500*/  LDG.E.U16.CONSTANT R14, desc[UR6][R14.64] ;  /* 0x000000060e0e7981 */ /* 0x000ea2000c1e9500 */
[----:B------:R-:W-:-:S05]  /*0510*/  IADD3 R4, P1, PT, R2, R9, RZ ;  /* 0x0000000902047210 */ /* 0x000fca0007f3e0ff */
[----:B------:R-:W-:-:S05]  /*0520*/  IMAD.X R5, R3, 0x1, R11, P1 ;  /* 0x0000000103057824 */ /* 0x000fca00008e060b */
[----:B------:R-:W3:Y:S01]  /*0530*/  LDG.E.U16.CONSTANT R4, desc[UR6][R4.64] ;  /* 0x0000000604047981 */ /* 0x000ee2000c1e9500 */
[----:B------:R-:W-:-:S04]  /*0540*/  IADD3 R19, P2, PT, R0, R19, RZ ;  /* 0x0000001300137210 */ /* 0x000fc80007f5e0ff */
[----:B------:R-:W-:Y:S01]  /*0550*/  IADD3.X R17, PT, PT, RZ, R17, RZ, P2, !PT ;  /* 0x00000011ff117210 */ /* 0x000fe200017fe4ff */
[----:B--2---:R-:W-:-:S05]  /*0560*/  HADD2.F32 R18, -RZ, -R14.H0_H0 ;  /* 0xa000000eff127230 */ /* 0x004fca0000004100 */
[----:B------:R-:W-:Y:S01]  /*0570*/  FMUL.FTZ R20, R18, 1.4426950216293334961 ;  /* 0x3fb8aa3b12147820 */ /* 0x000fe20000410000 */
[----:B------:R-:W-:-:S05]  /*0580*/  HADD2.F32 R18, -RZ, R14.H0_H0 ;  /* 0x2000000eff127230 */ /* 0x000fca0000004100 */
[----:B------:R-:W0:Y:S01]  /*0590*/  MUFU.EX2 R20, R20 ;  /* 0x0000001400147308 */ /* 0x000e220000000800 */
[----:B---3--:R-:W-:Y:S01]  /*05a0*/  HADD2.F32 R14, -RZ, R4.H0_H0 ;  /* 0x20000004ff0e7230 */ /* 0x008fe20000004100 */
[----:B------:R-:W-:Y:S02]  /*05b0*/  IADD3 R4, P1, PT, R9, R6, RZ ;  /* 0x0000000609047210 */ /* 0x000fe40007f3e0ff */
[----:B------:R-:W-:-:S03]  /*05c0*/  LEA R9, P3, R0, R9, 0x1 ;  /* 0x0000000900097211 */ /* 0x000fc600078608ff */
[----:B------:R-:W-:Y:S01]  /*05d0*/  IMAD.X R5, R11, 0x1, R8, P1 ;  /* 0x000000010b057824 */ /* 0x000fe200008e0608 */
[----:B------:R-:W-:Y:S02]  /*05e0*/  IADD3 R13, P1, PT, R13, -0x1, RZ ;  /* 0xffffffff0d0d7810 */ /* 0x000fe40007f3e0ff */
[----:B------:R-:W-:Y:S02]  /*05f0*/  LEA.HI.X R11, R0, R11, RZ, 0x1, P3 ;  /* 0x0000000b000b7211 */ /* 0x000fe400018f0cff */
[----:B------:R-:W-:Y:S02]  /*0600*/  IADD3.X R12, PT, PT, R12, -0x1, RZ, P1, !PT ;  /* 0xffffffff0c0c7810 */ /* 0x000fe40000ffe4ff */
[----:B------:R-:W-:Y:S01]  /*0610*/  ISETP.NE.U32.AND P1, PT, R13, RZ, PT ;  /* 0x000000ff0d00720c */ /* 0x000fe20003f25070 */
[----:B0-----:R-:W-:-:S03]  /*0620*/  FADD.FTZ R21, R20, 1 ;  /* 0x3f80000014157421 */ /* 0x001fc60000010000 */
[----:B------:R-:W-:-:S03]  /*0630*/  ISETP.NE.AND.EX P1, PT, R12, RZ, PT, P1 ;  /* 0x000000ff0c00720c */ /* 0x000fc60003f25310 */
[----:B------:R-:W0:Y:S02]  /*0640*/  MUFU.RCP R21, R21 ;  /* 0x0000001500157308 */ /* 0x000e240000001000 */
[----:B0-----:R-:W-:-:S05]  /*0650*/  FMUL.FTZ R18, R18, R21 ;  /* 0x0000001512127220 */ /* 0x001fca0000410000 */
[----:B------:R-:W-:-:S05]  /*0660*/  F2FP.F16.F32.PACK_AB R18, RZ, R18 ;  /* 0x00000012ff12723e */ /* 0x000fca00000000ff */
[----:B------:R-:W-:-:S05]  /*0670*/  HADD2.F32 R15, -RZ, R18.H0_H0 ;  /* 0x20000012ff0f7230 */ /* 0x000fca0000004100 */
[----:B------:R-:W-:-:S05]  /*0680*/  FMUL.FTZ R14, R14, R15 ;  /* 0x0000000f0e0e7220 */ /* 0x000fca0000410000 */
[----:B------:R-:W-:-:S05]  /*0690*/  F2FP.F16.F32.PACK_AB R14, RZ, R14 ;  /* 0x0000000eff0e723e */ /* 0x000fca00000000ff */
[----:B------:R0:W-:Y:S01]  /*06a0*/  STG.E.U16 desc[UR6][R4.64], R14 ;  /* 0x0000000e04007986 */ /* 0x0001e2000c101506 */
[----:B------:R-:W-:Y:S05]  /*06b0*/  @P1 BRA `(.L_x_334) ;  /* 0xfffffffc00881947 */ /* 0x000fea000383ffff */
.L_x_333:
[----:B------:R-:W-:Y:S05]  /*06c0*/  BSYNC.RECONVERGENT B0 ;  /* 0x0000000000007941 */ /* 0x000fea0003800200 */
.L_x_332:
[----:B------:R-:W-:Y:S05]  /*06d0*/  @!P0 EXIT ;  /* 0x000000000000894d */ /* 0x000fea0003800000 */
[----:B------:R-:W1:Y:S01]  /*06e0*/  LDCU UR4, c[0x0][0x390] ;  /* 0x00007200ff0477ac */ /* 0x000e620008000800 */
[----:B------:R-:W-:Y:S01]  /*06f0*/  IMAD.SHL.U32 R23, R0, 0x2, RZ ;  /* 0x0000000200177824 */ /* 0x000fe200078e00ff */
[----:B------:R-:W-:Y:S01]  /*0700*/  SHF.R.U32.HI R21, RZ, 0x1f, R0 ;  /* 0x0000001fff157819 */ /* 0x000fe20000011600 */
[----:B------:R-:W2:Y:S01]  /*0710*/  LDCU.64 UR10, c[0x0][0x380] ;  /* 0x00007000ff0a77ac */ /* 0x000ea20008000a00 */
[----:B-1----:R-:W-:Y:S02]  /*0720*/  USHF.L.U64.HI UR8, UR4, 0x1, UR5 ;  /* 0x0000000104087899 */ /* 0x002fe40008010205 */
[----:B------:R-:W-:-:S12]  /*0730*/  USHF.L.U32 UR9, UR4, 0x1, URZ ;  /* 0x0000000104097899 */ /* 0x000fd800080006ff */
.L_x_335:
[----:B0-----:R-:W-:-:S04]  /*0740*/  LEA R4, P0, R19, R2, 0x1 ;  /* 0x0000000213047211 */ /* 0x001fc800078008ff */
[----:B------:R-:W-:Y:S02]  /*0750*/  LEA.HI.X R5, R19, R3, R17, 0x1, P0 ;  /* 0x0000000313057211 */ /* 0x000fe400000f0c11 */
[----:B------:R-:W-:-:S04]  /*0760*/  IADD3 R14, P0, PT, R4, UR9, RZ ;  /* 0x00000009040e7c10 */ /* 0x000fc8000ff1e0ff */
[----:B------:R-:W-:Y:S02]  /*0770*/  IADD3.X R15, PT, PT, R5, UR8, RZ, P0, !PT ;  /* 0x00000008050f7c10 */ /* 0x000fe400087fe4ff */
[C---:B------:R-:W-:Y:S02]  /*0780*/  IADD3 R6, P0, PT, R23.reuse, R4, RZ ;  /* 0x0000000417067210 */ /* 0x040fe40007f1e0ff */
[----:B------:R-:W3:Y:S02]  /*0790*/  LDG.E.U16.CONSTANT R4, desc[UR6][R4.64] ;  /* 0x0000000604047981 */ /* 0x000ee4000c1e9500 */
[----:B------:R-:W-:Y:S01]  /*07a0*/  IADD3 R8, P1, PT, R23, R6, RZ ;  /* 0x0000000617087210 */ /* 0x000fe20007f3e0ff */
[C---:B------:R-:W-:Y:S01]  /*07b0*/  IMAD.X R7, R21.reuse, 0x1, R5, P0 ;  /* 0x0000000115077824 */ /* 0x040fe200000e0605 */
[----:B------:R-:W-:Y:S01]  /*07c0*/  IADD3 R24, P0, PT, R6, UR9, RZ ;  /* 0x0000000906187c10 */ /* 0x000fe2000ff1e0ff */
[----:B------:R0:W4:Y:S02]  /*07d0*/  LDG.E.U16.CONSTANT R20, desc[UR6][R14.64] ;  /* 0x000000060e147981 */ /* 0x000124000c1e9500 */
[----:B------:R-:W-:Y:S01]  /*07e0*/  IMAD.X R9, R21, 0x1, R7, P1 ;  /* 0x0000000115097824 */ /* 0x000fe200008e0607 */
[----:B------:R-:W-:Y:S01]  /*07f0*/  IADD3.X R25, PT, PT, R7, UR8, RZ, P0, !PT ;  /* 0x0000000807197c10 */ /* 0x000fe200087fe4ff */
[----:B------:R-:W5:Y:S01]  /*0800*/  LDG.E.U16.CONSTANT R6, desc[UR6][R6.64] ;  /* 0x0000000606067981 */ /* 0x000f62000c1e9500 */
[----:B------:R-:W-:-:S02]  /*0810*/  IADD3 R10, P0, PT, R8, UR9, RZ ;  /* 0x00000009080a7c10 */ /* 0x000fc4000ff1e0ff */
[----:B------:R-:W-:Y:S01]  /*0820*/  IADD3 R12, P1, PT, R23, R8, RZ ;  /* 0x00000008170c7210 */ /* 0x000fe20007f3e0ff */
[----:B------:R-:W2:Y:S01]  /*0830*/  LDG.E.U16.CONSTANT R18, desc[UR6][R24.64] ;  /* 0x0000000618127981 */ /* 0x000ea2000c1e9500 */
[----:B------:R-:W-:Y:S02]  /*0840*/  IADD3.X R11, PT, PT, R9, UR8, RZ, P0, !PT ;  /* 0x00000008090b7c10 */ /* 0x000fe400087fe4ff */
[----:B0-----:R-:W-:Y:S01]  /*0850*/  IADD3 R14, P0, PT, R12, UR9, RZ ;  /* 0x000000090c0e7c10 */ /* 0x001fe2000ff1e0ff */
[----:B------:R-:W-:Y:S01]  /*0860*/  IMAD.X R13, R21, 0x1, R9, P1 ;  /* 0x00000001150d7824 */ /* 0x000fe200008e0609 */
[----:B------:R0:W5:Y:S04]  /*0870*/  LDG.E.U16.CONSTANT R8, desc[UR6][R8.64] ;  /* 0x0000000608087981 */ /* 0x000168000c1e9500 */
[----:B------:R-:W3:Y:S01]  /*0880*/  LDG.E.U16.CONSTANT R10, desc[UR6][R10.64] ;  /* 0x000000060a0a7981 */ /* 0x000ee2000c1e9500 */
[----:B------:R-:W-:-:S03]  /*0890*/  IADD3.X R15, PT, PT, R13, UR8, RZ, P0, !PT ;  /* 0x000000080d0f7c10 */ /* 0x000fc600087fe4ff */
[----:B------:R1:W5:Y:S04]  /*08a0*/  LDG.E.U16.CONSTANT R12, desc[UR6][R12.64] ;  /* 0x000000060c0c7981 */ /* 0x000368000c1e9500 */
[----:B------:R-:W5:Y:S01]  /*08b0*/  LDG.E.U16.CONSTANT R14, desc[UR6][R14.64] ;  /* 0x000000060e0e7981 */ /* 0x000f62000c1e9500 */
[----:B----4-:R-:W-:-:S05]  /*08c0*/  HADD2.F32 R22, -RZ, -R20.H0_H0 ;  /* 0xa0000014ff167230 */ /* 0x010fca0000004100 */
[----:B------:R-:W-:-:S06]  /*08d0*/  FMUL.FTZ R22, R22, 1.4426950216293334961 ;  /* 0x3fb8aa3b16167820 */ /* 0x000fcc0000410000 */
[----:B------:R-:W4:Y:S01]  /*08e0*/  MUFU.EX2 R22, R22 ;  /* 0x0000001600167308 */ /* 0x000f220000000800 */
[----:B--2---:R-:W-:Y:S02]  /*08f0*/  HADD2.F32 R24, -RZ, -R18.H0_H0 ;  /* 0xa0000012ff187230 */ /* 0x004fe40000004100 */
[----:B---3--:R-:W-:-:S03]  /*0900*/  HADD2.F32 R5, -RZ, -R10.H0_H0 ;  /* 0xa000000aff057230 */ /* 0x008fc60000004100 */
[----:B------:R-:W-:Y:S02]  /*0910*/  FMUL.FTZ R24, R24, 1.4426950216293334961 ;  /* 0x3fb8aa3b18187820 */ /* 0x000fe40000410000 */
[----:B0-----:R-:W-:Y:S01]  /*0920*/  FMUL.FTZ R9, R5, 1.4426950216293334961 ;  /* 0x3fb8aa3b05097820 */ /* 0x001fe20000410000 */
[----:B-----5:R-:W-:-:S03]  /*0930*/  HADD2.F32 R5, -RZ, -R14.H0_H0 ;  /* 0xa000000eff057230 */ /* 0x020fc60000004100 */
[----:B------:R-:W-:Y:S02]  /*0940*/  MUFU.EX2 R24, R24 ;  /* 0x0000001800187308 */ /* 0x000fe40000000800 */
[----:B-1----:R-:W-:Y:S01]  /*0950*/  FMUL.FTZ R13, R5, 1.4426950216293334961 ;  /* 0x3fb8aa3b050d7820 */ /* 0x002fe20000410000 */
[----:B----4-:R-:W-:-:S05]  /*0960*/  FADD.FTZ R11, R22, 1 ;  /* 0x3f800000160b7421 */ /* 0x010fca0000010000 */
[----:B------:R-:W0:Y:S08]  /*0970*/  MUFU.EX2 R9, R9 ;  /* 0x0000000900097308 */ /* 0x000e300000000800 */
[----:B------:R-:W1:Y:S08]  /*0980*/  MUFU.EX2 R13, R13 ;  /* 0x0000000d000d7308 */ /* 0x000e700000000800 */
[----:B------:R-:W2:Y:S01]  /*0990*/  MUFU.RCP R11, R11 ;  /* 0x0000000b000b7308 */ /* 0x000ea20000001000 */
[----:B0-----:R-:W-:Y:S01]  /*09a0*/  FADD.FTZ R7, R9, 1 ;  /* 0x3f80000009077421 */ /* 0x001fe20000010000 */
[----:B------:R-:W-:Y:S01]  /*09b0*/  FADD.FTZ R5, R24, 1 ;  /* 0x3f80000018057421 */ /* 0x000fe20000010000 */
[----:B------:R-:W-:-:S02]  /*09c0*/  HADD2.F32 R20, -RZ, R20.H0_H0 ;  /* 0x20000014ff147230 */ /* 0x000fc40000004100 */
[----:B-1----:R-:W-:-:S03]  /*09d0*/  FADD.FTZ R9, R13, 1 ;  /* 0x3f8000000d097421 */ /* 0x002fc60000010000 */
[----:B------:R-:W0:Y:S08]  /*09e0*/  MUFU.RCP R7, R7 ;  /* 0x0000000700077308 */ /* 0x000e300000001000 */
[----:B------:R-:W1:Y:S01]  /*09f0*/  MUFU.RCP R5, R5 ;  /* 0x0000000500057308 */ /* 0x000e620000001000 */
[----:B--2---:R-:W-:-:S07]  /*0a00*/  FMUL.FTZ R20, R20, R11 ;  /* 0x0000000b14147220 */ /* 0x004fce0000410000 */
[----:B------:R-:W2:Y:S01]  /*0a10*/  MUFU.RCP R9, R9 ;  /* 0x0000000900097308 */ /* 0x000ea20000001000 */
[----:B------:R-:W-:Y:S01]  /*0a20*/  F2FP.F16.F32.PACK_AB R20, RZ, R20 ;  /* 0x00000014ff14723e */ /* 0x000fe200000000ff */
[----:B------:R-:W-:Y:S02]  /*0a30*/  HADD2.F32 R10, -RZ, R10.H0_H0 ;  /* 0x2000000aff0a7230 */ /* 0x000fe40000004100 */
[----:B------:R-:W-:Y:S02]  /*0a40*/  HADD2.F32 R4, -RZ, R4.H0_H0 ;  /* 0x20000004ff047230 */ /* 0x000fe40000004100 */
[----:B------:R-:W-:Y:S02]  /*0a50*/  HADD2.F32 R11, -RZ, R20.H0_H0 ;  /* 0x20000014ff0b7230 */ /* 0x000fe40000004100 */
[----:B------:R-:W-:Y:S02]  /*0a60*/  HADD2.F32 R18, -RZ, R18.H0_H0 ;  /* 0x20000012ff127230 */ /* 0x000fe40000004100 */
[----:B0-----:R-:W-:Y:S01]  /*0a70*/  FMUL.FTZ R7, R10, R7 ;  /* 0x000000070a077220 */ /* 0x001fe20000410000 */
[----:B------:R-:W-:-:S02]  /*0a80*/  HADD2.F32 R14, -RZ, R14.H0_H0 ;  /* 0x2000000eff0e7230 */ /* 0x000fc40000004100 */
[----:B------:R-:W-:Y:S01]  /*0a90*/  FMUL.FTZ R4, R4, R11 ;  /* 0x0000000b04047220 */ /* 0x000fe20000410000 */
[----:B------:R-:W-:Y:S01]  /*0aa0*/  IADD3 R13, P0, PT, R16, R19, RZ ;  /* 0x00000013100d7210 */ /* 0x000fe20007f1e0ff */
[----:B-1----:R-:W-:Y:S01]  /*0ab0*/  FMUL.FTZ R18, R18, R5 ;  /* 0x0000000512127220 */ /* 0x002fe20000410000 */
[----:B------:R-:W-:Y:S01]  /*0ac0*/  F2FP.F16.F32.PACK_AB R7, RZ, R7 ;  /* 0x00000007ff07723e */ /* 0x000fe200000000ff */
[----:B--2---:R-:W-:Y:S01]  /*0ad0*/  FMUL.FTZ R9, R14, R9 ;  /* 0x000000090e097220 */ /* 0x004fe20000410000 */
[----:B------:R-:W-:Y:S02]  /*0ae0*/  F2FP.F16.F32.PACK_AB R11, RZ, R4 ;  /* 0x00000004ff0b723e */ /* 0x000fe400000000ff */
[----:B------:R-:W-:Y:S02]  /*0af0*/  IADD3.X R20, PT, PT, RZ, R17, RZ, P0, !PT ;  /* 0x00000011ff147210 */ /* 0x000fe400007fe4ff */
[----:B------:R-:W-:Y:S02]  /*0b00*/  F2FP.F16.F32.PACK_AB R18, RZ, R18 ;  /* 0x00000012ff12723e */ /* 0x000fe400000000ff */
[----:B------:R-:W-:-:S02]  /*0b10*/  LEA R4, P0, R13, UR10, 0x1 ;  /* 0x0000000a0d047c11 */ /* 0x000fc4000f8008ff */
[----:B------:R-:W-:Y:S01]  /*0b20*/  F2FP.F16.F32.PACK_AB R10, RZ, R9 ;  /* 0x00000009ff0a723e */ /* 0x000fe200000000ff */
[----:B------:R-:W-:Y:S01]  /*0b30*/  HADD2.F32 R9, -RZ, R7.H0_H0 ;  /* 0x20000007ff097230 */ /* 0x000fe20000004100 */
[----:B------:R-:W-:Y:S01]  /*0b40*/  LEA.HI.X R5, R13, UR11, R20, 0x1, P0 ;  /* 0x0000000b0d057c11 */ /* 0x000fe200080f0c14 */
[----:B------:R-:W-:Y:S01]  /*0b50*/  HADD2.F32 R18, -RZ, R18.H0_H0 ;  /* 0x20000012ff127230 */ /* 0x000fe20000004100 */
[----:B------:R-:W-:Y:S01]  /*0b60*/  PRMT R13, R11, 0x7610, R13 ;  /* 0x000076100b0d7816 */ /* 0x000fe2000000000d */
[----:B------:R-:W-:Y:S01]  /*0b70*/  HADD2.F32 R7, -RZ, R6.H0_H0 ;  /* 0x20000006ff077230 */ /* 0x000fe20000004100 */
[----:B------:R-:W-:Y:S01]  /*0b80*/  IADD3 R6, P0, PT, R23, R4, RZ ;  /* 0x0000000417067210 */ /* 0x000fe20007f1e0ff */
[----:B------:R-:W-:Y:S02]  /*0b90*/  HADD2.F32 R8, -RZ, R8.H0_H0 ;  /* 0x20000008ff087230 */ /* 0x000fe40000004100 */
[----:B------:R0:W-:Y:S01]  /*0ba0*/  STG.E.U16 desc[UR6][R4.64], R13 ;  /* 0x0000000d04007986 */ /* 0x0001e2000c101506 */
[----:B------:R-:W-:Y:S01]  /*0bb0*/  FMUL.FTZ R18, R7, R18 ;  /* 0x0000001207127220 */ /* 0x000fe20000410000 */
[----:B------:R-:W-:-:S02]  /*0bc0*/  IMAD.X R7, R21, 0x1, R5, P0 ;  /* 0x0000000115077824 */ /* 0x000fc400000e0605 */
[----:B------:R-:W-:Y:S01]  /*0bd0*/  FMUL.FTZ R8, R8, R9 ;  /* 0x0000000908087220 */ /* 0x000fe20000410000 */
[----:B------:R-:W-:Y:S02]  /*0be0*/  HADD2.F32 R11, -RZ, R10.H0_H0 ;  /* 0x2000000aff0b7230 */ /* 0x000fe40000004100 */
[----:B------:R-:W-:Y:S01]  /*0bf0*/  HADD2.F32 R12, -RZ, R12.H0_H0 ;  /* 0x2000000cff0c7230 */ /* 0x000fe20000004100 */
[----:B0-----:R-:W-:-:S04]  /*0c00*/  IADD3 R4, P0, PT, R23, R6, RZ ;  /* 0x0000000617047210 */ /* 0x001fc80007f1e0ff */
[----:B------:R-:W-:Y:S01]  /*0c10*/  FMUL.FTZ R11, R12, R11 ;  /* 0x0000000b0c0b7220 */ /* 0x000fe20000410000 */
[----:B------:R-:W-:Y:S01]  /*0c20*/  F2FP.F16.F32.PACK_AB R10, RZ, R8 ;  /* 0x00000008ff0a723e */ /* 0x000fe200000000ff */
[----:B------:R-:W-:Y:S01]  /*0c30*/  IMAD.X R5, R21, 0x1, R7, P0 ;  /* 0x0000000115057824 */ /* 0x000fe200000e0607 */
[----:B------:R-:W-:Y:S02]  /*0c40*/  IADD3 R8, P0, PT, R23, R4, RZ ;  /* 0x0000000417087210 */ /* 0x000fe40007f1e0ff */
        /* <DEDUP_REMOVED lines=12> */
        .weak           $__internal_22_$__cuda_sm20_div_u64
        .type           $__internal_22_$__cuda_sm20_div_u64,@function
        .size           $__internal_22_$__cuda_sm20_div_u64,(.L_x_441 - $__internal_22_$__cuda_sm20_div_u64)
$__internal_22_$__cuda_sm20_div_u64:
        /* <DEDUP_REMOVED lines=62> */
[----:B------:R-:W-:Y:S01]  /*10f0*/  IMAD.MOV.U32 R7, RZ, RZ, 0x0 ;  /* 0x00000000ff077424 */ /* 0x000fe200078e00ff */
[----:B------:R-:W-:-:S02]  /*1100*/  SEL R3, R3, 0xffffffff, P1 ;  /* 0xffffffff03037807 */ /* 0x000fc40000800000 */
[----:B------:R-:W-:Y:S01]  /*1110*/  SEL R8, R8, 0xffffffff, P1 ;  /* 0xffffffff08087807 */ /* 0x000fe20000800000 */
[----:B------:R-:W-:Y:S06]  /*1120*/  RET.REL.NODEC R6 `(_ZN4vllm18act_and_mul_kernelIN3c104HalfE7__half2XadL_ZNS_11silu_kernelIS2_EET_RKS5_EEXadL_ZNS_18packed_silu_kernelIS3_EES5_S7_EELb0ELb0ELb0EEEvPS5_PS6_i) ;  /* 0xffffffec06b47950 */ /* 0x000fec0003c3ffff */
.L_x_336:
        /* <DEDUP_REMOVED lines=13> */
.L_x_441:


//--------------------- .text._ZN4vllm18act_and_mul_kernelIf6float2XadL_ZNS_11silu_kernelIfEET_RKS3_EEXadL_ZNS_18packed_silu_kernelIS1_EES3_S5_EELb0ELb0ELb0EEEvPS3_PS4_i --------------------------
	.section	.text._ZN4vllm18act_and_mul_kernelIf6float2XadL_ZNS_11silu_kernelIfEET_RKS3_EEXadL_ZNS_18packed_silu_kernelIS1_EES3_S5_EELb0ELb0ELb0EEEvPS3_PS4_i,"ax",@progbits
	.align	128
        .global         _ZN4vllm18act_and_mul_kernelIf6float2XadL_ZNS_11silu_kernelIfEET_RKS3_EEXadL_ZNS_18packed_silu_kernelIS1_EES3_S5_EELb0ELb0ELb0EEEvPS3_PS4_i
        .type           _ZN4vllm18act_and_mul_kernelIf6float2XadL_ZNS_11silu_kernelIfEET_RKS3_EEXadL_ZNS_18packed_silu_kernelIS1_EES3_S5_EELb0ELb0ELb0EEEvPS3_PS4_i,@function
        .size           _ZN4vllm18act_and_mul_kernelIf6float2XadL_ZNS_11silu_kernelIfEET_RKS3_EEXadL_ZNS_18packed_silu_kernelIS1_EES3_S5_EELb0ELb0ELb0EEEvPS3_PS4_i,(.L_x_442 - _ZN4vllm18act_and_mul_kernelIf6float2XadL_ZNS_11silu_kernelIfEET_RKS3_EEXadL_ZNS_18packed_silu_kernelIS1_EES3_S5_EELb0ELb0ELb0EEEvPS3_PS4_i)
        .other          _ZN4vllm18act_and_mul_kernelIf6float2XadL_ZNS_11silu_kernelIfEET_RKS3_EEXadL_ZNS_18packed_silu_kernelIS1_EES3_S5_EELb0ELb0ELb0EEEvPS3_PS4_i,@"STO_CUDA_ENTRY STV_DEFAULT"
_ZN4vllm18act_and_mul_kernelIf6float2XadL_ZNS_11silu_kernelIfEET_RKS3_EEXadL_ZNS_18packed_silu_kernelIS1_EES3_S5_EELb0ELb0ELb0EEEvPS3_PS4_i:
.text._ZN4vllm18act_and_mul_kernelIf6float2XadL_ZNS_11silu_kernelIfEET_RKS3_EEXadL_ZNS_18packed_silu_kernelIS1_EES3_S5_EELb0ELb0ELb0EEEvPS3_PS4_i:
        /* <DEDUP_REMOVED lines=20> */
[----:B------:R-:W-:-:S04]  /*0140*/  IADD3 R6, P0, P1, R3, -R6, -R2 ;  /* 0x8000000603067210 */ /* 0x000fc8000791e802 */
[----:B------:R-:W-:Y:S01]  /*0150*/  IADD3.X R3, PT, PT, R4, -0x1, ~R5, P0, P1 ;  /* 0xffffffff04037810 */ /* 0x000fe200007e2c05 */
[----:B------:R-:W-:-:S03]  /*0160*/  IMAD.SHL.U32 R4, R15, 0x2, RZ ;  /* 0x000000020f047824 */ /* 0x000fc600078e00ff */
[----:B------:R-:W-:-:S13]  /*0170*/  ISETP.NE.U32.AND P0, PT, R3, RZ, PT ;  /* 0x000000ff0300720c */ /* 0x000fda0003f05070 */
[----:B------:R-:W-:Y:S05]  /*0180*/  @P0 BRA `(.L_x_338) ;  /* 0x0000000000540947 */ /* 0x000fea0003800000 */
[----:B------:R-:W0:Y:S01]  /*0190*/  I2F.U32.RP R3, R17 ;  /* 0x0000001100037306 */ /* 0x000e220000209000 */
[----:B------:R-:W-:Y:S01]  /*01a0*/  ISETP.NE.U32.AND P2, PT, R17, RZ, PT ;  /* 0x000000ff1100720c */ /* 0x000fe20003f45070 */
[----:B------:R-:W-:-:S06]  /*01b0*/  HFMA2 R7, -RZ, RZ, 0, 0 ;  /* 0x00000000ff077431 */ /* 0x000fcc00000001ff */
        /* <DEDUP_REMOVED lines=16> */
[----:B------:R-:W-:Y:S01]  /*02c0*/  IMAD.MOV.U32 R6, RZ, RZ, R9 ;  /* 0x000000ffff067224 */ /* 0x000fe200078e0009 */
[----:B------:R-:W-:Y:S06]  /*02d0*/  BRA `(.L_x_339) ;  /* 0x0000000000087947 */ /* 0x000fec0003800000 */
.L_x_338:
[----:B------:R-:W-:-:S07]  /*02e0*/  MOV R8, 0x300 ;  /* 0x0000030000087802 */ /* 0x000fce0000000f00 */
[----:B------:R-:W-:Y:S05]  /*02f0*/  CALL.REL.NOINC `($__internal_23_$__cuda_sm20_div_u64) ;  /* 0x0000000800047944 */ /* 0x000fea0003c00000 */
.L_x_339:
[----:B------:R-:W-:Y:S05]  /*0300*/  BSYNC.RECONVERGENT B0 ;  /* 0x0000000000007941 */ /* 0x000fea0003800200 */
.L_x_337:
        /* <DEDUP_REMOVED lines=24> */
[C---:B-1----:R-:W-:Y:S02]  /*0490*/  LEA R7, P1, R15.reuse, UR12, 0x2 ;  /* 0x0000000c0f077c11 */ /* 0x042fe4000f8210ff */
[----:B------:R-:W-:Y:S02]  /*04a0*/  IADD3 R8, P2, PT, R4, UR14, RZ ;  /* 0x0000000e04087c10 */ /* 0x000fe4000ff5e0ff */
[----:B------:R-:W-:Y:S02]  /*04b0*/  LEA.HI.X R6, R15, UR13, RZ, 0x2, P1 ;  /* 0x0000000d0f067c11 */ /* 0x000fe400088f14ff */
[----:B------:R-:W-:-:S09]  /*04c0*/  IADD3.X R22, PT, PT, R5, UR15, RZ, P2, !PT ;  /* 0x0000000f05167c10 */ /* 0x000fd200097fe4ff */
.L_x_342:
[----:B------:R-:W-:-:S05]  /*04d0*/  IADD3 R18, P1, PT, R20, R8, RZ ;  /* 0x0000000814127210 */ /* 0x000fca0007f3e0ff */
[----:B------:R-:W-:-:S05]  /*04e0*/  IMAD.X R19, R23, 0x1, R22, P1 ;  /* 0x0000000117137824 */ /* 0x000fca00008e0616 */
[----:B------:R-:W2:Y:S01]  /*04f0*/  LDG.E.CONSTANT R18, desc[UR6][R18.64] ;  /* 0x0000000612127981 */ /* 0x000ea2000c1e9900 */
[----:B------:R-:W-:-:S05]  /*0500*/  IADD3 R10, P1, PT, R2, R20, RZ ;  /* 0x00000014020a7210 */ /* 0x000fca0007f3e0ff */
[----:B------:R-:W-:-:S05]  /*0510*/  IMAD.X R11, R3, 0x1, R23, P1 ;  /* 0x00000001030b7824 */ /* 0x000fca00008e0617 */
[----:B------:R-:W3:Y:S01]  /*0520*/  LDG.E.CONSTANT R10, desc[UR6][R10.64] ;  /* 0x000000060a0a7981 */ /* 0x000ee2000c1e9900 */
[----:B0-----:R-:W-:Y:S02]  /*0530*/  IADD3 R4, P1, PT, R20, R7, RZ ;  /* 0x0000000714047210 */ /* 0x001fe40007f3e0ff */
[----:B------:R-:W-:Y:S02]  /*0540*/  IADD3 R0, P2, PT, R17, R0, RZ ;  /* 0x0000000011007210 */ /* 0x000fe40007f5e0ff */
[----:B------:R-:W-:Y:S02]  /*0550*/  IADD3.X R5, PT, PT, R23, R6, RZ, P1, !PT ;  /* 0x0000000617057210 */ /* 0x000fe40000ffe4ff */
[----:B------:R-:W-:Y:S01]  /*0560*/  IADD3 R14, P1, PT, R14, -0x1, RZ ;  /* 0xffffffff0e0e7810 */ /* 0x000fe20007f3e0ff */
[----:B------:R-:W-:Y:S01]  /*0570*/  IMAD.X R13, RZ, RZ, R13, P2 ;  /* 0x000000ffff0d7224 */ /* 0x000fe200010e060d */
[----:B------:R-:W-:Y:S02]  /*0580*/  LEA R20, P3, R17, R20, 0x2 ;  /* 0x0000001411147211 */ /* 0x000fe400078610ff */
[----:B------:R-:W-:-:S02]  /*0590*/  IADD3.X R16, PT, PT, R16, -0x1, RZ, P1, !PT ;  /* 0xffffffff10107810 */ /* 0x000fc40000ffe4ff */
[----:B------:R-:W-:Y:S02]  /*05a0*/  ISETP.NE.U32.AND P1, PT, R14, RZ, PT ;  /* 0x000000ff0e00720c */ /* 0x000fe40003f25070 */
[----:B------:R-:W-:Y:S02]  /*05b0*/  LEA.HI.X R23, R17, R23, RZ, 0x2, P3 ;  /* 0x0000001711177211 */ /* 0x000fe400018f14ff */
[----:B------:R-:W-:Y:S01]  /*05c0*/  ISETP.NE.AND.EX P1, PT, R16, RZ, PT, P1 ;  /* 0x000000ff1000720c */ /* 0x000fe20003f25310 */
[----:B--2---:R-:W-:-:S06]  /*05d0*/  FMUL.FTZ R9, R18, -1.4426950216293334961 ;  /* 0xbfb8aa3b12097820 */ /* 0x004fcc0000410000 */
[----:B------:R-:W0:Y:S02]  /*05e0*/  MUFU.EX2 R9, R9 ;  /* 0x0000000900097308 */ /* 0x000e240000000800 */
[----:B0-----:R-:W-:-:S06]  /*05f0*/  FADD.FTZ R12, R9, 1 ;  /* 0x3f800000090c7421 */ /* 0x001fcc0000010000 */
[----:B------:R-:W0:Y:S02]  /*0600*/  MUFU.RCP R21, R12 ;  /* 0x0000000c00157308 */ /* 0x000e240000001000 */
[----:B0-----:R-:W-:-:S04]  /*0610*/  FMUL.FTZ R21, R18, R21 ;  /* 0x0000001512157220 */ /* 0x001fc80000410000 */
[----:B---3--:R-:W-:-:S05]  /*0620*/  FMUL.FTZ R21, R10, R21 ;  /* 0x000000150a157220 */ /* 0x008fca0000410000 */
[----:B------:R0:W-:Y:S01]  /*0630*/  STG.E desc[UR6][R4.64], R21 ;  /* 0x0000001504007986 */ /* 0x0001e2000c101906 */
[----:B------:R-:W-:Y:S05]  /*0640*/  @P1 BRA `(.L_x_342) ;  /* 0xfffffffc00a01947 */ /* 0x000fea000383ffff */
.L_x_341:
[----:B------:R-:W-:Y:S05]  /*0650*/  BSYNC.RECONVERGENT B0 ;  /* 0x0000000000007941 */ /* 0x000fea0003800200 */
.L_x_340:
[----:B------:R-:W-:Y:S05]  /*0660*/  @!P0 EXIT ;  /* 0x000000000000894d */ /* 0x000fea0003800000 */
[----:B------:R-:W1:Y:S01]  /*0670*/  LDCU UR4, c[0x0][0x390] ;  /* 0x00007200ff0477ac */ /* 0x000e620008000800 */
[----:B------:R-:W-:Y:S01]  /*0680*/  IMAD.SHL.U32 R19, R17, 0x4, RZ ;  /* 0x0000000411137824 */ /* 0x000fe200078e00ff */
[----:B------:R-:W-:Y:S01]  /*0690*/  SHF.R.U32.HI R17, RZ, 0x1e, R17 ;  /* 0x0000001eff117819 */ /* 0x000fe20000011611 */
[----:B------:R-:W2:Y:S01]  /*06a0*/  LDCU.64 UR10, c[0x0][0x380] ;  /* 0x00007000ff0a77ac */ /* 0x000ea20008000a00 */
[----:B-1----:R-:W-:Y:S02]  /*06b0*/  USHF.L.U64.HI UR8, UR4, 0x2, UR5 ;  /* 0x0000000204087899 */ /* 0x002fe40008010205 */
[----:B------:R-:W-:-:S12]  /*06c0*/  USHF.L.U32 UR9, UR4, 0x2, URZ ;  /* 0x0000000204097899 */ /* 0x000fd800080006ff */
.L_x_343:
[----:B------:R-:W-:-:S04]  /*06d0*/  LEA R6, P0, R0, R2, 0x2 ;  /* 0x0000000200067211 */ /* 0x000fc800078010ff */
[----:B------:R-:W-:Y:S02]  /*06e0*/  LEA.HI.X R7, R0, R3, R13, 0x2, P0 ;  /* 0x0000000300077211 */ /* 0x000fe400000f140d */
[----:B0-----:R-:W-:Y:S02]  /*06f0*/  IADD3 R4, P1, PT, R19, R6, RZ ;  /* 0x0000000613047210 */ /* 0x001fe40007f3e0ff */
[----:B------:R-:W-:-:S03]  /*0700*/  IADD3 R24, P0, PT, R6, UR9, RZ ;  /* 0x0000000906187c10 */ /* 0x000fc6000ff1e0ff */
[----:B------:R-:W-:Y:S01]  /*0710*/  IMAD.X R5, R17, 0x1, R7, P1 ;  /* 0x0000000111057824 */ /* 0x000fe200008e0607 */
[----:B------:R-:W-:Y:S02]  /*0720*/  IADD3 R8, P1, PT, R19, R4, RZ ;  /* 0x0000000413087210 */ /* 0x000fe40007f3e0ff */
[----:B------:R-:W-:Y:S02]  /*0730*/  IADD3.X R25, PT, PT, R7, UR8, RZ, P0, !PT ;  /* 0x0000000807197c10 */ /* 0x000fe400087fe4ff */
[----:B------:R-:W-:Y:S01]  /*0740*/  IADD3 R26, P0, PT, R4, UR9, RZ ;  /* 0x00000009041a7c10 */ /* 0x000fe2000ff1e0ff */
[----:B------:R-:W-:Y:S01]  /*0750*/  IMAD.X R9, R17, 0x1, R5, P1 ;  /* 0x0000000111097824 */ /* 0x000fe200008e0605 */
[----:B------:R-:W-:Y:S01]  /*0760*/  IADD3 R10, P1, PT, R19, R8, RZ ;  /* 0x00000008130a7210 */ /* 0x000fe20007f3e0ff */
[----:B------:R-:W3:Y:S01]  /*0770*/  LDG.E.CONSTANT R16, desc[UR6][R24.64] ;  /* 0x0000000618107981 */ /* 0x000ee2000c1e9900 */
[----:B------:R-:W-:Y:S02]  /*0780*/  IADD3.X R27, PT, PT, R5, UR8, RZ, P0, !PT ;  /* 0x00000008051b7c10 */ /* 0x000fe400087fe4ff */
[----:B------:R-:W-:Y:S01]  /*0790*/  IADD3 R22, P0, PT, R8, UR9, RZ ;  /* 0x0000000908167c10 */ /* 0x000fe2000ff1e0ff */
[----:B------:R-:W-:Y:S01]  /*07a0*/  IMAD.X R11, R17, 0x1, R9, P1 ;  /* 0x00000001110b7824 */ /* 0x000fe200008e0609 */
[----:B------:R-:W4:Y:S02]  /*07b0*/  LDG.E.CONSTANT R7, desc[UR6][R6.64] ;  /* 0x0000000606077981 */ /* 0x000f24000c1e9900 */
[----:B------:R-:W-:-:S02]  /*07c0*/  IADD3.X R23, PT, PT, R9, UR8, RZ, P0, !PT ;  /* 0x0000000809177c10 */ /* 0x000fc400087fe4ff */
[----:B------:R-:W-:Y:S01]  /*07d0*/  IADD3 R20, P0, PT, R10, UR9, RZ ;  /* 0x000000090a147c10 */ /* 0x000fe2000ff1e0ff */
[----:B------:R-:W5:Y:S03]  /*07e0*/  LDG.E.CONSTANT R12, desc[UR6][R26.64] ;  /* 0x000000061a0c7981 */ /* 0x000f66000c1e9900 */
[----:B------:R-:W-:Y:S01]  /*07f0*/  IADD3.X R21, PT, PT, R11, UR8, RZ, P0, !PT ;  /* 0x000000080b157c10 */ /* 0x000fe200087fe4ff */
[----:B------:R-:W2:Y:S04]  /*0800*/  LDG.E.CONSTANT R14, desc[UR6][R22.64] ;  /* 0x00000006160e7981 */ /* 0x000ea8000c1e9900 */
[----:B------:R-:W4:Y:S04]  /*0810*/  LDG.E.CONSTANT R20, desc[UR6][R20.64] ;  /* 0x0000000614147981 */ /* 0x000f28000c1e9900 */
[----:B------:R-:W4:Y:S04]  /*0820*/  LDG.E.CONSTANT R18, desc[UR6][R4.64] ;  /* 0x0000000604127981 */ /* 0x000f28000c1e9900 */
[----:B------:R0:W4:Y:S04]  /*0830*/  LDG.E.CONSTANT R24, desc[UR6][R8.64] ;  /* 0x0000000608187981 */ /* 0x000128000c1e9900 */
[----:B------:R1:W4:Y:S01]  /*0840*/  LDG.E.CONSTANT R10, desc[UR6][R10.64] ;  /* 0x000000060a0a7981 */ /* 0x000322000c1e9900 */
[----:B0-----:R-:W-:Y:S01]  /*0850*/  IADD3 R8, P0, PT, R15, R0, RZ ;  /* 0x000000000f087210 */ /* 0x001fe20007f1e0ff */
[----:B---3--:R-:W-:-:S06]  /*0860*/  FMUL.FTZ R25, R16, -1.4426950216293334961 ;  /* 0xbfb8aa3b10197820 */ /* 0x008fcc0000410000 */
[----:B------:R-:W0:Y:S01]  /*0870*/  MUFU.EX2 R25, R25 ;  /* 0x0000001900197308 */ /* 0x000e220000000800 */
[----:B-----5:R-:W-:Y:S01]  /*0880*/  FMUL.FTZ R26, R12, -1.4426950216293334961 ;  /* 0xbfb8aa3b0c1a7820 */ /* 0x020fe20000410000 */
[----:B--2---:R-:W-:Y:S01]  /*0890*/  FMUL.FTZ R22, R14, -1.4426950216293334961 ;  /* 0xbfb8aa3b0e167820 */ /* 0x004fe20000410000 */
[----:B----4-:R-:W-:-:S05]  /*08a0*/  FMUL.FTZ R23, R20, -1.4426950216293334961 ;  /* 0xbfb8aa3b14177820 */ /* 0x010fca0000410000 */
[----:B------:R-:W2:Y:S08]  /*08b0*/  MUFU.EX2 R26, R26 ;  /* 0x0000001a001a7308 */ /* 0x000eb00000000800 */
[----:B------:R-:W3:Y:S01]  /*08c0*/  MUFU.EX2 R22, R22 ;  /* 0x0000001600167308 */ /* 0x000ee20000000800 */
[----:B0-----:R-:W-:-:S07]  /*08d0*/  FADD.FTZ R6, R25, 1 ;  /* 0x3f80000019067421 */ /* 0x001fce0000010000 */
[----:B------:R-:W1:Y:S01]  /*08e0*/  MUFU.EX2 R23, R23 ;  /* 0x0000001700177308 */ /* 0x000e620000000800 */
[----:B--2---:R-:W-:-:S07]  /*08f0*/  FADD.FTZ R9, R26, 1 ;  /* 0x3f8000001a097421 */ /* 0x004fce0000010000 */
[----:B------:R-:W0:Y:S01]  /*0900*/  MUFU.RCP R5, R6 ;  /* 0x0000000600057308 */ /* 0x000e220000001000 */
[----:B---3--:R-:W-:Y:S01]  /*0910*/  FADD.FTZ R21, R22, 1 ;  /* 0x3f80000016157421 */ /* 0x008fe20000010000 */
[----:B------:R-:W-:Y:S01]  /*0920*/  IMAD.X R25, RZ, RZ, R13, P0 ;  /* 0x000000ffff197224 */ /* 0x000fe200000e060d */
[----:B------:R-:W-:Y:S01]  /*0930*/  LEA R4, P0, R8, UR10, 0x2 ;  /* 0x0000000a08047c11 */ /* 0x000fe2000f8010ff */
[----:B-1----:R-:W-:-:S04]  /*0940*/  FADD.FTZ R11, R23, 1 ;  /* 0x3f800000170b7421 */ /* 0x002fc80000010000 */
[----:B------:R-:W1:Y:S08]  /*0950*/  MUFU.RCP R9, R9 ;  /* 0x0000000900097308 */ /* 0x000e700000001000 */
[----:B------:R-:W2:Y:S01]  /*0960*/  MUFU.RCP R21, R21 ;  /* 0x0000001500157308 */ /* 0x000ea20000001000 */
[----:B0-----:R-:W-:Y:S01]  /*0970*/  FMUL.FTZ R16, R16, R5 ;  /* 0x0000000510107220 */ /* 0x001fe20000410000 */
[----:B------:R-:W-:-:S02]  /*0980*/  LEA.HI.X R5, R8, UR11, R25, 0x2, P0 ;  /* 0x0000000b08057c11 */ /* 0x000fc400080f1419 */
[----:B------:R-:W-:-:S04]  /*0990*/  IADD3 R6, P0, PT, R19, R4, RZ ;  /* 0x0000000413067210 */ /* 0x000fc80007f1e0ff */
[----:B------:R-:W0:Y:S01]  /*09a0*/  MUFU.RCP R11, R11 ;  /* 0x0000000b000b7308 */ /* 0x000e220000001000 */
[----:B------:R-:W-:Y:S01]  /*09b0*/  FMUL.FTZ R25, R7, R16 ;  /* 0x0000001007197220 */ /* 0x000fe20000410000 */
[----:B------:R-:W-:Y:S01]  /*09c0*/  IMAD.X R7, R17, 0x1, R5, P0 ;  /* 0x0000000111077824 */ /* 0x000fe200000e0605 */
[----:B------:R-:W-:Y:S01]  /*09d0*/  IADD3 R8, P0, PT, R19, R6, RZ ;  /* 0x0000000613087210 */ /* 0x000fe20007f1e0ff */
[----:B-1----:R-:W-:-:S04]  /*09e0*/  FMUL.FTZ R23, R12, R9 ;  /* 0x000000090c177220 */ /* 0x002fc80000410000 */
[----:B------:R-:W-:Y:S02]  /*09f0*/  IMAD.X R9, R17, 0x1, R7, P0 ;  /* 0x0000000111097824 */ /* 0x000fe400000e0607 */
[----:B--2---:R-:W-:Y:S01]  /*0a00*/  FMUL.FTZ R21, R14, R21 ;  /* 0x000000150e157220 */ /* 0x004fe20000410000 */
[----:B------:R-:W-:-:S03]  /*0a10*/  IADD3 R22, P0, PT, R19, R8, RZ ;  /* 0x0000000813167210 */ /* 0x000fc60007f1e0ff */
[----:B------:R-:W-:Y:S01]  /*0a20*/  FMUL.FTZ R21, R24, R21 ;  /* 0x0000001518157220 */ /* 0x000fe20000410000 */
[----:B0-----:R-:W-:Y:S01]  /*0a30*/  FMUL.FTZ R27, R20, R11 ;  /* 0x0000000b141b7220 */ /* 0x001fe20000410000 */
[----:B------:R-:W-:Y:S01]  /*0a40*/  FMUL.FTZ R11, R18, R23 ;  /* 0x00000017120b7220 */ /* 0x000fe20000410000 */
[----:B------:R-:W-:Y:S02]  /*0a50*/  IADD3.X R23, PT, PT, R17, R9, RZ, P0, !PT ;  /* 0x0000000911177210 */ /* 0x000fe400007fe4ff */
[----:B------:R-:W-:Y:S01]  /*0a60*/  FMUL.FTZ R27, R10, R27 ;  /* 0x0000001b0a1b7220 */ /* 0x000fe20000410000 */
[----:B------:R-:W-:Y:S01]  /*0a70*/  IADD3 R0, P0, PT, R19, R0, RZ ;  /* 0x0000000013007210 */ /* 0x000fe20007f1e0ff */
[----:B------:R1:W-:Y:S04]  /*0a80*/  STG.E desc[UR6][R4.64], R25 ;  /* 0x0000001904007986 */ /* 0x0003e8000c101906 */
[----:B------:R1:W-:Y:S01]  /*0a90*/  STG.E desc[UR6][R6.64], R11 ;  /* 0x0000000b06007986 */ /* 0x0003e2000c101906 */
[----:B------:R-:W-:Y:S01]  /*0aa0*/  IMAD.X R13, R17, 0x1, R13, P0 ;  /* 0x00000001110d7824 */ /* 0x000fe200000e060d */
[----:B------:R-:W-:-:S02]  /*0ab0*/  ISETP.GE.U32.AND P0, PT, R0, UR4, PT ;  /* 0x0000000400007c0c */ /* 0x000fc4000bf06070 */
[----:B------:R1:W-:Y:S04]  /*0ac0*/  STG.E desc[UR6][R8.64], R21 ;  /* 0x0000001508007986 */ /* 0x0003e8000c101906 */
[----:B------:R1:W-:Y:S01]  /*0ad0*/  STG.E desc[UR6][R22.64], R27 ;  /* 0x0000001b16007986 */ /* 0x0003e2000c101906 */
[----:B------:R-:W-:-:S13]  /*0ae0*/  ISETP.GE.AND.EX P0, PT, R13, UR5, PT, P0 ;  /* 0x000000050d007c0c */ /* 0x000fda000bf06300 */
[----:B-1----:R-:W-:Y:S05]  /*0af0*/  @!P0 BRA `(.L_x_343) ;  /* 0xfffffff800f48947 */ /* 0x002fea000383ffff */
[----:B------:R-:W-:Y:S05]  /*0b00*/  EXIT ;  /* 0x000000000000794d */ /* 0x000fea0003800000 */
        .weak           $__internal_23_$__cuda_sm20_div_u64
        .type           $__internal_23_$__cuda_sm20_div_u64,@function
        .size           $__internal_23_$__cuda_sm20_div_u64,(.L_x_442 - $__internal_23_$__cuda_sm20_div_u64)
$__internal_23_$__cuda_sm20_div_u64:
        /* <DEDUP_REMOVED lines=17> */
[----:B------:R-:W-:Y:S01]  /*0c20*/  IADD3 R19, P2, PT, R21, R18, RZ ;  /* 0x0000001215137210 */ /* 0x000fe20007f5e0ff */
[----:B------:R-:W-:-:S03]  /*0c30*/  IMAD.MOV.U32 R9, RZ, RZ, 0x0 ;  /* 0x00000000ff097424 */ /* 0x000fc600078e00ff */
        /* <DEDUP_REMOVED lines=46> */
[----:B------:R-:W-:Y:S06]  /*0f20*/  RET.REL.NODEC R8 `(_ZN4vllm18act_and_mul_kernelIf6float2XadL_ZNS_11silu_kernelIfEET_RKS3_EEXadL_ZNS_18packed_silu_kernelIS1_EES3_S5_EELb0ELb0ELb0EEEvPS3_PS4_i) ;  /* 0xfffffff008347950 */ /* 0x000fec0003c3ffff */
.L_x_344:
        /* <DEDUP_REMOVED lines=13> */
.L_x_442:


//--------------------- .text._ZN4vllm18act_and_mul_kernelIN3c108BFloat16E14__nv_bfloat162XadL_ZNS_11silu_kernelIS2_EET_RKS5_EEXadL_ZNS_18packed_silu_kernelIS3_EES5_S7_EELb0ELb1ELb0EEEvPS5_PS6_i --------------------------
	.section	.text._ZN4vllm18act_and_mul_kernelIN3c108BFloat16E14__nv_bfloat162XadL_ZNS_11silu_kernelIS2_EET_RKS5_EEXadL_ZNS_18packed_silu_kernelIS3_EES5_S7_EELb0ELb1ELb0EEEvPS5_PS6_i,"ax",@progbits
	.align	128
        .global         _ZN4vllm18act_and_mul_kernelIN3c108BFloat16E14__nv_bfloat162XadL_ZNS_11silu_kernelIS2_EET_RKS5_EEXadL_ZNS_18packed_silu_kernelIS3_EES5_S7_EELb0ELb1ELb0EEEvPS5_PS6_i
        .type           _ZN4vllm18act_and_mul_kernelIN3c108BFloat16E14__nv_bfloat162XadL_ZNS_11silu_kernelIS2_EET_RKS5_EEXadL_ZNS_18packed_silu_kernelIS3_EES5_S7_EELb0ELb1ELb0EEEvPS5_PS6_i,@function
        .size           _ZN4vllm18act_and_mul_kernelIN3c108BFloat16E14__nv_bfloat162XadL_ZNS_11silu_kernelIS2_EET_RKS5_EEXadL_ZNS_18packed_silu_kernelIS3_EES5_S7_EELb0ELb1ELb0EEEvPS5_PS6_i,(.L_x_506 - _ZN4vllm18act_and_mul_kernelIN3c108BFloat16E14__nv_bfloat162XadL_ZNS_11silu_kernelIS2_EET_RKS5_EEXadL_ZNS_18packed_silu_kernelIS3_EES5_S7_EELb0ELb1ELb0EEEvPS5_PS6_i)
        .other          _ZN4vllm18act_and_mul_kernelIN3c108BFloat16E14__nv_bfloat162XadL_ZNS_11silu_kernelIS2_EET_RKS5_EEXadL_ZNS_18packed_silu_kernelIS3_EES5_S7_EELb0ELb1ELb0EEEvPS5_PS6_i,@"STO_CUDA_ENTRY STV_DEFAULT"
_ZN4vllm18act_and_mul_kernelIN3c108BFloat16E14__nv_bfloat162XadL_ZNS_11silu_kernelIS2_EET_RKS5_EEXadL_ZNS_18packed_silu_kernelIS3_EES5_S7_EELb0ELb1ELb0EEEvPS5_PS6_i:
.text._ZN4vllm18act_and_mul_kernelIN3c108BFloat16E14__nv_bfloat162XadL_ZNS_11silu_kernelIS2_EET_RKS5_EEXadL_ZNS_18packed_silu_kernelIS3_EES5_S7_EELb0ELb1ELb0EEEvPS5_PS6_i:
        /* <DEDUP_REMOVED lines=52> */
[----:B--2---:R-:W-:Y:S02]  /*0340*/  SHF.L.U32 R16, R8, 0x10, RZ ;  /* 0x0000001008107819 */ /* 0x004fe400000006ff */
[----:B------:R-:W-:Y:S02]  /*0350*/  SHF.L.U32 R19, R10, 0x10, RZ ;  /* 0x000000100a137819 */ /* 0x000fe400000006ff */
[----:B------:R-:W-:Y:S01]  /*0360*/  SHF.L.U32 R4, R11, 0x10, RZ ;  /* 0x000000100b047819 */ /* 0x000fe200000006ff */
[----:B------:R-:W-:Y:S01]  /*0370*/  FMUL.FTZ R26, R16, -1.4426950216293334961 ;  /* 0xbfb8aa3b101a7820 */ /* 0x000fe20000410000 */
[----:B------:R-:W-:Y:S01]  /*0380*/  SHF.L.U32 R18, R9, 0x10, RZ ;  /* 0x0000001009127819 */ /* 0x000fe200000006ff */
[----:B------:R-:W-:Y:S01]  /*0390*/  FMUL.FTZ R29, R19, -1.4426950216293334961 ;  /* 0xbfb8aa3b131d7820 */ /* 0x000fe20000410000 */
[----:B------:R-:W-:Y:S01]  /*03a0*/  PRMT R10, R9, 0x7632, R10 ;  /* 0x00007632090a7816 */ /* 0x000fe2000000000a */
[----:B------:R-:W-:Y:S01]  /*03b0*/  FMUL.FTZ R17, R4, -1.4426950216293334961 ;  /* 0xbfb8aa3b04117820 */ /* 0x000fe20000410000 */
[----:B------:R-:W-:Y:S01]  /*03c0*/  PRMT R8, R8, 0x7632, R8 ;  /* 0x0000763208087816 */ /* 0x000fe20000000008 */
[----:B------:R-:W0:Y:S01]  /*03d0*/  MUFU.EX2 R26, R26 ;  /* 0x0000001a001a7308 */ /* 0x000e220000000800 */
[----:B------:R-:W-:Y:S01]  /*03e0*/  FMUL.FTZ R28, R18, -1.4426950216293334961 ;  /* 0xbfb8aa3b121c7820 */ /* 0x000fe20000410000 */
[----:B------:R-:W-:-:S02]  /*03f0*/  PRMT R11, R10, 0x7632, R11 ;  /* 0x000076320a0b7816 */ /* 0x000fc4000000000b */
[----:B------:R-:W-:-:S04]  /*0400*/  SHF.L.U32 R8, R8, 0x10, RZ ;  /* 0x0000001008087819 */ /* 0x000fc800000006ff */
[----:B------:R-:W1:Y:S08]  /*0410*/  MUFU.EX2 R24, R29 ;  /* 0x0000001d00187308 */ /* 0x000e700000000800 */
[----:B------:R-:W2:Y:S01]  /*0420*/  MUFU.EX2 R17, R17 ;  /* 0x0000001100117308 */ /* 0x000ea20000000800 */
[----:B0-----:R-:W-:-:S07]  /*0430*/  FADD.FTZ R27, R26, 1 ;  /* 0x3f8000001a1b7421 */ /* 0x001fce0000010000 */
[----:B------:R2:W0:Y:S01]  /*0440*/  MUFU.EX2 R25, R28 ;  /* 0x0000001c00197308 */ /* 0x0004220000000800 */
[----:B-1----:R-:W-:-:S07]  /*0450*/  FADD.FTZ R26, R24, 1 ;  /* 0x3f800000181a7421 */ /* 0x002fce0000010000 */
[----:B------:R-:W1:Y:S01]  /*0460*/  MUFU.RCP R24, R26 ;  /* 0x0000001a00187308 */ /* 0x000e620000001000 */
[----:B--2---:R-:W-:-:S07]  /*0470*/  FADD.FTZ R28, R17, 1 ;  /* 0x3f800000111c7421 */ /* 0x004fce0000010000 */
[----:B------:R-:W2:Y:S01]  /*0480*/  MUFU.RCP R17, R28 ;  /* 0x0000001c00117308 */ /* 0x000ea20000001000 */
[----:B0-----:R-:W-:-:S07]  /*0490*/  FADD.FTZ R25, R25, 1 ;  /* 0x3f80000019197421 */ /* 0x001fce0000010000 */
[----:B------:R-:W0:Y:S01]  /*04a0*/  MUFU.RCP R25, R25 ;  /* 0x0000001900197308 */ /* 0x000e220000001000 */
[----:B-1----:R-:W-:Y:S01]  /*04b0*/  FMUL.FTZ R9, R19, R24 ;  /* 0x0000001813097220 */ /* 0x002fe20000410000 */
[----:B------:R-:W-:Y:S02]  /*04c0*/  SHF.L.U32 R24, R10, 0x10, RZ ;  /* 0x000000100a187819 */ /* 0x000fe400000006ff */
[C---:B------:R-:W-:Y:S02]  /*04d0*/  PRMT R10, R11.reuse, 0x7632, R10 ;  /* 0x000076320b0a7816 */ /* 0x040fe4000000000a */
[----:B------:R-:W-:Y:S01]  /*04e0*/  SHF.L.U32 R11, R11, 0x10, RZ ;  /* 0x000000100b0b7819 */ /* 0x000fe200000006ff */
[----:B------:R-:W-:Y:S01]  /*04f0*/  FMUL.FTZ R26, R24, -1.4426950216293334961 ;  /* 0xbfb8aa3b181a7820 */ /* 0x000fe20000410000 */
[----:B------:R-:W1:Y:S01]  /*0500*/  MUFU.RCP R27, R27 ;  /* 0x0000001b001b7308 */ /* 0x000e620000001000 */
[----:B------:R-:W-:Y:S01]  /*0510*/  SHF.L.U32 R10, R10, 0x10, RZ ;  /* 0x000000100a0a7819 */ /* 0x000fe200000006ff */
[----:B--2---:R-:W-:-:S04]  /*0520*/  FMUL.FTZ R17, R4, R17 ;  /* 0x0000001104117220 */ /* 0x004fc80000410000 */
[----:B------:R-:W-:Y:S02]  /*0530*/  FMUL.FTZ R4, R10, -1.4426950216293334961 ;  /* 0xbfb8aa3b0a047820 */ /* 0x000fe40000410000 */
[----:B------:R-:W2:Y:S01]  /*0540*/  MUFU.EX2 R26, R26 ;  /* 0x0000001a001a7308 */ /* 0x000ea20000000800 */
[----:B0-----:R-:W-:Y:S01]  /*0550*/  FMUL.FTZ R18, R18, R25 ;  /* 0x0000001912127220 */ /* 0x001fe20000410000 */
[----:B------:R-:W-:-:S06]  /*0560*/  FMUL.FTZ R25, R11, -1.4426950216293334961 ;  /* 0xbfb8aa3b0b197820 */ /* 0x000fcc0000410000 */
[----:B------:R-:W0:Y:S01]  /*0570*/  MUFU.EX2 R4, R4 ;  /* 0x0000000400047308 */ /* 0x000e220000000800 */
[----:B-1----:R-:W-:Y:S01]  /*0580*/  FMUL.FTZ R16, R16, R27 ;  /* 0x0000001b10107220 */ /* 0x002fe20000410000 */
[----:B------:R-:W-:-:S06]  /*0590*/  FMUL.FTZ R27, R8, -1.4426950216293334961 ;  /* 0xbfb8aa3b081b7820 */ /* 0x000fcc0000410000 */
[----:B------:R2:W1:Y:S08]  /*05a0*/  MUFU.EX2 R19, R27 ;  /* 0x0000001b00137308 */ /* 0x0004700000000800 */
[----:B------:R-:W4:Y:S01]  /*05b0*/  MUFU.EX2 R25, R25 ;  /* 0x0000001900197308 */ /* 0x000f220000000800 */
[----:B--2---:R-:W-:Y:S01]  /*05c0*/  FADD.FTZ R27, R26, 1 ;  /* 0x3f8000001a1b7421 */ /* 0x004fe20000010000 */
[----:B0-----:R-:W-:-:S06]  /*05d0*/  FADD.FTZ R28, R4, 1 ;  /* 0x3f800000041c7421 */ /* 0x001fcc0000010000 */
[----:B------:R-:W0:Y:S01]  /*05e0*/  MUFU.RCP R27, R27 ;  /* 0x0000001b001b7308 */ /* 0x000e220000001000 */
[----:B-1----:R-:W-:-:S07]  /*05f0*/  FADD.FTZ R19, R19, 1 ;  /* 0x3f80000013137421 */ /* 0x002fce0000010000 */
[----:B------:R-:W1:Y:S01]  /*0600*/  MUFU.RCP R28, R28 ;  /* 0x0000001c001c7308 */ /* 0x000e620000001000 */
[----:B----4-:R-:W-:-:S07]  /*0610*/  FADD.FTZ R26, R25, 1 ;  /* 0x3f800000191a7421 */ /* 0x010fce0000010000 */
[----:B------:R-:W2:Y:S01]  /*0620*/  MUFU.RCP R19, R19 ;  /* 0x0000001300137308 */ /* 0x000ea20000001000 */
[----:B0-----:R-:W-:-:S05]  /*0630*/  FMUL.FTZ R29, R24, R27 ;  /* 0x0000001b181d7220 */ /* 0x001fca0000410000 */
[----:B------:R-:W-:Y:S02]  /*0640*/  F2FP.BF16.F32.PACK_AB R18, R29, R18 ;  /* 0x000000121d12723e */ /* 0x000fe400000010ff */
[----:B------:R-:W0:Y:S01]  /*0650*/  MUFU.RCP R26, R26 ;  /* 0x0000001a001a7308 */ /* 0x000e220000001000 */
[----:B-1----:R-:W-:Y:S02]  /*0660*/  FMUL.FTZ R10, R10, R28 ;  /* 0x0000001c0a0a7220 */ /* 0x002fe40000410000 */
[----:B---3--:R-:W-:-:S03]  /*0670*/  HFMA2.BF16_V2 R13, R13, R18, -RZ ;  /* 0x000000120d0d7231 */ /* 0x008fc600003000ff */
[----:B------:R-:W-:Y:S01]  /*0680*/  F2FP.BF16.F32.PACK_AB R10, R10, R17 ;  /* 0x000000110a0a723e */ /* 0x000fe200000010ff */
[----:B--2---:R-:W-:-:S04]  /*0690*/  FMUL.FTZ R25, R8, R19 ;  /* 0x0000001308197220 */ /* 0x004fc80000410000 */
[----:B------:R-:W-:Y:S01]  /*06a0*/  HFMA2.BF16_V2 R15, R15, R10, -RZ ;  /* 0x0000000a0f0f7231 */ /* 0x000fe200003000ff */
[----:B------:R-:W-:Y:S01]  /*06b0*/  F2FP.BF16.F32.PACK_AB R16, R25, R16 ;  /* 0x000000101910723e */ /* 0x000fe200000010ff */
[----:B0-----:R-:W-:-:S04]  /*06c0*/  FMUL.FTZ R4, R11, R26 ;  /* 0x0000001a0b047220 */ /* 0x001fc80000410000 */
[----:B------:R-:W-:Y:S01]  /*06d0*/  HMUL2.BF16_V2 R12, R12, R16 ;  /* 0x000000100c0c7232 */ /* 0x000fe20000200000 */
[----:B------:R-:W-:Y:S01]  /*06e0*/  F2FP.BF16.F32.PACK_AB R4, R4, R9 ;  /* 0x000000090404723e */ /* 0x000fe200000010ff */
[----:B------:R-:W-:Y:S01]  /*06f0*/  IMAD.WIDE.U32 R8, R0, 0x10, R6 ;  /* 0x0000001000087825 */ /* 0x000fe200078e0006 */
[----:B------:R-:W-:-:S03]  /*0700*/  MOV R0, R2 ;  /* 0x0000000200007202 */ /* 0x000fc60000000f00 */
[----:B------:R-:W-:-:S05]  /*0710*/  HMUL2.BF16_V2 R14, R14, R4 ;  /* 0x000000040e0e7232 */ /* 0x000fca0000200000 */
[----:B------:R0:W-:Y:S02]  /*0720*/  STG.E.128 desc[UR4][R8.64], R12 ;  /* 0x0000000c08007986 */ /* 0x0001e4000c101d04 */
.L_x_346:
[----:B------:R-:W-:Y:S05]  /*0730*/  BSYNC.RECONVERGENT B0 ;  /* 0x0000000000007941 */ /* 0x000fea0003800200 */
.L_x_345:
[----:B------:R-:W-:Y:S05]  /*0740*/  @!P1 EXIT ;  /* 0x000000000000994d */ /* 0x000fea0003800000 */
[----:B------:R-:W-:-:S07]  /*0750*/  IADD3 R2, PT, PT, R0, R3, RZ ;  /* 0x0000000300027210 */ /* 0x000fce0007ffe0ff */
.L_x_347:
[----:B-1----:R-:W-:-:S06]  /*0760*/  IMAD.WIDE.U32 R16, R0, 0x10, R20 ;  /* 0x0000001000107825 */ /* 0x002fcc00078e0014 */
[----:B------:R-:W2:Y:S01]  /*0770*/  LDG.E.128.CONSTANT R16, desc[UR4][R16.64] ;  /* 0x0000000410107981 */ /* 0x000ea2000c1e9d00 */
[----:B0-----:R-:W-:-:S06]  /*0780*/  IMAD.WIDE.U32 R8, R2, 0x10, R20 ;  /* 0x0000001002087825 */ /* 0x001fcc00078e0014 */
[----:B------:R-:W3:Y:S01]  /*0790*/  LDG.E.128.CONSTANT R8, desc[UR4][R8.64] ;  /* 0x0000000408087981 */ /* 0x000ee2000c1e9d00 */
[----:B--2---:R-:W-:Y:S02]  /*07a0*/  SHF.L.U32 R24, R16, 0x10, RZ ;  /* 0x0000001010187819 */ /* 0x004fe400000006ff */
[----:B------:R-:W-:Y:S02]  /*07b0*/  SHF.L.U32 R25, R17, 0x10, RZ ;  /* 0x0000001011197819 */ /* 0x000fe400000006ff */
[----:B------:R-:W-:Y:S01]  /*07c0*/  SHF.L.U32 R26, R18, 0x10, RZ ;  /* 0x00000010121a7819 */ /* 0x000fe200000006ff */
[----:B------:R-:W-:Y:S02]  /*07d0*/  FMUL.FTZ R4, R24, -1.4426950216293334961 ;  /* 0xbfb8aa3b18047820 */ /* 0x000fe40000410000 */
[----:B------:R-:W-:Y:S02]  /*07e0*/  FMUL.FTZ R12, R25, -1.4426950216293334961 ;  /* 0xbfb8aa3b190c7820 */ /* 0x000fe40000410000 */
[----:B------:R-:W-:-:S02]  /*07f0*/  FMUL.FTZ R28, R26, -1.4426950216293334961 ;  /* 0xbfb8aa3b1a1c7820 */ /* 0x000fc40000410000 */
[----:B------:R-:W0:Y:S08]  /*0800*/  MUFU.EX2 R4, R4 ;  /* 0x0000000400047308 */ /* 0x000e300000000800 */
[----:B------:R-:W1:Y:S01]  /*0810*/  MUFU.EX2 R12, R12 ;  /* 0x0000000c000c7308 */ /* 0x000e620000000800 */
[----:B0-----:R-:W-:-:S07]  /*0820*/  FADD.FTZ R15, R4, 1 ;  /* 0x3f800000040f7421 */ /* 0x001fce0000010000 */
[----:B------:R-:W0:Y:S01]  /*0830*/  MUFU.RCP R15, R15 ;  /* 0x0000000f000f7308 */ /* 0x000e220000001000 */
[----:B-1----:R-:W-:-:S07]  /*0840*/  FADD.FTZ R27, R12, 1 ;  /* 0x3f8000000c1b7421 */ /* 0x002fce0000010000 */
[----:B------:R-:W1:Y:S01]  /*0850*/  MUFU.RCP R14, R27 ;  /* 0x0000001b000e7308 */ /* 0x000e620000001000 */
[----:B------:R-:W-:-:S04]  /*0860*/  IMAD.WIDE.U32 R12, R0, 0x10, R22 ;  /* 0x00000010000c7825 */ /* 0x000fc800078e0016 */
[----:B0-----:R-:W-:Y:S01]  /*0870*/  FMUL.FTZ R24, R24, R15 ;  /* 0x0000000f18187220 */ /* 0x001fe20000410000 */
[----:B-1----:R-:W-:Y:S02]  /*0880*/  FMUL.FTZ R25, R25, R14 ;  /* 0x0000000e19197220 */ /* 0x002fe40000410000 */
[----:B------:R-:W2:Y:S01]  /*0890*/  LDG.E.128.CONSTANT R12, desc[UR4][R12.64] ;  /* 0x000000040c0c7981 */ /* 0x000ea2000c1e9d00 */
[----:B------:R-:W0:Y:S02]  /*08a0*/  MUFU.EX2 R4, R28 ;  /* 0x0000001c00047308 */ /* 0x000e240000000800 */
[----:B0-----:R-:W-:-:S06]  /*08b0*/  FADD.FTZ R29, R4, 1 ;  /* 0x3f800000041d7421 */ /* 0x001fcc0000010000 */
[----:B------:R-:W0:Y:S01]  /*08c0*/  MUFU.RCP R29, R29 ;  /* 0x0000001d001d7308 */ /* 0x000e220000001000 */
[----:B------:R-:W-:Y:S01]  /*08d0*/  SHF.L.U32 R4, R19, 0x10, RZ ;  /* 0x0000001013047819 */ /* 0x000fe200000006ff */
[----:B0-----:R-:W-:-:S04]  /*08e0*/  FMUL.FTZ R26, R26, R29 ;  /* 0x0000001d1a1a7220 */ /* 0x001fc80000410000 */
[----:B------:R-:W-:-:S04]  /*08f0*/  FMUL.FTZ R29, R4, -1.4426950216293334961 ;  /* 0xbfb8aa3b041d7820 */ /* 0x000fc80000410000 */
[----:B------:R-:W0:Y:S02]  /*0900*/  MUFU.EX2 R27, R29 ;  /* 0x0000001d001b7308 */ /* 0x000e240000000800 */
[----:B0-----:R-:W-:-:S06]  /*0910*/  FADD.FTZ R28, R27, 1 ;  /* 0x3f8000001b1c7421 */ /* 0x001fcc0000010000 */
[----:B------:R-:W0:Y:S02]  /*0920*/  MUFU.RCP R27, R28 ;  /* 0x0000001c001b7308 */ /* 0x000e240000001000 */
[----:B0-----:R-:W-:Y:S01]  /*0930*/  FMUL.FTZ R4, R4, R27 ;  /* 0x0000001b04047220 */ /* 0x001fe20000410000 */
[----:B------:R-:W-:-:S04]  /*0940*/  PRMT R27, R16, 0x7632, R27 ;  /* 0x00007632101b7816 */ /* 0x000fc8000000001b */
[----:B------:R-:W-:-:S05]  /*0950*/  SHF.L.U32 R27, R27, 0x10, RZ ;  /* 0x000000101b1b7819 */ /* 0x000fca00000006ff */
[----:B------:R-:W-:-:S06]  /*0960*/  FMUL.FTZ R28, R27, -1.4426950216293334961 ;  /* 0xbfb8aa3b1b1c7820 */ /* 0x000fcc0000410000 */
[----:B------:R-:W0:Y:S02]  /*0970*/  MUFU.EX2 R28, R28 ;  /* 0x0000001c001c7308 */ /* 0x000e240000000800 */
[----:B0-----:R-:W-:-:S06]  /*0980*/  FADD.FTZ R29, R28, 1 ;  /* 0x3f8000001c1d7421 */ /* 0x001fcc0000010000 */
[----:B------:R-:W0:Y:S02]  /*0990*/  MUFU.RCP R16, R29 ;  /* 0x0000001d00107308 */ /* 0x000e240000001000 */
[----:B0-----:R-:W-:Y:S01]  /*09a0*/  FMUL.FTZ R27, R27, R16 ;  /* 0x000000101b1b7220 */ /* 0x001fe20000410000 */
[----:B------:R-:W-:-:S04]  /*09b0*/  PRMT R16, R17, 0x7632, R16 ;  /* 0x0000763211107816 */ /* 0x000fc80000000010 */
[----:B------:R-:W-:-:S05]  /*09c0*/  SHF.L.U32 R16, R16, 0x10, RZ ;  /* 0x0000001010107819 */ /* 0x000fca00000006ff */
[----:B------:R-:W-:-:S04]  /*09d0*/  FMUL.FTZ R28, R16, -1.4426950216293334961 ;  /* 0xbfb8aa3b101c7820 */ /* 0x000fc80000410000 */
[----:B------:R-:W0:Y:S02]  /*09e0*/  MUFU.EX2 R17, R28 ;  /* 0x0000001c00117308 */ /* 0x000e240000000800 */
[----:B0-----:R-:W-:-:S06]  /*09f0*/  FADD.FTZ R29, R17, 1 ;  /* 0x3f800000111d7421 */ /* 0x001fcc0000010000 */
[----:B------:R-:W0:Y:S01]  /*0a00*/  MUFU.RCP R17, R29 ;  /* 0x0000001d00117308 */ /* 0x000e220000001000 */
[----:B------:R-:W-:-:S04]  /*0a10*/  PRMT R19, R19, 0x7632, R19 ;  /* 0x0000763213137816 */ /* 0x000fc80000000013 */
[----:B------:R-:W-:Y:S01]  /*0a20*/  SHF.L.U32 R19, R19, 0x10, RZ ;  /* 0x0000001013137819 */ /* 0x000fe200000006ff */
[----:B0-----:R-:W-:Y:S01]  /*0a30*/  FMUL.FTZ R16, R16, R17 ;  /* 0x0000001110107220 */ /* 0x001fe20000410000 */
[----:B------:R-:W-:-:S04]  /*0a40*/  PRMT R17, R18, 0x7632, R17 ;  /* 0x0000763212117816 */ /* 0x000fc80000000011 */
[----:B------:R-:W-:Y:S01]  /*0a50*/  SHF.L.U32 R17, R17, 0x10, RZ ;  /* 0x0000001011117819 */ /* 0x000fe200000006ff */
[----:B------:R-:W-:-:S04]  /*0a60*/  FMUL.FTZ R29, R19, -1.4426950216293334961 ;  /* 0xbfb8aa3b131d7820 */ /* 0x000fc80000410000 */
[----:B------:R-:W-:Y:S02]  /*0a70*/  FMUL.FTZ R18, R17, -1.4426950216293334961 ;  /* 0xbfb8aa3b11127820 */ /* 0x000fe40000410000 */
[----:B------:R-:W0:Y:S08]  /*0a80*/  MUFU.EX2 R29, R29 ;  /* 0x0000001d001d7308 */ /* 0x000e300000000800 */
[----:B------:R-:W1:Y:S01]  /*0a90*/  MUFU.EX2 R18, R18 ;  /* 0x0000001200127308 */ /* 0x000e620000000800 */
[----:B0-----:R-:W-:Y:S01]  /*0aa0*/  FADD.FTZ R29, R29, 1 ;  /* 0x3f8000001d1d7421 */ /* 0x001fe20000010000 */
[----:B-1----:R-:W-:-:S06]  /*0ab0*/  FADD.FTZ R28, R18, 1 ;  /* 0x3f800000121c7421 */ /* 0x002fcc0000010000 */
[----:B------:R-:W0:Y:S08]  /*0ac0*/  MUFU.RCP R18, R29 ;  /* 0x0000001d00127308 */ /* 0x000e300000001000 */
[----:B------:R-:W1:Y:S01]  /*0ad0*/  MUFU.RCP R28, R28 ;  /* 0x0000001c001c7308 */ /* 0x000e620000001000 */
[----:B0-----:R-:W-:Y:S01]  /*0ae0*/  FMUL.FTZ R19, R19, R18 ;  /* 0x0000001213137220 */ /* 0x001fe20000410000 */
[----:B------:R-:W-:-:S02]  /*0af0*/  F2FP.BF16.F32.PACK_AB R18, R16, R25 ;  /* 0x000000191012723e */ /* 0x000fc400000010ff */
[----:B---3--:R-:W-:Y:S01]  /*0b00*/  SHF.L.U32 R16, R8, 0x10, RZ ;  /* 0x0000001008107819 */ /* 0x008fe200000006ff */
[----:B-1----:R-:W-:-:S05]  /*0b10*/  FMUL.FTZ R17, R17, R28 ;  /* 0x0000001c11117220 */ /* 0x002fca0000410000 */
[----:B------:R-:W-:Y:S01]  /*0b20*/  F2FP.BF16.F32.PACK_AB R26, R17, R26 ;  /* 0x0000001a111a723e */ /* 0x000fe200000010ff */
[----:B------:R-:W-:Y:S01]  /*0b30*/  FMUL.FTZ R17, R16, -1.4426950216293334961 ;  /* 0xbfb8aa3b10117820 */ /* 0x000fe20000410000 */
[----:B------:R-:W-:-:S05]  /*0b40*/  F2FP.BF16.F32.PACK_AB R24, R27, R24 ;  /* 0x000000181b18723e */ /* 0x000fca00000010ff */
[----:B------:R-:W0:Y:S01]  /*0b50*/  MUFU.EX2 R17, R17 ;  /* 0x0000001100117308 */ /* 0x000e220000000800 */
[----:B------:R-:W-:Y:S01]  /*0b60*/  SHF.L.U32 R25, R9, 0x10, RZ ;  /* 0x0000001009197819 */ /* 0x000fe200000006ff */
[----:B0-----:R-:W-:Y:S01]  /*0b70*/  FADD.FTZ R27, R17, 1 ;  /* 0x3f800000111b7421 */ /* 0x001fe20000010000 */
[----:B--2---:R-:W-:Y:S01]  /*0b80*/  HMUL2.BF16_V2 R12, R12, R24 ;  /* 0x000000180c0c7232 */ /* 0x004fe20000200000 */
[----:B------:R-:W-:Y:S01]  /*0b90*/  SHF.L.U32 R24, R10, 0x10, RZ ;  /* 0x000000100a187819 */ /* 0x000fe200000006ff */
[----:B------:R-:W-:-:S04]  /*0ba0*/  HMUL2.BF16_V2 R14, R14, R26 ;  /* 0x0000001a0e0e7232 */ /* 0x000fc80000200000 */
[----:B------:R-:W-:-:S04]  /*0bb0*/  FMUL.FTZ R29, R24, -1.4426950216293334961 ;  /* 0xbfb8aa3b181d7820 */ /* 0x000fc80000410000 */
[----:B------:R-:W0:Y:S01]  /*0bc0*/  MUFU.EX2 R26, R29 ;  /* 0x0000001d001a7308 */ /* 0x000e220000000800 */
[----:B------:R-:W-:Y:S02]  /*0bd0*/  HFMA2.BF16_V2 R13, R13, R18, -RZ ;  /* 0x000000120d0d7231 */ /* 0x000fe400003000ff */
[----:B------:R-:W-:-:S05]  /*0be0*/  FMUL.FTZ R18, R25, -1.4426950216293334961 ;  /* 0xbfb8aa3b19127820 */ /* 0x000fca0000410000 */
[----:B------:R-:W1:Y:S08]  /*0bf0*/  MUFU.RCP R17, R27 ;  /* 0x0000001b00117308 */ /* 0x000e700000001000 */
[----:B------:R-:W2:Y:S01]  /*0c00*/  MUFU.EX2 R18, R18 ;  /* 0x0000001200127308 */ /* 0x000ea20000000800 */
[----:B0-----:R-:W-:-:S07]  /*0c10*/  FADD.FTZ R26, R26, 1 ;  /* 0x3f8000001a1a7421 */ /* 0x001fce0000010000 */
[----:B------:R1:W0:Y:S01]  /*0c20*/  MUFU.RCP R27, R26 ;  /* 0x0000001a001b7308 */ /* 0x0002220000001000 */
[----:B------:R-:W-:Y:S01]  /*0c30*/  F2FP.BF16.F32.PACK_AB R4, R19, R4 ;  /* 0x000000041304723e */ /* 0x000fe200000010ff */
[----:B-1----:R-:W-:Y:S01]  /*0c40*/  FMUL.FTZ R26, R16, R17 ;  /* 0x00000011101a7220 */ /* 0x002fe20000410000 */
[----:B------:R-:W-:-:S04]  /*0c50*/  IMAD.WIDE.U32 R16, R2, 0x10, R22 ;  /* 0x0000001002107825 */ /* 0x000fc800078e0016 */
[----:B--2---:R-:W-:Y:S02]  /*0c60*/  FADD.FTZ R28, R18, 1 ;  /* 0x3f800000121c7421 */ /* 0x004fe40000010000 */
[----:B------:R-:W2:Y:S01]  /*0c70*/  LDG.E.128.CONSTANT R16, desc[UR4][R16.64] ;  /* 0x0000000410107981 */ /* 0x000ea2000c1e9d00 */
[----:B0-----:R-:W-:Y:S01]  /*0c80*/  FMUL.FTZ R24, R24, R27 ;  /* 0x0000001b18187220 */ /* 0x001fe20000410000 */
[----:B------:R-:W-:-:S05]  /*0c90*/  SHF.L.U32 R27, R11, 0x10, RZ ;  /* 0x000000100b1b7819 */ /* 0x000fca00000006ff */
[----:B------:R-:W-:Y:S01]  /*0ca0*/  FMUL.FTZ R29, R27, -1.4426950216293334961 ;  /* 0xbfb8aa3b1b1d7820 */ /* 0x000fe20000410000 */
[----:B------:R-:W0:Y:S08]  /*0cb0*/  MUFU.RCP R28, R28 ;  /* 0x0000001c001c7308 */ /* 0x000e300000001000 */
[----:B------:R-:W1:Y:S01]  /*0cc0*/  MUFU.EX2 R29, R29 ;  /* 0x0000001d001d7308 */ /* 0x000e620000000800 */
[----:B0-----:R-:W-:Y:S01]  /*0cd0*/  FMUL.FTZ R25, R25, R28 ;  /* 0x0000001c19197220 */ /* 0x001fe20000410000 */
[----:B-1----:R-:W-:-:S06]  /*0ce0*/  FADD.FTZ R28, R29, 1 ;  /* 0x3f8000001d1c7421 */ /* 0x002fcc0000010000 */
[----:B------:R-:W0:Y:S01]  /*0cf0*/  MUFU.RCP R28, R28 ;  /* 0x0000001c001c7308 */ /* 0x000e220000001000 */
[----:B------:R-:W-:-:S04]  /*0d00*/  PRMT R29, R8, 0x7632, R29 ;  /* 0x00007632081d7816 */ /* 0x000fc8000000001d */
[----:B------:R-:W-:Y:S01]  /*0d10*/  SHF.L.U32 R29, R29, 0x10, RZ ;  /* 0x000000101d1d7819 */ /* 0x000fe200000006ff */
[----:B0-----:R-:W-:-:S04]  /*0d20*/  FMUL.FTZ R27, R27, R28 ;  /* 0x0000001c1b1b7220 */ /* 0x001fc80000410000 */
[----:B------:R-:W-:-:S06]  /*0d30*/  FMUL.FTZ R28, R29, -1.4426950216293334961 ;  /* 0xbfb8aa3b1d1c7820 */ /* 0x000fcc0000410000 */
        /* <DEDUP_REMOVED lines=9> */
[----:B------:R-:W0:Y:S01]  /*0dd0*/  MUFU.RCP R9, R28 ;  /* 0x0000001c00097308 */ /* 0x000e220000001000 */
[----:B------:R-:W-:Y:S01]  /*0de0*/  PRMT R10, R10, 0x7632, R10 ;  /* 0x000076320a0a7816 */ /* 0x000fe2000000000a */
[----:B0-----:R-:W-:-:S03]  /*0df0*/  FMUL.FTZ R8, R8, R9 ;  /* 0x0000000908087220 */ /* 0x001fc60000410000 */
[----:B------:R-:W-:-:S05]  /*0e00*/  SHF.L.U32 R9, R10, 0x10, RZ ;  /* 0x000000100a097819 */ /* 0x000fca00000006ff */
[----:B------:R-:W-:-:S04]  /*0e10*/  FMUL.FTZ R28, R9, -1.4426950216293334961 ;  /* 0xbfb8aa3b091c7820 */ /* 0x000fc80000410000 */
[----:B------:R-:W0:Y:S02]  /*0e20*/  MUFU.EX2 R10, R28 ;  /* 0x0000001c000a7308 */ /* 0x000e240000000800 */
[----:B0-----:R-:W-:-:S06]  /*0e30*/  FADD.FTZ R10, R10, 1 ;  /* 0x3f8000000a0a7421 */ /* 0x001fcc0000010000 */
[----:B------:R-:W0:Y:S01]  /*0e40*/  MUFU.RCP R10, R10 ;  /* 0x0000000a000a7308 */ /* 0x000e220000001000 */
[----:B------:R-:W-:Y:S01]  /*0e50*/  PRMT R11, R11, 0x7632, R11 ;  /* 0x000076320b0b7816 */ /* 0x000fe2000000000b */
[----:B0-----:R-:W-:-:S03]  /*0e60*/  FMUL.FTZ R9, R9, R10 ;  /* 0x0000000a09097220 */ /* 0x001fc60000410000 */
[----:B------:R-:W-:-:S05]  /*0e70*/  SHF.L.U32 R10, R11, 0x10, RZ ;  /* 0x000000100b0a7819 */ /* 0x000fca00000006ff */
[----:B------:R-:W-:-:S06]  /*0e80*/  FMUL.FTZ R11, R10, -1.4426950216293334961 ;  /* 0xbfb8aa3b0a0b7820 */ /* 0x000fcc0000410000 */
[----:B------:R-:W0:Y:S02]  /*0e90*/  MUFU.EX2 R11, R11 ;  /* 0x0000000b000b7308 */ /* 0x000e240000000800 */
[----:B0-----:R-:W-:-:S06]  /*0ea0*/  FADD.FTZ R11, R11, 1 ;  /* 0x3f8000000b0b7421 */ /* 0x001fcc0000010000 */
[----:B------:R-:W0:Y:S01]  /*0eb0*/  MUFU.RCP R11, R11 ;  /* 0x0000000b000b7308 */ /* 0x000e220000001000 */
[----:B------:R-:W-:Y:S02]  /*0ec0*/  F2FP.BF16.F32.PACK_AB R8, R8, R25 ;  /* 0x000000190808723e */ /* 0x000fe400000010ff */
[----:B------:R-:W-:Y:S02]  /*0ed0*/  F2FP.BF16.F32.PACK_AB R9, R9, R24 ;  /* 0x000000180909723e */ /* 0x000fe400000010ff */
[----:B------:R-:W-:Y:S01]  /*0ee0*/  F2FP.BF16.F32.PACK_AB R26, R29, R26 ;  /* 0x0000001a1d1a723e */ /* 0x000fe200000010ff */
[----:B------:R-:W-:Y:S02]  /*0ef0*/  HFMA2.BF16_V2 R15, R15, R4, -RZ ;  /* 0x000000040f0f7231 */ /* 0x000fe400003000ff */
[----:B0-----:R-:W-:-:S05]  /*0f00*/  FMUL.FTZ R10, R10, R11 ;  /* 0x0000000b0a0a7220 */ /* 0x001fca0000410000 */
[----:B------:R-:W-:Y:S01]  /*0f10*/  F2FP.BF16.F32.PACK_AB R10, R10, R27 ;  /* 0x0000001b0a0a723e */ /* 0x000fe200000010ff */
[----:B--2---:R-:W-:Y:S02]  /*0f20*/  HFMA2.BF16_V2 R17, R17, R8, -RZ ;  /* 0x0000000811117231 */ /* 0x004fe400003000ff */
[----:B------:R-:W-:Y:S02]  /*0f30*/  HMUL2.BF16_V2 R18, R18, R9 ;  /* 0x0000000912127232 */ /* 0x000fe40000200000 */
[----:B------:R-:W-:Y:S02]  /*0f40*/  HFMA2.BF16_V2 R19, R19, R10, -RZ ;  /* 0x0000000a13137231 */ /* 0x000fe400003000ff */
[----:B------:R-:W-:-:S04]  /*0f50*/  IMAD.WIDE.U32 R8, R0, 0x10, R6 ;  /* 0x0000001000087825 */ /* 0x000fc800078e0006 */
[----:B------:R-:W-:Y:S02]  /*0f60*/  HMUL2.BF16_V2 R16, R16, R26 ;  /* 0x0000001a10107232 */ /* 0x000fe40000200000 */
[----:B------:R-:W-:Y:S01]  /*0f70*/  IMAD.WIDE.U32 R10, R2, 0x10, R6 ;  /* 0x00000010020a7825 */ /* 0x000fe200078e0006 */
[----:B------:R1:W-:Y:S01]  /*0f80*/  STG.E.128 desc[UR4][R8.64], R12 ;  /* 0x0000000c08007986 */ /* 0x0003e2000c101d04 */
[----:B------:R-:W-:-:S03]  /*0f90*/  IADD3 R0, PT, PT, R3, R0, R3 ;  /* 0x0000000003007210 */ /* 0x000fc60007ffe003 */
[----:B------:R1:W-:Y:S01]  /*0fa0*/  STG.E.128 desc[UR4][R10.64], R16 ;  /* 0x000000100a007986 */ /* 0x0003e2000c101d04 */
[----:B------:R-:W-:Y:S02]  /*0fb0*/  ISETP.GE.AND P0, PT, R0, R5, PT ;  /* 0x000000050000720c */ /* 0x000fe40003f06270 */
[----:B------:R-:W-:-:S11]  /*0fc0*/  LEA R2, R3, R2, 0x1 ;  /* 0x0000000203027211 */ /* 0x000fd600078e08ff */
[----:B------:R-:W-:Y:S05]  /*0fd0*/  @!P0 BRA `(.L_x_347) ;  /* 0xfffffff400e08947 */ /* 0x000fea000383ffff */
[----:B------:R-:W-:Y:S05]  /*0fe0*/  EXIT ;  /* 0x000000000000794d */ /* 0x000fea0003800000 */
.L_x_348:
        /* <DEDUP_REMOVED lines=9> */
.L_x_506:


//--------------------- .text._ZN4vllm18act_and_mul_kernelIN3c104HalfE7__half2XadL_ZNS_11silu_kernelIS2_EET_RKS5_EEXadL_ZNS_18packed_silu_kernelIS3_EES5_S7_EELb0ELb1ELb0EEEvPS5_PS6_i --------------------------
	.section	.text._ZN4vllm18act_and_mul_kernelIN3c104HalfE7__half2XadL_ZNS_11silu_kernelIS2_EET_RKS5_EEXadL_ZNS_18packed_silu_kernelIS3_EES5_S7_EELb0ELb1ELb0EEEvPS5_PS6_i,"ax",@progbits
	.align	128
        .global         _ZN4vllm18act_and_mul_kernelIN3c104HalfE7__half2XadL_ZNS_11silu_kernelIS2_EET_RKS5_EEXadL_ZNS_18packed_silu_kernelIS3_EES5_S7_EELb0ELb1ELb0EEEvPS5_PS6_i
        .type           _ZN4vllm18act_and_mul_kernelIN3c104HalfE7__half2XadL_ZNS_11silu_kernelIS2_EET_RKS5_EEXadL_ZNS_18packed_silu_kernelIS3_EES5_S7_EELb0ELb1ELb0EEEvPS5_PS6_i,@function
        .size           _ZN4vllm18act_and_mul_kernelIN3c104HalfE7__half2XadL_ZNS_11silu_kernelIS2_EET_RKS5_EEXadL_ZNS_18packed_silu_kernelIS3_EES5_S7_EELb0ELb1ELb0EEEvPS5_PS6_i,(.L_x_507 - _ZN4vllm18act_and_mul_kernelIN3c104HalfE7__half2XadL_ZNS_11silu_kernelIS2_EET_RKS5_EEXadL_ZNS_18packed_silu_kernelIS3_EES5_S7_EELb0ELb1ELb0EEEvPS5_PS6_i)
        .other          _ZN4vllm18act_and_mul_kernelIN3c104HalfE7__half2XadL_ZNS_11silu_kernelIS2_EET_RKS5_EEXadL_ZNS_18packed_silu_kernelIS3_EES5_S7_EELb0ELb1ELb0EEEvPS5_PS6_i,@"STO_CUDA_ENTRY STV_DEFAULT"
_ZN4vllm18act_and_mul_kernelIN3c104HalfE7__half2XadL_ZNS_11silu_kernelIS2_EET_RKS5_EEXadL_ZNS_18packed_silu_kernelIS3_EES5_S7_EELb0ELb1ELb0EEEvPS5_PS6_i:
.text._ZN4vllm18act_and_mul_kernelIN3c104HalfE7__half2XadL_ZNS_11silu_kernelIS2_EET_RKS5_EEXadL_ZNS_18packed_silu_kernelIS3_EES5_S7_EELb0ELb1ELb0EEEvPS5_PS6_i:
        /* <DEDUP_REMOVED lines=52> */
.L_x_351:
[----:B------:R-:W-:-:S04]  /*0340*/  IADD3 R6, P1, PT, R24, R12, RZ ;  /* 0x0000000c18067210 */ /* 0x000fc80007f3e0ff */
[----:B------:R-:W-:-:S06]  /*0350*/  IADD3.X R7, PT, PT, R25, R13, RZ, P1, !PT ;  /* 0x0000000d19077210 */ /* 0x000fcc0000ffe4ff */
[----:B0-----:R-:W2:Y:S01]  /*0360*/  LDG.E.128.CONSTANT R4, desc[UR4][R6.64] ;  /* 0x0000000406047981 */ /* 0x001ea2000c1e9d00 */
[----:B------:R-:W-:-:S04]  /*0370*/  IADD3 R8, P1, PT, R26, R12, RZ ;  /* 0x0000000c1a087210 */ /* 0x000fc80007f3e0ff */
[----:B------:R-:W-:-:S06]  /*0380*/  IADD3.X R9, PT, PT, R27, R13, RZ, P1, !PT ;  /* 0x0000000d1b097210 */ /* 0x000fcc0000ffe4ff */
[----:B------:R-:W3:Y:S01]  /*0390*/  LDG.E.128.CONSTANT R8, desc[UR4][R8.64] ;  /* 0x0000000408087981 */ /* 0x000ee2000c1e9d00 */
[----:B------:R-:W-:Y:S01]  /*03a0*/  IADD3 R3, PT, PT, R3, 0x1, RZ ;  /* 0x0000000103037810 */ /* 0x000fe20007ffe0ff */
[--C-:B--2---:R-:W-:Y:S02]  /*03b0*/  HADD2.F32 R14, -RZ, R4.reuse.H0_H0 ;  /* 0x20000004ff0e7230 */ /* 0x104fe40000004100 */
[----:B------:R-:W-:Y:S02]  /*03c0*/  HADD2.F32 R19, -RZ, R4.H1_H1 ;  /* 0x30000004ff137230 */ /* 0x000fe40000004100 */
[--C-:B------:R-:W-:Y:S02]  /*03d0*/  HADD2.F32 R4, -RZ, R5.reuse.H0_H0 ;  /* 0x20000005ff047230 */ /* 0x100fe40000004100 */
[----:B------:R-:W-:Y:S01]  /*03e0*/  FMUL.FTZ R15, R14, -1.4426950216293334961 ;  /* 0xbfb8aa3b0e0f7820 */ /* 0x000fe20000410000 */
[----:B------:R-:W-:Y:S02]  /*03f0*/  HADD2.F32 R5, -RZ, R5.H1_H1 ;  /* 0x30000005ff057230 */ /* 0x000fe40000004100 */
[----:B------:R-:W-:Y:S01]  /*0400*/  FMUL.FTZ R16, R19, -1.4426950216293334961 ;  /* 0xbfb8aa3b13107820 */ /* 0x000fe20000410000 */
[----:B------:R-:W-:-:S02]  /*0410*/  FMUL.FTZ R29, R4, -1.4426950216293334961 ;  /* 0xbfb8aa3b041d7820 */ /* 0x000fc40000410000 */
[----:B------:R-:W0:Y:S08]  /*0420*/  MUFU.EX2 R15, R15 ;  /* 0x0000000f000f7308 */ /* 0x000e300000000800 */
[----:B------:R-:W1:Y:S08]  /*0430*/  MUFU.EX2 R16, R16 ;  /* 0x0000001000107308 */ /* 0x000e700000000800 */
[----:B------:R-:W2:Y:S01]  /*0440*/  MUFU.EX2 R29, R29 ;  /* 0x0000001d001d7308 */ /* 0x000ea20000000800 */
[----:B0-----:R-:W-:-:S07]  /*0450*/  FADD.FTZ R20, R15, 1 ;  /* 0x3f8000000f147421 */ /* 0x001fce0000010000 */
[----:B------:R-:W0:Y:S01]  /*0460*/  MUFU.RCP R17, R20 ;  /* 0x0000001400117308 */ /* 0x000e220000001000 */
[----:B-1----:R-:W-:Y:S01]  /*0470*/  FADD.FTZ R28, R16, 1 ;  /* 0x3f800000101c7421 */ /* 0x002fe20000010000 */
[----:B------:R-:W-:-:S06]  /*0480*/  FMUL.FTZ R16, R5, -1.4426950216293334961 ;  /* 0xbfb8aa3b05107820 */ /* 0x000fcc0000410000 */
[----:B------:R-:W1:Y:S01]  /*0490*/  MUFU.EX2 R16, R16 ;  /* 0x0000001000107308 */ /* 0x000e620000000800 */
[----:B--2---:R-:W-:-:S07]  /*04a0*/  FADD.FTZ R15, R29, 1 ;  /* 0x3f8000001d0f7421 */ /* 0x004fce0000010000 */
[----:B------:R1:W2:Y:S01]  /*04b0*/  MUFU.RCP R18, R28 ;  /* 0x0000001c00127308 */ /* 0x0002a20000001000 */
[----:B0-----:R-:W-:Y:S01]  /*04c0*/  FMUL.FTZ R14, R14, R17 ;  /* 0x000000110e0e7220 */ /* 0x001fe20000410000 */
[--C-:B------:R-:W-:Y:S02]  /*04d0*/  HADD2.F32 R17, -RZ, R6.reuse.H0_H0 ;  /* 0x20000006ff117230 */ /* 0x100fe40000004100 */
[----:B------:R-:W-:-:S04]  /*04e0*/  HADD2.F32 R6, -RZ, R6.H1_H1 ;  /* 0x30000006ff067230 */ /* 0x000fc80000004100 */
[----:B------:R-:W0:Y:S01]  /*04f0*/  MUFU.RCP R15, R15 ;  /* 0x0000000f000f7308 */ /* 0x000e220000001000 */
[----:B-1----:R-:W-:Y:S01]  /*0500*/  FADD.FTZ R28, R16, 1 ;  /* 0x3f800000101c7421 */ /* 0x002fe20000010000 */
[----:B------:R-:W-:-:S06]  /*0510*/  FMUL.FTZ R20, R6, -1.4426950216293334961 ;  /* 0xbfb8aa3b06147820 */ /* 0x000fcc0000410000 */
[----:B------:R-:W1:Y:S01]  /*0520*/  MUFU.EX2 R20, R20 ;  /* 0x0000001400147308 */ /* 0x000e620000000800 */
[----:B--2---:R-:W-:Y:S01]  /*0530*/  FMUL.FTZ R19, R19, R18 ;  /* 0x0000001213137220 */ /* 0x004fe20000410000 */
[----:B------:R-:W-:-:S04]  /*0540*/  FMUL.FTZ R18, R17, -1.4426950216293334961 ;  /* 0xbfb8aa3b11127820 */ /* 0x000fc80000410000 */
[----:B------:R-:W-:Y:S02]  /*0550*/  F2FP.F16.F32.PACK_AB R14, R19, R14 ;  /* 0x0000000e130e723e */ /* 0x000fe400000000ff */
[----:B------:R-:W2:Y:S01]  /*0560*/  MUFU.EX2 R18, R18 ;  /* 0x0000001200127308 */ /* 0x000ea20000000800 */
[----:B0-----:R-:W-:Y:S02]  /*0570*/  FMUL.FTZ R15, R4, R15 ;  /* 0x0000000f040f7220 */ /* 0x001fe40000410000 */
[----:B---3--:R-:W-:-:S05]  /*0580*/  HMUL2 R8, R8, R14 ;  /* 0x0000000e08087232 */ /* 0x008fca0000000000 */
[----:B------:R-:W0:Y:S01]  /*0590*/  MUFU.RCP R4, R28 ;  /* 0x0000001c00047308 */ /* 0x000e220000001000 */
[----:B-1----:R-:W-:-:S07]  /*05a0*/  FADD.FTZ R29, R20, 1 ;  /* 0x3f800000141d7421 */ /* 0x002fce0000010000 */
[----:B------:R-:W1:Y:S01]  /*05b0*/  MUFU.RCP R29, R29 ;  /* 0x0000001d001d7308 */ /* 0x000e620000001000 */
[----:B--2---:R-:W-:-:S07]  /*05c0*/  FADD.FTZ R16, R18, 1 ;  /* 0x3f80000012107421 */ /* 0x004fce0000010000 */
[----:B------:R-:W2:Y:S01]  /*05d0*/  MUFU.RCP R16, R16 ;  /* 0x0000001000107308 */ /* 0x000ea20000001000 */
[----:B0-----:R-:W-:Y:S01]  /*05e0*/  FMUL.FTZ R4, R5, R4 ;  /* 0x0000000405047220 */ /* 0x001fe20000410000 */
[--C-:B------:R-:W-:Y:S02]  /*05f0*/  HADD2.F32 R5, -RZ, R7.reuse.H0_H0 ;  /* 0x20000007ff057230 */ /* 0x100fe40000004100 */
[----:B------:R-:W-:Y:S02]  /*0600*/  HADD2.F32 R7, -RZ, R7.H1_H1 ;  /* 0x30000007ff077230 */ /* 0x000fe40000004100 */
[----:B------:R-:W-:Y:S01]  /*0610*/  F2FP.F16.F32.PACK_AB R15, R4, R15 ;  /* 0x0000000f040f723e */ /* 0x000fe200000000ff */
[----:B------:R-:W-:Y:S01]  /*0620*/  FMUL.FTZ R18, R5, -1.4426950216293334961 ;  /* 0xbfb8aa3b05127820 */ /* 0x000fe20000410000 */
[----:B------:R-:W-:Y:S01]  /*0630*/  IADD3 R4, P1, PT, R22, R12, RZ ;  /* 0x0000000c16047210 */ /* 0x000fe20007f3e0ff */
[----:B------:R-:W-:Y:S01]  /*0640*/  FMUL.FTZ R28, R7, -1.4426950216293334961 ;  /* 0xbfb8aa3b071c7820 */ /* 0x000fe20000410000 */
[----:B-1----:R-:W-:Y:S01]  /*0650*/  FMUL.FTZ R6, R6, R29 ;  /* 0x0000001d06067220 */ /* 0x002fe20000410000 */
[----:B------:R-:W-:-:S02]  /*0660*/  HFMA2 R9, R9, R15, -RZ ;  /* 0x0000000f09097231 */ /* 0x000fc400001000ff */
[----:B------:R-:W0:Y:S01]  /*0670*/  MUFU.EX2 R18, R18 ;  /* 0x0000001200127308 */ /* 0x000e220000000800 */
[----:B--2---:R-:W-:-:S07]  /*0680*/  FMUL.FTZ R17, R17, R16 ;  /* 0x0000001011117220 */ /* 0x004fce0000410000 */
[----:B------:R-:W1:Y:S01]  /*0690*/  MUFU.EX2 R28, R28 ;  /* 0x0000001c001c7308 */ /* 0x000e620000000800 */
[----:B0-----:R-:W-:-:S07]  /*06a0*/  FADD.FTZ R16, R18, 1 ;  /* 0x3f80000012107421 */ /* 0x001fce0000010000 */
[----:B------:R-:W0:Y:S01]  /*06b0*/  MUFU.RCP R16, R16 ;  /* 0x0000001000107308 */ /* 0x000e220000001000 */
[----:B-1----:R-:W-:-:S07]  /*06c0*/  FADD.FTZ R29, R28, 1 ;  /* 0x3f8000001c1d7421 */ /* 0x002fce0000010000 */
[----:B------:R-:W1:Y:S01]  /*06d0*/  MUFU.RCP R29, R29 ;  /* 0x0000001d001d7308 */ /* 0x000e620000001000 */
[----:B0-----:R-:W-:Y:S01]  /*06e0*/  FMUL.FTZ R20, R5, R16 ;  /* 0x0000001005147220 */ /* 0x001fe20000410000 */
[----:B------:R-:W-:-:S05]  /*06f0*/  F2FP.F16.F32.PACK_AB R5, R6, R17 ;  /* 0x000000110605723e */ /* 0x000fca00000000ff */
[----:B------:R-:W-:Y:S01]  /*0700*/  HMUL2 R10, R10, R5 ;  /* 0x000000050a0a7232 */ /* 0x000fe20000000000 */
[----:B------:R-:W-:Y:S01]  /*0710*/  IADD3.X R5, PT, PT, R23, R13, RZ, P1, !PT ;  /* 0x0000000d17057210 */ /* 0x000fe20000ffe4ff */
[----:B-1----:R-:W-:Y:S01]  /*0720*/  FMUL.FTZ R7, R7, R29 ;  /* 0x0000001d07077220 */ /* 0x002fe20000410000 */
[----:B------:R-:W-:Y:S01]  /*0730*/  ISETP.NE.AND P1, PT, R3, RZ, PT ;  /* 0x000000ff0300720c */ /* 0x000fe20003f25270 */
[----:B------:R-:W-:-:S03]  /*0740*/  IMAD.WIDE.U32 R12, R0, 0x10, R12 ;  /* 0x00000010000c7825 */ /* 0x000fc600078e000c */
[----:B------:R-:W-:-:S05]  /*0750*/  F2FP.F16.F32.PACK_AB R7, R7, R20 ;  /* 0x000000140707723e */ /* 0x000fca00000000ff */
[----:B------:R-:W-:-:S05]  /*0760*/  HFMA2 R11, R11, R7, -RZ ;  /* 0x000000070b0b7231 */ /* 0x000fca00001000ff */
[----:B------:R0:W-:Y:S01]  /*0770*/  STG.E.128 desc[UR4][R4.64], R8 ;  /* 0x0000000804007986 */ /* 0x0001e2000c101d04 */
[----:B------:R-:W-:Y:S05]  /*0780*/  @P1 BRA `(.L_x_351) ;  /* 0xfffffff800ec1947 */ /* 0x000fea000383ffff */
.L_x_350:
[----:B------:R-:W-:Y:S05]  /*0790*/  BSYNC.RECONVERGENT B0 ;  /* 0x0000000000007941 */ /* 0x000fea0003800200 */
.L_x_349:
[----:B------:R-:W-:Y:S05]  /*07a0*/  @!P0 EXIT ;  /* 0x000000000000894d */ /* 0x000fea0003800000 */
[C---:B------:R-:W-:Y:S01]  /*07b0*/  LEA R7, R0.reuse, R21, 0x1 ;  /* 0x0000001500077211 */ /* 0x040fe200078e08ff */
[----:B------:R-:W-:Y:S01]  /*07c0*/  IMAD R3, R0, 0x3, R21 ;  /* 0x0000000300037824 */ /* 0x000fe200078e0215 */
[----:B0-----:R-:W-:-:S07]  /*07d0*/  IADD3 R5, PT, PT, R21, R0, RZ ;  /* 0x0000000015057210 */ /* 0x001fce0007ffe0ff */
.L_x_352:
[----:B0-----:R-:W-:-:S06]  /*07e0*/  IMAD.WIDE.U32 R10, R21, 0x10, R24 ;  /* 0x00000010150a7825 */ /* 0x001fcc00078e0018 */
[----:B------:R-:W2:Y:S02]  /*07f0*/  LDG.E.128.CONSTANT R8, desc[UR4][R10.64] ;  /* 0x000000040a087981 */ /* 0x000ea4000c1e9d00 */
[--C-:B--2---:R-:W-:Y:S02]  /*0800*/  HADD2.F32 R4, -RZ, R8.reuse.H0_H0 ;  /* 0x20000008ff047230 */ /* 0x104fe40000004100 */
[----:B------:R-:W-:Y:S02]  /*0810*/  HADD2.F32 R6, -RZ, R9.H0_H0 ;  /* 0x20000009ff067230 */ /* 0x000fe40000004100 */
[----:B------:R-:W-:Y:S02]  /*0820*/  HADD2.F32 R8, -RZ, R8.H1_H1 ;  /* 0x30000008ff087230 */ /* 0x000fe40000004100 */
[----:B------:R-:W-:Y:S01]  /*0830*/  FMUL.FTZ R12, R4, -1.4426950216293334961 ;  /* 0xbfb8aa3b040c7820 */ /* 0x000fe20000410000 */
[----:B------:R-:W-:Y:S02]  /*0840*/  FMUL.FTZ R15, R6, -1.4426950216293334961 ;  /* 0xbfb8aa3b060f7820 */ /* 0x000fe40000410000 */
[----:B------:R-:W-:-:S03]  /*0850*/  FMUL.FTZ R13, R8, -1.4426950216293334961 ;  /* 0xbfb8aa3b080d7820 */ /* 0x000fc60000410000 */
[----:B------:R-:W0:Y:S08]  /*0860*/  MUFU.EX2 R12, R12 ;  /* 0x0000000c000c7308 */ /* 0x000e300000000800 */
[----:B------:R-:W1:Y:S08]  /*0870*/  MUFU.EX2 R15, R15 ;  /* 0x0000000f000f7308 */ /* 0x000e700000000800 */
[----:B------:R-:W2:Y:S01]  /*0880*/  MUFU.EX2 R13, R13 ;  /* 0x0000000d000d7308 */ /* 0x000ea20000000800 */
[----:B0-----:R-:W-:-:S07]  /*0890*/  FADD.FTZ R14, R12, 1 ;  /* 0x3f8000000c0e7421 */ /* 0x001fce0000010000 */
[----:B------:R0:W3:Y:S01]  /*08a0*/  MUFU.RCP R17, R14 ;  /* 0x0000000e00117308 */ /* 0x0000e20000001000 */
[----:B-1----:R-:W-:-:S07]  /*08b0*/  FADD.FTZ R28, R15, 1 ;  /* 0x3f8000000f1c7421 */ /* 0x002fce0000010000 */
[----:B------:R-:W1:Y:S01]  /*08c0*/  MUFU.RCP R19, R28 ;  /* 0x0000001c00137308 */ /* 0x000e620000001000 */
[----:B--2---:R-:W-:Y:S01]  /*08d0*/  FADD.FTZ R20, R13, 1 ;  /* 0x3f8000000d147421 */ /* 0x004fe20000010000 */
[----:B------:R-:W-:-:S06]  /*08e0*/  IMAD.WIDE.U32 R12, R5, 0x10, R24 ;  /* 0x00000010050c7825 */ /* 0x000fcc00078e0018 */
[----:B0-----:R-:W2:Y:S01]  /*08f0*/  LDG.E.128.CONSTANT R12, desc[UR4][R12.64] ;  /* 0x000000040c0c7981 */ /* 0x001ea2000c1e9d00 */
[----:B---3--:R-:W-:Y:S01]  /*0900*/  FMUL.FTZ R4, R4, R17 ;  /* 0x0000001104047220 */ /* 0x008fe20000410000 */
[----:B------:R-:W-:Y:S01]  /*0910*/  IMAD.WIDE.U32 R16, R21, 0x10, R26 ;  /* 0x0000001015107825 */ /* 0x000fe200078e001a */
[----:B------:R0:W3:Y:S03]  /*0920*/  MUFU.RCP R29, R20 ;  /* 0x00000014001d7308 */ /* 0x0000e60000001000 */
[----:B-1----:R-:W-:Y:S02]  /*0930*/  FMUL.FTZ R6, R6, R19 ;  /* 0x0000001306067220 */ /* 0x002fe40000410000 */
[----:B------:R-:W4:Y:S01]  /*0940*/  LDG.E.128.CONSTANT R16, desc[UR4][R16.64] ;  /* 0x0000000410107981 */ /* 0x000f22000c1e9d00 */
[----:B------:R-:W-:-:S05]  /*0950*/  HADD2.F32 R9, -RZ, R9.H1_H1 ;  /* 0x30000009ff097230 */ /* 0x000fca0000004100 */
[----:B0-----:R-:W-:Y:S01]  /*0960*/  FMUL.FTZ R20, R9, -1.4426950216293334961 ;  /* 0xbfb8aa3b09147820 */ /* 0x001fe20000410000 */
[----:B---3--:R-:W-:-:S05]  /*0970*/  FMUL.FTZ R29, R8, R29 ;  /* 0x0000001d081d7220 */ /* 0x008fca0000410000 */
[----:B------:R-:W0:Y:S02]  /*0980*/  MUFU.EX2 R20, R20 ;  /* 0x0000001400147308 */ /* 0x000e240000000800 */
[----:B0-----:R-:W-:-:S06]  /*0990*/  FADD.FTZ R28, R20, 1 ;  /* 0x3f800000141c7421 */ /* 0x001fcc0000010000 */
[----:B------:R-:W0:Y:S01]  /*09a0*/  MUFU.RCP R28, R28 ;  /* 0x0000001c001c7308 */ /* 0x000e220000001000 */
[----:B------:R-:W-:Y:S02]  /*09b0*/  HADD2.F32 R8, -RZ, R10.H0_H0 ;  /* 0x2000000aff087230 */ /* 0x000fe40000004100 */
[----:B0-----:R-:W-:-:S03]  /*09c0*/  FMUL.FTZ R9, R9, R28 ;  /* 0x0000001c09097220 */ /* 0x001fc60000410000 */
[----:B------:R-:W-:-:S06]  /*09d0*/  FMUL.FTZ R28, R8, -1.4426950216293334961 ;  /* 0xbfb8aa3b081c7820 */ /* 0x000fcc0000410000 */
[----:B------:R-:W0:Y:S02]  /*09e0*/  MUFU.EX2 R28, R28 ;  /* 0x0000001c001c7308 */ /* 0x000e240000000800 */
[----:B0-----:R-:W-:-:S06]  /*09f0*/  FADD.FTZ R28, R28, 1 ;  /* 0x3f8000001c1c7421 */ /* 0x001fcc0000010000 */
[----:B------:R-:W0:Y:S01]  /*0a00*/  MUFU.RCP R20, R28 ;  /* 0x0000001c00147308 */ /* 0x000e220000001000 */
[----:B------:R-:W-:Y:S02]  /*0a10*/  HADD2.F32 R10, -RZ, R10.H1_H1 ;  /* 0x3000000aff0a7230 */ /* 0x000fe40000004100 */
[----:B0-----:R-:W-:-:S03]  /*0a20*/  FMUL.FTZ R8, R8, R20 ;  /* 0x0000001408087220 */ /* 0x001fc60000410000 */
[----:B------:R-:W-:-:S06]  /*0a30*/  FMUL.FTZ R20, R10, -1.4426950216293334961 ;  /* 0xbfb8aa3b0a147820 */ /* 0x000fcc0000410000 */
[----:B------:R-:W0:Y:S02]  /*0a40*/  MUFU.EX2 R20, R20 ;  /* 0x0000001400147308 */ /* 0x000e240000000800 */
[----:B0-----:R-:W-:-:S06]  /*0a50*/  FADD.FTZ R28, R20, 1 ;  /* 0x3f800000141c7421 */ /* 0x001fcc0000010000 */
[----:B------:R-:W0:Y:S02]  /*0a60*/  MUFU.RCP R20, R28 ;  /* 0x0000001c00147308 */ /* 0x000e240000001000 */
[----:B0-----:R-:W-:Y:S01]  /*0a70*/  FMUL.FTZ R10, R10, R20 ;  /* 0x000000140a0a7220 */ /* 0x001fe20000410000 */
[----:B------:R-:W-:-:S05]  /*0a80*/  HADD2.F32 R20, -RZ, R11.H0_H0 ;  /* 0x2000000bff147230 */ /* 0x000fca0000004100 */
        /* <DEDUP_REMOVED lines=9> */
[----:B------:R-:W0:Y:S01]  /*0b20*/  MUFU.RCP R28, R28 ;  /* 0x0000001c001c7308 */ /* 0x000e220000001000 */
[----:B------:R-:W-:Y:S02]  /*0b30*/  F2FP.F16.F32.PACK_AB R4, R29, R4 ;  /* 0x000000041d04723e */ /* 0x000fe400000000ff */
[----:B------:R-:W-:Y:S02]  /*0b40*/  F2FP.F16.F32.PACK_AB R6, R9, R6 ;  /* 0x000000060906723e */ /* 0x000fe400000000ff */
[----:B------:R-:W-:Y:S01]  /*0b50*/  F2FP.F16.F32.PACK_AB R9, R10, R8 ;  /* 0x000000080a09723e */ /* 0x000fe200000000ff */
[----:B0-----:R-:W-:-:S05]  /*0b60*/  FMUL.FTZ R11, R11, R28 ;  /* 0x0000001c0b0b7220 */ /* 0x001fca0000410000 */
[----:B------:R-:W-:Y:S01]  /*0b70*/  F2FP.F16.F32.PACK_AB R11, R11, R20 ;  /* 0x000000140b0b723e */ /* 0x000fe200000000ff */
[----:B----4-:R-:W-:Y:S02]  /*0b80*/  HMUL2 R16, R16, R4 ;  /* 0x0000000410107232 */ /* 0x010fe40000000000 */
[----:B--2---:R-:W-:Y:S02]  /*0b90*/  HADD2.F32 R4, -RZ, R12.H0_H0 ;  /* 0x2000000cff047230 */ /* 0x004fe40000004100 */
[----:B------:R-:W-:Y:S02]  /*0ba0*/  HFMA2 R17, R17, R6, -RZ ;  /* 0x0000000611117231 */ /* 0x000fe400001000ff */
[----:B------:R-:W-:Y:S02]  /*0bb0*/  HADD2.F32 R6, -RZ, R13.H0_H0 ;  /* 0x2000000dff067230 */ /* 0x000fe40000004100 */
[----:B------:R-:W-:Y:S01]  /*0bc0*/  FMUL.FTZ R10, R4, -1.4426950216293334961 ;  /* 0xbfb8aa3b040a7820 */ /* 0x000fe20000410000 */
[----:B------:R-:W-:-:S02]  /*0bd0*/  HFMA2 R19, R19, R11, -RZ ;  /* 0x0000000b13137231 */ /* 0x000fc400001000ff */
[----:B------:R-:W-:-:S03]  /*0be0*/  FMUL.FTZ R11, R6, -1.4426950216293334961 ;  /* 0xbfb8aa3b060b7820 */ /* 0x000fc60000410000 */
[----:B------:R-:W0:Y:S08]  /*0bf0*/  MUFU.EX2 R10, R10 ;  /* 0x0000000a000a7308 */ /* 0x000e300000000800 */
[----:B------:R0:W1:Y:S01]  /*0c00*/  MUFU.EX2 R29, R11 ;  /* 0x0000000b001d7308 */ /* 0x0000620000000800 */
[----:B------:R-:W-:Y:S02]  /*0c10*/  HMUL2 R18, R18, R9 ;  /* 0x0000000912127232 */ /* 0x000fe40000000000 */
[----:B------:R-:W-:-:S04]  /*0c20*/  IMAD.WIDE.U32 R8, R21, 0x10, R22 ;  /* 0x0000001015087825 */ /* 0x000fc800078e0016 */
[----:B0-----:R-:W-:Y:S01]  /*0c30*/  FADD.FTZ R11, R10, 1 ;  /* 0x3f8000000a0b7421 */ /* 0x001fe20000010000 */
[----:B------:R0:W-:Y:S05]  /*0c40*/  STG.E.128 desc[UR4][R8.64], R16 ;  /* 0x0000001008007986 */ /* 0x0001ea000c101d04 */
[----:B------:R-:W2:Y:S01]  /*0c50*/  MUFU.RCP R11, R11 ;  /* 0x0000000b000b7308 */ /* 0x000ea20000001000 */
[----:B-1----:R-:W-:-:S07]  /*0c60*/  FADD.FTZ R29, R29, 1 ;  /* 0x3f8000001d1d7421 */ /* 0x002fce0000010000 */
[----:B0-----:R-:W0:Y:S01]  /*0c70*/  MUFU.RCP R19, R29 ;  /* 0x0000001d00137308 */ /* 0x001e220000001000 */
[----:B------:R-:W-:-:S04]  /*0c80*/  IMAD.WIDE.U32 R8, R7, 0x10, R24 ;  /* 0x0000001007087825 */ /* 0x000fc800078e0018 */
[----:B------:R-:W-:-:S04]  /*0c90*/  IMAD.WIDE.U32 R16, R5, 0x10, R26 ;  /* 0x0000001005107825 */ /* 0x000fc800078e001a */
[----:B--2---:R-:W-:Y:S02]  /*0ca0*/  FMUL.FTZ R4, R4, R11 ;  /* 0x0000000b04047220 */ /* 0x004fe40000410000 */
[----:B------:R-:W2:Y:S01]  /*0cb0*/  LDG.E.128.CONSTANT R8, desc[UR4][R8.64] ;  /* 0x0000000408087981 */ /* 0x000ea2000c1e9d00 */
[----:B0-----:R-:W-:-:S03]  /*0cc0*/  FMUL.FTZ R6, R6, R19 ;  /* 0x0000001306067220 */ /* 0x001fc60000410000 */
[----:B------:R-:W3:Y:S01]  /*0cd0*/  LDG.E.128.CONSTANT R16, desc[UR4][R16.64] ;  /* 0x0000000410107981 */ /* 0x000ee2000c1e9d00 */
[----:B------:R-:W-:-:S05]  /*0ce0*/  HADD2.F32 R12, -RZ, R12.H1_H1 ;  /* 0x3000000cff0c7230 */ /* 0x000fca0000004100 */
[----:B------:R-:W-:-:S06]  /*0cf0*/  FMUL.FTZ R20, R12, -1.4426950216293334961 ;  /* 0xbfb8aa3b0c147820 */ /* 0x000fcc0000410000 */
[----:B------:R-:W0:Y:S01]  /*0d00*/  MUFU.EX2 R20, R20 ;  /* 0x0000001400147308 */ /* 0x000e220000000800 */
[----:B------:R-:W-:Y:S02]  /*0d10*/  HADD2.F32 R13, -RZ, R13.H1_H1 ;  /* 0x3000000dff0d7230 */ /* 0x000fe40000004100 */
[----:B0-----:R-:W-:-:S03]  /*0d20*/  FADD.FTZ R28, R20, 1 ;  /* 0x3f800000141c7421 */ /* 0x001fc60000010000 */
[----:B------:R-:W-:-:S03]  /*0d30*/  FMUL.FTZ R20, R13, -1.4426950216293334961 ;  /* 0xbfb8aa3b0d147820 */ /* 0x000fc60000410000 */
[----:B------:R-:W0:Y:S08]  /*0d40*/  MUFU.RCP R28, R28 ;  /* 0x0000001c001c7308 */ /* 0x000e300000001000 */
[----:B------:R-:W1:Y:S01]  /*0d50*/  MUFU.EX2 R20, R20 ;  /* 0x0000001400147308 */ /* 0x000e620000000800 */
[----:B0-----:R-:W-:Y:S01]  /*0d60*/  FMUL.FTZ R29, R12, R28 ;  /* 0x0000001c0c1d7220 */ /* 0x001fe20000410000 */
[----:B-1----:R-:W-:-:S06]  /*0d70*/  FADD.FTZ R28, R20, 1 ;  /* 0x3f800000141c7421 */ /* 0x002fcc0000010000 */
        /* <DEDUP_REMOVED lines=30> */
[--C-:B--2---:R-:W-:Y:S02]  /*0f60*/  HADD2.F32 R29, -RZ, R8.reuse.H0_H0 ;  /* 0x20000008ff1d7230 */ /* 0x104fe40000004100 */
[----:B---3--:R-:W-:Y:S02]  /*0f70*/  HFMA2 R17, R17, R6, -RZ ;  /* 0x0000000611117231 */ /* 0x008fe400001000ff */
[----:B------:R-:W-:Y:S02]  /*0f80*/  HADD2.F32 R6, -RZ, R8.H1_H1 ;  /* 0x30000008ff067230 */ /* 0x000fe40000004100 */
[----:B------:R-:W-:Y:S02]  /*0f90*/  HMUL2 R16, R16, R4 ;  /* 0x0000000410107232 */ /* 0x000fe40000000000 */
[----:B------:R-:W-:Y:S02]  /*0fa0*/  HADD2.F32 R8, -RZ, R9.H0_H0 ;  /* 0x20000009ff087230 */ /* 0x000fe40000004100 */
[----:B------:R-:W-:Y:S01]  /*0fb0*/  FMUL.FTZ R4, R29, -1.4426950216293334961 ;  /* 0xbfb8aa3b1d047820 */ /* 0x000fe20000410000 */
[----:B------:R-:W-:-:S02]  /*0fc0*/  HFMA2 R19, R19, R15, -RZ ;  /* 0x0000000f13137231 */ /* 0x000fc400001000ff */
[----:B------:R-:W-:-:S03]  /*0fd0*/  FMUL.FTZ R14, R8, -1.4426950216293334961 ;  /* 0xbfb8aa3b080e7820 */ /* 0x000fc60000410000 */
[----:B------:R-:W0:Y:S08]  /*0fe0*/  MUFU.EX2 R4, R4 ;  /* 0x0000000400047308 */ /* 0x000e300000000800 */
[----:B------:R0:W1:Y:S01]  /*0ff0*/  MUFU.EX2 R15, R14 ;  /* 0x0000000e000f7308 */ /* 0x0000620000000800 */
[----:B------:R-:W-:Y:S02]  /*1000*/  HMUL2 R18, R18, R12 ;  /* 0x0000000c12127232 */ /* 0x000fe40000000000 */
[----:B0-----:R-:W-:Y:S01]  /*1010*/  FADD.FTZ R14, R4, 1 ;  /* 0x3f800000040e7421 */ /* 0x001fe20000010000 */
[----:B------:R-:W-:-:S04]  /*1020*/  IMAD.WIDE.U32 R12, R5, 0x10, R22 ;  /* 0x00000010050c7825 */ /* 0x000fc800078e0016 */
[----:B-1----:R-:W-:Y:S01]  /*1030*/  FADD.FTZ R4, R15, 1 ;  /* 0x3f8000000f047421 */ /* 0x002fe20000010000 */
[----:B------:R-:W0:Y:S01]  /*1040*/  MUFU.RCP R14, R14 ;  /* 0x0000000e000e7308 */ /* 0x000e220000001000 */
[----:B------:R1:W-:Y:S07]  /*1050*/  STG.E.128 desc[UR4][R12.64], R16 ;  /* 0x000000100c007986 */ /* 0x0003ee000c101d04 */
[----:B------:R-:W2:Y:S01]  /*1060*/  MUFU.RCP R15, R4 ;  /* 0x00000004000f7308 */ /* 0x000ea20000001000 */
[----:B-1----:R-:W-:-:S04]  /*1070*/  IMAD.WIDE.U32 R16, R3, 0x10, R24 ;  /* 0x0000001003107825 */ /* 0x002fc800078e0018 */
[----:B------:R-:W-:Y:S02]  /*1080*/  IMAD.WIDE.U32 R12, R7, 0x10, R26 ;  /* 0x00000010070c7825 */ /* 0x000fe400078e001a */
[----:B------:R-:W3:Y:S02]  /*1090*/  LDG.E.128.CONSTANT R16, desc[UR4][R16.64] ;  /* 0x0000000410107981 */ /* 0x000ee4000c1e9d00 */
[----:B0-----:R-:W-:Y:S01]  /*10a0*/  FMUL.FTZ R29, R29, R14 ;  /* 0x0000000e1d1d7220 */ /* 0x001fe20000410000 */
[----:B--2---:R-:W-:Y:S02]  /*10b0*/  FMUL.FTZ R8, R8, R15 ;  /* 0x0000000f08087220 */ /* 0x004fe40000410000 */
[----:B------:R-:W2:Y:S01]  /*10c0*/  LDG.E.128.CONSTANT R12, desc[UR4][R12.64] ;  /* 0x000000040c0c7981 */ /* 0x000ea2000c1e9d00 */
[----:B------:R-:W-:-:S06]  /*10d0*/  FMUL.FTZ R20, R6, -1.4426950216293334961 ;  /* 0xbfb8aa3b06147820 */ /* 0x000fcc0000410000 */
[----:B------:R-:W0:Y:S01]  /*10e0*/  MUFU.EX2 R20, R20 ;  /* 0x0000001400147308 */ /* 0x000e220000000800 */
[----:B------:R-:W-:-:S05]  /*10f0*/  HADD2.F32 R9, -RZ, R9.H1_H1 ;  /* 0x30000009ff097230 */ /* 0x000fca0000004100 */
[----:B------:R-:W-:Y:S01]  /*1100*/  FMUL.FTZ R4, R9, -1.4426950216293334961 ;  /* 0xbfb8aa3b09047820 */ /* 0x000fe20000410000 */
[----:B0-----:R-:W-:-:S03]  /*1110*/  FADD.FTZ R28, R20, 1 ;  /* 0x3f800000141c7421 */ /* 0x001fc60000010000 */
[----:B------:R-:W0:Y:S08]  /*1120*/  MUFU.EX2 R20, R4 ;  /* 0x0000000400147308 */ /* 0x000e300000000800 */
[----:B------:R-:W1:Y:S01]  /*1130*/  MUFU.RCP R28, R28 ;  /* 0x0000001c001c7308 */ /* 0x000e620000001000 */
[----:B0-----:R-:W-:-:S07]  /*1140*/  FADD.FTZ R20, R20, 1 ;  /* 0x3f80000014147421 */ /* 0x001fce0000010000 */
[----:B------:R-:W0:Y:S01]  /*1150*/  MUFU.RCP R20, R20 ;  /* 0x0000001400147308 */ /* 0x000e220000001000 */
[----:B-1----:R-:W-:Y:S01]  /*1160*/  FMUL.FTZ R6, R6, R28 ;  /* 0x0000001c06067220 */ /* 0x002fe20000410000 */
[--C-:B------:R-:W-:Y:S02]  /*1170*/  HADD2.F32 R28, -RZ, R10.reuse.H0_H0 ;  /* 0x2000000aff1c7230 */ /* 0x100fe40000004100 */
[----:B------:R-:W-:-:S05]  /*1180*/  HADD2.F32 R10, -RZ, R10.H1_H1 ;  /* 0x3000000aff0a7230 */ /* 0x000fca0000004100 */
[----:B------:R-:W-:Y:S01]  /*1190*/  FMUL.FTZ R4, R10, -1.4426950216293334961 ;  /* 0xbfb8aa3b0a047820 */ /* 0x000fe20000410000 */
[----:B0-----:R-:W-:Y:S01]  /*11a0*/  FMUL.FTZ R20, R9, R20 ;  /* 0x0000001409147220 */ /* 0x001fe20000410000 */
[----:B------:R-:W-:-:S04]  /*11b0*/  FMUL.FTZ R9, R28, -1.4426950216293334961 ;  /* 0xbfb8aa3b1c097820 */ /* 0x000fc80000410000 */
[----:B------:R-:W0:Y:S08]  /*11c0*/  MUFU.EX2 R4, R4 ;  /* 0x0000000400047308 */ /* 0x000e300000000800 */
[----:B------:R-:W1:Y:S01]  /*11d0*/  MUFU.EX2 R9, R9 ;  /* 0x0000000900097308 */ /* 0x000e620000000800 */
[----:B0-----:R-:W-:-:S07]  /*11e0*/  FADD.FTZ R4, R4, 1 ;  /* 0x3f80000004047421 */ /* 0x001fce0000010000 */
[----:B------:R-:W0:Y:S01]  /*11f0*/  MUFU.RCP R4, R4 ;  /* 0x0000000400047308 */ /* 0x000e220000001000 */
[----:B-1----:R-:W-:-:S07]  /*1200*/  FADD.FTZ R9, R9, 1 ;  /* 0x3f80000009097421 */ /* 0x002fce0000010000 */
[----:B------:R-:W1:Y:S01]  /*1210*/  MUFU.RCP R9, R9 ;  /* 0x0000000900097308 */ /* 0x000e620000001000 */
[----:B0-----:R-:W-:Y:S01]  /*1220*/  FMUL.FTZ R10, R10, R4 ;  /* 0x000000040a0a7220 */ /* 0x001fe20000410000 */
[----:B------:R-:W-:Y:S02]  /*1230*/  HADD2.F32 R4, -RZ, R11.H0_H0 ;  /* 0x2000000bff047230 */ /* 0x000fe40000004100 */
[----:B-1----:R-:W-:-:S03]  /*1240*/  FMUL.FTZ R28, R28, R9 ;  /* 0x000000091c1c7220 */ /* 0x002fc60000410000 */
[----:B------:R-:W-:-:S06]  /*1250*/  FMUL.FTZ R9, R4, -1.4426950216293334961 ;  /* 0xbfb8aa3b04097820 */ /* 0x000fcc0000410000 */
[----:B------:R-:W0:Y:S02]  /*1260*/  MUFU.EX2 R9, R9 ;  /* 0x0000000900097308 */ /* 0x000e240000000800 */
[----:B0-----:R-:W-:-:S06]  /*1270*/  FADD.FTZ R9, R9, 1 ;  /* 0x3f80000009097421 */ /* 0x001fcc0000010000 */
[----:B------:R-:W0:Y:S01]  /*1280*/  MUFU.RCP R9, R9 ;  /* 0x0000000900097308 */ /* 0x000e220000001000 */
[----:B------:R-:W-:Y:S02]  /*1290*/  F2FP.F16.F32.PACK_AB R6, R6, R29 ;  /* 0x0000001d0606723e */ /* 0x000fe400000000ff */
[----:B------:R-:W-:Y:S01]  /*12a0*/  F2FP.F16.F32.PACK_AB R20, R20, R8 ;  /* 0x000000081414723e */ /* 0x000fe200000000ff */
[----:B0-----:R-:W-:Y:S01]  /*12b0*/  FMUL.FTZ R4, R4, R9 ;  /* 0x0000000904047220 */ /* 0x001fe20000410000 */
[----:B------:R-:W-:-:S05]  /*12c0*/  HADD2.F32 R9, -RZ, R11.H1_H1 ;  /* 0x3000000bff097230 */ /* 0x000fca0000004100 */
[----:B------:R-:W-:-:S06]  /*12d0*/  FMUL.FTZ R11, R9, -1.4426950216293334961 ;  /* 0xbfb8aa3b090b7820 */ /* 0x000fcc0000410000 */
[----:B------:R-:W0:Y:S01]  /*12e0*/  MUFU.EX2 R11, R11 ;  /* 0x0000000b000b7308 */ /* 0x000e220000000800 */
[----:B------:R-:W-:Y:S01]  /*12f0*/  F2FP.F16.F32.PACK_AB R10, R10, R28 ;  /* 0x0000001c0a0a723e */ /* 0x000fe200000000ff */
[----:B0-----:R-:W-:-:S06]  /*1300*/  FADD.FTZ R11, R11, 1 ;  /* 0x3f8000000b0b7421 */ /* 0x001fcc0000010000 */
[----:B------:R-:W0:Y:S02]  /*1310*/  MUFU.RCP R11, R11 ;  /* 0x0000000b000b7308 */ /* 0x000e240000001000 */
[----:B0-----:R-:W-:Y:S01]  /*1320*/  FMUL.FTZ R9, R9, R11 ;  /* 0x0000000b09097220 */ /* 0x001fe20000410000 */
[----:B---3--:R-:W-:Y:S02]  /*1330*/  HADD2.F32 R8, -RZ, R16.H0_H0 ;  /* 0x20000010ff087230 */ /* 0x008fe40000004100 */
[----:B--2---:R-:W-:-:S03]  /*1340*/  HMUL2 R12, R12, R6 ;  /* 0x000000060c0c7232 */ /* 0x004fc60000000000 */
[----:B------:R-:W-:-:S06]  /*1350*/  FMUL.FTZ R6, R8, -1.4426950216293334961 ;  /* 0xbfb8aa3b08067820 */ /* 0x000fcc0000410000 */
[----:B------:R-:W0:Y:S01]  /*1360*/  MUFU.EX2 R6, R6 ;  /* 0x0000000600067308 */ /* 0x000e220000000800 */
[----:B------:R-:W-:Y:S02]  /*1370*/  HADD2.F32 R16, -RZ, R16.H1_H1 ;  /* 0x30000010ff107230 */ /* 0x000fe40000004100 */
[----:B------:R-:W-:Y:S02]  /*1380*/  HMUL2 R14, R14, R10 ;  /* 0x0000000a0e0e7232 */ /* 0x000fe40000000000 */
[----:B------:R-:W-:Y:S02]  /*1390*/  HADD2.F32 R10, -RZ, R17.H0_H0 ;  /* 0x20000011ff0a7230 */ /* 0x000fe40000004100 */
[----:B------:R-:W-:Y:S02]  /*13a0*/  HFMA2 R13, R13, R20, -RZ ;  /* 0x000000140d0d7231 */ /* 0x000fe400001000ff */
[----:B------:R-:W-:-:S06]  /*13b0*/  FMUL.FTZ R28, R16, -1.4426950216293334961 ;  /* 0xbfb8aa3b101c7820 */ /* 0x000fcc0000410000 */
[----:B------:R-:W1:Y:S01]  /*13c0*/  MUFU.EX2 R28, R28 ;  /* 0x0000001c001c7308 */ /* 0x000e620000000800 */
[----:B0-----:R-:W-:Y:S01]  /*13d0*/  FADD.FTZ R20, R6, 1 ;  /* 0x3f80000006147421 */ /* 0x001fe20000010000 */
[----:B------:R-:W-:Y:S02]  /*13e0*/  HADD2.F32 R6, -RZ, R17.H1_H1 ;  /* 0x30000011ff067230 */ /* 0x000fe40000004100 */
[----:B------:R-:W-:-:S04]  /*13f0*/  FMUL.FTZ R17, R10, -1.4426950216293334961 ;  /* 0xbfb8aa3b0a117820 */ /* 0x000fc80000410000 */
[----:B------:R-:W0:Y:S08]  /*1400*/  MUFU.RCP R20, R20 ;  /* 0x0000001400147308 */ /* 0x000e300000001000 */
[----:B------:R-:W2:Y:S01]  /*1410*/  MUFU.EX2 R17, R17 ;  /* 0x0000001100117308 */ /* 0x000ea20000000800 */
[----:B-1----:R-:W-:Y:S01]  /*1420*/  FADD.FTZ R29, R28, 1 ;  /* 0x3f8000001c1d7421 */ /* 0x002fe20000010000 */
[----:B0-----:R-:W-:-:S06]  /*1430*/  FMUL.FTZ R8, R8, R20 ;  /* 0x0000001408087220 */ /* 0x001fcc0000410000 */
[----:B------:R-:W0:Y:S01]  /*1440*/  MUFU.RCP R11, R29 ;  /* 0x0000001d000b7308 */ /* 0x000e220000001000 */
[----:B--2---:R-:W-:-:S07]  /*1450*/  FADD.FTZ R20, R17, 1 ;  /* 0x3f80000011147421 */ /* 0x004fce0000010000 */
[----:B------:R-:W1:Y:S01]  /*1460*/  MUFU.RCP R20, R20 ;  /* 0x0000001400147308 */ /* 0x000e620000001000 */
[----:B0-----:R-:W-:Y:S01]  /*1470*/  FMUL.FTZ R11, R16, R11 ;  /* 0x0000000b100b7220 */ /* 0x001fe20000410000 */
[----:B------:R-:W-:Y:S02]  /*1480*/  HADD2.F32 R16, -RZ, R18.H0_H0 ;  /* 0x20000012ff107230 */ /* 0x000fe40000004100 */
[----:B------:R-:W-:Y:S01]  /*1490*/  FMUL.FTZ R28, R6, -1.4426950216293334961 ;  /* 0xbfb8aa3b061c7820 */ /* 0x000fe20000410000 */
[----:B-1----:R-:W-:Y:S02]  /*14a0*/  FMUL.FTZ R17, R10, R20 ;  /* 0x000000140a117220 */ /* 0x002fe40000410000 */
[----:B------:R-:W-:-:S03]  /*14b0*/  FMUL.FTZ R10, R16, -1.4426950216293334961 ;  /* 0xbfb8aa3b100a7820 */ /* 0x000fc60000410000 */
[----:B------:R-:W0:Y:S08]  /*14c0*/  MUFU.EX2 R28, R28 ;  /* 0x0000001c001c7308 */ /* 0x000e300000000800 */
[----:B------:R-:W1:Y:S01]  /*14d0*/  MUFU.EX2 R10, R10 ;  /* 0x0000000a000a7308 */ /* 0x000e620000000800 */
[----:B------:R-:W-:-:S05]  /*14e0*/  HADD2.F32 R18, -RZ, R18.H1_H1 ;  /* 0x30000012ff127230 */ /* 0x000fca0000004100 */
[----:B------:R-:W-:Y:S01]  /*14f0*/  FMUL.FTZ R20, R18, -1.4426950216293334961 ;  /* 0xbfb8aa3b12147820 */ /* 0x000fe20000410000 */
[----:B0-----:R-:W-:-:S05]  /*1500*/  FADD.FTZ R29, R28, 1 ;  /* 0x3f8000001c1d7421 */ /* 0x001fca0000010000 */
[----:B------:R-:W-:Y:S01]  /*1510*/  MUFU.EX2 R20, R20 ;  /* 0x0000001400147308 */ /* 0x000fe20000000800 */
[----:B-1----:R-:W-:-:S07]  /*1520*/  FADD.FTZ R10, R10, 1 ;  /* 0x3f8000000a0a7421 */ /* 0x002fce0000010000 */
[----:B------:R-:W0:Y:S08]  /*1530*/  MUFU.RCP R28, R10 ;  /* 0x0000000a001c7308 */ /* 0x000e300000001000 */
[----:B------:R-:W1:Y:S01]  /*1540*/  MUFU.RCP R29, R29 ;  /* 0x0000001d001d7308 */ /* 0x000e620000001000 */
[----:B0-----:R-:W-:Y:S01]  /*1550*/  FMUL.FTZ R16, R16, R28 ;  /* 0x0000001c10107220 */ /* 0x001fe20000410000 */
[----:B------:R-:W-:Y:S01]  /*1560*/  FADD.FTZ R28, R20, 1 ;  /* 0x3f800000141c7421 */ /* 0x000fe20000010000 */
[----:B-1----:R-:W-:-:S05]  /*1570*/  FMUL.FTZ R6, R6, R29 ;  /* 0x0000001d06067220 */ /* 0x002fca0000410000 */
[----:B------:R-:W0:Y:S02]  /*1580*/  MUFU.RCP R29, R28 ;  /* 0x0000001c001d7308 */ /* 0x000e240000001000 */
[----:B0-----:R-:W-:Y:S01]  /*1590*/  FMUL.FTZ R29, R18, R29 ;  /* 0x0000001d121d7220 */ /* 0x001fe20000410000 */
[--C-:B------:R-:W-:Y:S02]  /*15a0*/  HADD2.F32 R18, -RZ, R19.reuse.H0_H0 ;  /* 0x20000013ff127230 */ /* 0x100fe40000004100 */
[----:B------:R-:W-:-:S05]  /*15b0*/  HADD2.F32 R19, -RZ, R19.H1_H1 ;  /* 0x30000013ff137230 */ /* 0x000fca0000004100 */
[----:B------:R-:W-:Y:S01]  /*15c0*/  FMUL.FTZ R28, R19, -1.4426950216293334961 ;  /* 0xbfb8aa3b131c7820 */ /* 0x000fe20000410000 */
[----:B------:R-:W-:-:S03]  /*15d0*/  FMUL.FTZ R10, R18, -1.4426950216293334961 ;  /* 0xbfb8aa3b120a7820 */ /* 0x000fc60000410000 */
[----:B------:R-:W0:Y:S08]  /*15e0*/  MUFU.EX2 R20, R28 ;  /* 0x0000001c00147308 */ /* 0x000e300000000800 */
[----:B------:R-:W1:Y:S01]  /*15f0*/  MUFU.EX2 R10, R10 ;  /* 0x0000000a000a7308 */ /* 0x000e620000000800 */
[----:B0-----:R-:W-:-:S07]  /*1600*/  FADD.FTZ R28, R20, 1 ;  /* 0x3f800000141c7421 */ /* 0x001fce0000010000 */
[----:B------:R-:W0:Y:S01]  /*1610*/  MUFU.RCP R20, R28 ;  /* 0x0000001c00147308 */ /* 0x000e220000001000 */
[----:B-1----:R-:W-:-:S07]  /*1620*/  FADD.FTZ R10, R10, 1 ;  /* 0x3f8000000a0a7421 */ /* 0x002fce0000010000 */
[----:B------:R-:W1:Y:S01]  /*1630*/  MUFU.RCP R10, R10 ;  /* 0x0000000a000a7308 */ /* 0x000e620000001000 */
[----:B0-----:R-:W-:Y:S01]  /*1640*/  FMUL.FTZ R19, R19, R20 ;  /* 0x0000001413137220 */ /* 0x001fe20000410000 */
[----:B------:R-:W-:Y:S02]  /*1650*/  F2FP.F16.F32.PACK_AB R20, R9, R4 ;  /* 0x000000040914723e */ /* 0x000fe400000000ff */
[----:B------:R-:W-:Y:S01]  /*1660*/  F2FP.F16.F32.PACK_AB R4, R11, R8 ;  /* 0x000000080b04723e */ /* 0x000fe200000000ff */
[----:B------:R-:W-:-:S04]  /*1670*/  IMAD.WIDE.U32 R8, R3, 0x10, R26 ;  /* 0x0000001003087825 */ /* 0x000fc800078e001a */
[----:B-1----:R-:W-:Y:S02]  /*1680*/  FMUL.FTZ R18, R18, R10 ;  /* 0x0000000a12127220 */ /* 0x002fe40000410000 */
[----:B------:R-:W2:Y:S01]  /*1690*/  LDG.E.128.CONSTANT R8, desc[UR4][R8.64] ;  /* 0x0000000408087981 */ /* 0x000ea2000c1e9d00 */
[----:B------:R-:W-:Y:S02]  /*16a0*/  F2FP.F16.F32.PACK_AB R6, R6, R17 ;  /* 0x000000110606723e */ /* 0x000fe400000000ff */
[----:B------:R-:W-:Y:S02]  /*16b0*/  F2FP.F16.F32.PACK_AB R18, R19, R18 ;  /* 0x000000121312723e */ /* 0x000fe400000000ff */
[----:B------:R-:W-:Y:S01]  /*16c0*/  F2FP.F16.F32.PACK_AB R16, R29, R16 ;  /* 0x000000101d10723e */ /* 0x000fe200000000ff */
[----:B------:R-:W-:Y:S01]  /*16d0*/  HFMA2 R15, R15, R20, -RZ ;  /* 0x000000140f0f7231 */ /* 0x000fe200001000ff */
[----:B------:R-:W-:-:S04]  /*16e0*/  IADD3 R21, PT, PT, R0, R21, R0 ;  /* 0x0000001500157210 */ /* 0x000fc80007ffe000 */
[----:B------:R-:W-:-:S04]  /*16f0*/  IADD3 R21, PT, PT, R0, R21, R0 ;  /* 0x0000001500157210 */ /* 0x000fc80007ffe000 */
[----:B------:R-:W-:Y:S02]  /*1700*/  ISETP.GE.AND P0, PT, R21, R2, PT ;  /* 0x000000021500720c */ /* 0x000fe40003f06270 */
[----:B------:R-:W-:Y:S01]  /*1710*/  LEA R5, R0, R5, 0x2 ;  /* 0x0000000500057211 */ /* 0x000fe200078e10ff */
[----:B--2---:R-:W-:Y:S02]  /*1720*/  HFMA2 R9, R9, R6, -RZ ;  /* 0x0000000609097231 */ /* 0x004fe400001000ff */
[----:B------:R-:W-:Y:S02]  /*1730*/  HMUL2 R10, R10, R16 ;  /* 0x000000100a0a7232 */ /* 0x000fe40000000000 */
[----:B------:R-:W-:Y:S02]  /*1740*/  HFMA2 R11, R11, R18, -RZ ;  /* 0x000000120b0b7231 */ /* 0x000fe400001000ff */
[----:B------:R-:W-:-:S04]  /*1750*/  IMAD.WIDE.U32 R18, R7, 0x10, R22 ;  /* 0x0000001007127825 */ /* 0x000fc800078e0016 */
[----:B------:R-:W-:Y:S02]  /*1760*/  HMUL2 R8, R8, R4 ;  /* 0x0000000408087232 */ /* 0x000fe40000000000 */
[----:B------:R-:W-:Y:S01]  /*1770*/  IMAD.WIDE.U32 R16, R3, 0x10, R22 ;  /* 0x0000001003107825 */ /* 0x000fe200078e0016 */
[----:B------:R0:W-:Y:S04]  /*1780*/  STG.E.128 desc[UR4][R18.64], R12 ;  /* 0x0000000c12007986 */ /* 0x0001e8000c101d04 */
[----:B------:R0:W-:Y:S01]  /*1790*/  STG.E.128 desc[UR4][R16.64], R8 ;  /* 0x0000000810007986 */ /* 0x0001e2000c101d04 */
[C---:B------:R-:W-:Y:S02]  /*17a0*/  LEA R7, R0.reuse, R7, 0x2 ;  /* 0x0000000700077211 */ /* 0x040fe400078e10ff */
[----:B------:R-:W-:Y:S01]  /*17b0*/  LEA R3, R0, R3, 0x2 ;  /* 0x0000000300037211 */ /* 0x000fe200078e10ff */
[----:B------:R-:W-:Y:S06]  /*17c0*/  @!P0 BRA `(.L_x_352) ;  /* 0xfffffff000048947 */ /* 0x000fec000383ffff */
[----:B------:R-:W-:Y:S05]  /*17d0*/  EXIT ;  /* 0x000000000000794d */ /* 0x000fea0003800000 */
.L_x_353:
        /* <DEDUP_REMOVED lines=10> */
.L_x_507:


//--------------------- .text._ZN4vllm18act_and_mul_kernelIf6float2XadL_ZNS_11silu_kernelIfEET_RKS3_EEXadL_ZNS_18packed_silu_kernelIS1_EES3_S5_EELb0ELb1ELb0EEEvPS3_PS4_i --------------------------
	.section	.text._ZN4vllm18act_and_mul_kernelIf6float2XadL_ZNS_11silu_kernelIfEET_RKS3_EEXadL_ZNS_18packed_silu_kernelIS1_EES3_S5_EELb0ELb1ELb0EEEvPS3_PS4_i,"ax",@progbits
	.align	128
        .global         _ZN4vllm18act_and_mul_kernelIf6float2XadL_ZNS_11silu_kernelIfEET_RKS3_EEXadL_ZNS_18packed_silu_kernelIS1_EES3_S5_EELb0ELb1ELb0EEEvPS3_PS4_i
        .type           _ZN4vllm18act_and_mul_kernelIf6float2XadL_ZNS_11silu_kernelIfEET_RKS3_EEXadL_ZNS_18packed_silu_kernelIS1_EES3_S5_EELb0ELb1ELb0EEEvPS3_PS4_i,@function
        .size           _ZN4vllm18act_and_mul_kernelIf6float2XadL_ZNS_11silu_kernelIfEET_RKS3_EEXadL_ZNS_18packed_silu_kernelIS1_EES3_S5_EELb0ELb1ELb0EEEvPS3_PS4_i,(.L_x_508 - _ZN4vllm18act_and_mul_kernelIf6float2XadL_ZNS_11silu_kernelIfEET_RKS3_EEXadL_ZNS_18packed_silu_kernelIS1_EES3_S5_EELb0ELb1ELb0EEEvPS3_PS4_i)
        .other          _ZN4vllm18act_and_mul_kernelIf6float2XadL_ZNS_11silu_kernelIfEET_RKS3_EEXadL_ZNS_18packed_silu_kernelIS1_EES3_S5_EELb0ELb1ELb0EEEvPS3_PS4_i,@"STO_CUDA_ENTRY STV_DEFAULT"
_ZN4vllm18act_and_mul_kernelIf6float2XadL_ZNS_11silu_kernelIfEET_RKS3_EEXadL_ZNS_18packed_silu_kernelIS1_EES3_S5_EELb0ELb1ELb0EEEvPS3_PS4_i:
.text._ZN4vllm18act_and_mul_kernelIf6float2XadL_ZNS_11silu_kernelIfEET_RKS3_EEXadL_ZNS_18packed_silu_kernelIS1_EES3_S5_EELb0ELb1ELb0EEEvPS3_PS4_i:
        /* <DEDUP_REMOVED lines=47> */
[----:B------:R-:W-:-:S04]  /*02f0*/  IADD3 R2, PT, PT, R6, 0x1, RZ ;  /* 0x0000000106027810 */ /* 0x000fc80007ffe0ff */
[----:B------:R-:W-:Y:S01]  /*0300*/  LOP3.LUT R12, R2, 0x3, RZ, 0xc0, !PT ;  /* 0x00000003020c7812 */ /* 0x000fe200078ec0ff */
[----:B------:R-:W-:-:S04]  /*0310*/  IMAD.WIDE.U32 R2, R21, 0x10, RZ ;  /* 0x0000001015027825 */ /* 0x000fc800078e00ff */
[C---:B------:R-:W-:Y:S01]  /*0320*/  IMAD R21, R12.reuse, R0, R21 ;  /* 0x000000000c157224 */ /* 0x040fe200078e0215 */
[----:B------:R-:W-:-:S07]  /*0330*/  IADD3 R12, PT, PT, -R12, RZ, RZ ;  /* 0x000000ff0c0c7210 */ /* 0x000fce0007ffe1ff */
.L_x_356:
[----:B0-----:R-:W-:-:S04]  /*0340*/  IADD3 R4, P1, PT, R26, R2, RZ ;  /* 0x000000021a047210 */ /* 0x001fc80007f3e0ff */
[----:B------:R-:W-:-:S06]  /*0350*/  IADD3.X R5, PT, PT, R27, R3, RZ, P1, !PT ;  /* 0x000000031b057210 */ /* 0x000fcc0000ffe4ff */
[----:B------:R-:W2:Y:S01]  /*0360*/  LDG.E.128.CONSTANT R4, desc[UR4][R4.64] ;  /* 0x0000000404047981 */ /* 0x000ea2000c1e9d00 */
[----:B------:R-:W-:-:S04]  /*0370*/  IADD3 R8, P1, PT, R28, R2, RZ ;  /* 0x000000021c087210 */ /* 0x000fc80007f3e0ff */
[----:B------:R-:W-:-:S06]  /*0380*/  IADD3.X R9, PT, PT, R29, R3, RZ, P1, !PT ;  /* 0x000000031d097210 */ /* 0x000fcc0000ffe4ff */
[----:B------:R-:W3:Y:S01]  /*0390*/  LDG.E.128.CONSTANT R8, desc[UR4][R8.64] ;  /* 0x0000000408087981 */ /* 0x000ee2000c1e9d00 */
[----:B------:R-:W-:Y:S01]  /*03a0*/  IADD3 R12, PT, PT, R12, 0x1, RZ ;  /* 0x000000010c0c7810 */ /* 0x000fe20007ffe0ff */
[----:B--2---:R-:W-:Y:S01]  /*03b0*/  FMUL.FTZ R16, R5, -1.4426950216293334961 ;  /* 0xbfb8aa3b05107820 */ /* 0x004fe20000410000 */
[----:B------:R-:W-:Y:S01]  /*03c0*/  FMUL.FTZ R14, R4, -1.4426950216293334961 ;  /* 0xbfb8aa3b040e7820 */ /* 0x000fe20000410000 */
[----:B------:R-:W-:Y:S01]  /*03d0*/  FMUL.FTZ R18, R6, -1.4426950216293334961 ;  /* 0xbfb8aa3b06127820 */ /* 0x000fe20000410000 */
[----:B------:R-:W-:-:S03]  /*03e0*/  FMUL.FTZ R20, R7, -1.4426950216293334961 ;  /* 0xbfb8aa3b07147820 */ /* 0x000fc60000410000 */
[----:B------:R-:W0:Y:S08]  /*03f0*/  MUFU.EX2 R16, R16 ;  /* 0x0000001000107308 */ /* 0x000e300000000800 */
        /* <DEDUP_REMOVED lines=10> */
[----:B-1----:R-:W-:-:S04]  /*04a0*/  FMUL.FTZ R14, R5, R17 ;  /* 0x00000011050e7220 */ /* 0x002fc80000410000 */
[----:B---3--:R-:W-:-:S03]  /*04b0*/  FMUL.FTZ R9, R9, R14 ;  /* 0x0000000e09097220 */ /* 0x008fc60000410000 */
[----:B------:R-:W1:Y:S01]  /*04c0*/  MUFU.RCP R16, R16 ;  /* 0x0000001000107308 */ /* 0x000e620000001000 */
[----:B--2---:R-:W-:Y:S01]  /*04d0*/  FMUL.FTZ R13, R4, R15 ;  /* 0x0000000f040d7220 */ /* 0x004fe20000410000 */
[----:B------:R-:W-:-:S03]  /*04e0*/  IADD3 R4, P1, PT, R24, R2, RZ ;  /* 0x0000000218047210 */ /* 0x000fc60007f3e0ff */
[----:B------:R-:W-:Y:S01]  /*04f0*/  FMUL.FTZ R8, R8, R13 ;  /* 0x0000000d08087220 */ /* 0x000fe20000410000 */
[----:B0-----:R-:W-:-:S04]  /*0500*/  FMUL.FTZ R5, R6, R19 ;  /* 0x0000001306057220 */ /* 0x001fc80000410000 */
[----:B------:R-:W-:Y:S01]  /*0510*/  FMUL.FTZ R10, R10, R5 ;  /* 0x000000050a0a7220 */ /* 0x000fe20000410000 */
[----:B------:R-:W-:Y:S01]  /*0520*/  IADD3.X R5, PT, PT, R25, R3, RZ, P1, !PT ;  /* 0x0000000319057210 */ /* 0x000fe20000ffe4ff */
[----:B------:R-:W-:Y:S01]  /*0530*/  IMAD.WIDE.U32 R2, R0, 0x10, R2 ;  /* 0x0000001000027825 */ /* 0x000fe200078e0002 */
[----:B------:R-:W-:-:S03]  /*0540*/  ISETP.NE.AND P1, PT, R12, RZ, PT ;  /* 0x000000ff0c00720c */ /* 0x000fc60003f25270 */
[----:B-1----:R-:W-:-:S04]  /*0550*/  FMUL.FTZ R6, R7, R16 ;  /* 0x0000001007067220 */ /* 0x002fc80000410000 */
[----:B------:R-:W-:-:S05]  /*0560*/  FMUL.FTZ R11, R11, R6 ;  /* 0x000000060b0b7220 */ /* 0x000fca0000410000 */
[----:B------:R0:W-:Y:S01]  /*0570*/  STG.E.128 desc[UR4][R4.64], R8 ;  /* 0x0000000804007986 */ /* 0x0001e2000c101d04 */
[----:B------:R-:W-:Y:S05]  /*0580*/  @P1 BRA `(.L_x_356) ;  /* 0xfffffffc006c1947 */ /* 0x000fea000383ffff */
.L_x_355:
[----:B------:R-:W-:Y:S05]  /*0590*/  BSYNC.RECONVERGENT B0 ;  /* 0x0000000000007941 */ /* 0x000fea0003800200 */
.L_x_354:
[----:B------:R-:W-:Y:S05]  /*05a0*/  @!P0 EXIT ;  /* 0x000000000000894d */ /* 0x000fea0003800000 */
[C---:B------:R-:W-:Y:S01]  /*05b0*/  LEA R20, R0.reuse, R21, 0x1 ;  /* 0x0000001500147211 */ /* 0x040fe200078e08ff */
[----:B------:R-:W-:Y:S01]  /*05c0*/  IMAD R3, R0, 0x3, R21 ;  /* 0x0000000300037824 */ /* 0x000fe200078e0215 */
[----:B------:R-:W-:-:S07]  /*05d0*/  IADD3 R2, PT, PT, R21, R0, RZ ;  /* 0x0000000015027210 */ /* 0x000fce0007ffe0ff */
.L_x_357:
[----:B------:R-:W-:-:S06]  /*05e0*/  IMAD.WIDE.U32 R12, R21, 0x10, R26 ;  /* 0x00000010150c7825 */ /* 0x000fcc00078e001a */
[----:B------:R-:W2:Y:S01]  /*05f0*/  LDG.E.128.CONSTANT R12, desc[UR4][R12.64] ;  /* 0x000000040c0c7981 */ /* 0x000ea2000c1e9d00 */
[----:B-1----:R-:W-:-:S06]  /*0600*/  IMAD.WIDE.U32 R16, R21, 0x10, R28 ;  /* 0x0000001015107825 */ /* 0x002fcc00078e001c */
[----:B------:R-:W3:Y:S01]  /*0610*/  LDG.E.128.CONSTANT R16, desc[UR4][R16.64] ;  /* 0x0000000410107981 */ /* 0x000ee2000c1e9d00 */
[----:B0-----:R-:W-:-:S06]  /*0620*/  IMAD.WIDE.U32 R4, R2, 0x10, R26 ;  /* 0x0000001002047825 */ /* 0x001fcc00078e001a */
[----:B------:R-:W4:Y:S01]  /*0630*/  LDG.E.128.CONSTANT R4, desc[UR4][R4.64] ;  /* 0x0000000404047981 */ /* 0x000f22000c1e9d00 */
[----:B--2---:R-:W-:Y:S01]  /*0640*/  FMUL.FTZ R23, R12, -1.4426950216293334961 ;  /* 0xbfb8aa3b0c177820 */ /* 0x004fe20000410000 */
[----:B------:R-:W-:-:S05]  /*0650*/  FMUL.FTZ R10, R13, -1.4426950216293334961 ;  /* 0xbfb8aa3b0d0a7820 */ /* 0x000fca0000410000 */
[----:B------:R-:W0:Y:S08]  /*0660*/  MUFU.EX2 R23, R23 ;  /* 0x0000001700177308 */ /* 0x000e300000000800 */
[----:B------:R-:W1:Y:S01]  /*0670*/  MUFU.EX2 R10, R10 ;  /* 0x0000000a000a7308 */ /* 0x000e620000000800 */
[----:B0-----:R-:W-:-:S07]  /*0680*/  FADD.FTZ R23, R23, 1 ;  /* 0x3f80000017177421 */ /* 0x001fce0000010000 */
[----:B------:R-:W0:Y:S01]  /*0690*/  MUFU.RCP R9, R23 ;  /* 0x0000001700097308 */ /* 0x000e220000001000 */
[----:B-1----:R-:W-:-:S07]  /*06a0*/  FADD.FTZ R11, R10, 1 ;  /* 0x3f8000000a0b7421 */ /* 0x002fce0000010000 */
[----:B------:R-:W1:Y:S01]  /*06b0*/  MUFU.RCP R8, R11 ;  /* 0x0000000b00087308 */ /* 0x000e620000001000 */
[----:B0-----:R-:W-:Y:S01]  /*06c0*/  FMUL.FTZ R12, R12, R9 ;  /* 0x000000090c0c7220 */ /* 0x001fe20000410000 */
[----:B-1----:R-:W-:Y:S01]  /*06d0*/  FMUL.FTZ R13, R13, R8 ;  /* 0x000000080d0d7220 */ /* 0x002fe20000410000 */
[----:B------:R-:W-:-:S06]  /*06e0*/  IMAD.WIDE.U32 R8, R2, 0x10, R28 ;  /* 0x0000001002087825 */ /* 0x000fcc00078e001c */
[----:B------:R-:W2:Y:S01]  /*06f0*/  LDG.E.128.CONSTANT R8, desc[UR4][R8.64] ;  /* 0x0000000408087981 */ /* 0x000ea2000c1e9d00 */
[----:B------:R-:W-:Y:S01]  /*0700*/  FMUL.FTZ R23, R14, -1.4426950216293334961 ;  /* 0xbfb8aa3b0e177820 */ /* 0x000fe20000410000 */
[----:B---3--:R-:W-:Y:S01]  /*0710*/  FMUL.FTZ R16, R16, R12 ;  /* 0x0000000c10107220 */ /* 0x008fe20000410000 */
[----:B------:R-:W-:Y:S01]  /*0720*/  FMUL.FTZ R17, R17, R13 ;  /* 0x0000000d11117220 */ /* 0x000fe20000410000 */
[----:B------:R-:W-:-:S03]  /*0730*/  IMAD.WIDE.U32 R12, R21, 0x10, R24 ;  /* 0x00000010150c7825 */ /* 0x000fc600078e0018 */
[----:B------:R-:W0:Y:S02]  /*0740*/  MUFU.EX2 R23, R23 ;  /* 0x0000001700177308 */ /* 0x000e240000000800 */
[----:B0-----:R-:W-:-:S06]  /*0750*/  FADD.FTZ R23, R23, 1 ;  /* 0x3f80000017177421 */ /* 0x001fcc0000010000 */
[----:B------:R-:W0:Y:S02]  /*0760*/  MUFU.RCP R23, R23 ;  /* 0x0000001700177308 */ /* 0x000e240000001000 */
[----:B0-----:R-:W-:Y:S01]  /*0770*/  FMUL.FTZ R14, R14, R23 ;  /* 0x000000170e0e7220 */ /* 0x001fe20000410000 */
[----:B------:R-:W-:-:S03]  /*0780*/  FMUL.FTZ R23, R15, -1.4426950216293334961 ;  /* 0xbfb8aa3b0f177820 */ /* 0x000fc60000410000 */
[----:B------:R-:W-:-:S03]  /*0790*/  FMUL.FTZ R18, R18, R14 ;  /* 0x0000000e12127220 */ /* 0x000fc60000410000 */
[----:B------:R-:W0:Y:S02]  /*07a0*/  MUFU.EX2 R23, R23 ;  /* 0x0000001700177308 */ /* 0x000e240000000800 */
[----:B0-----:R-:W-:-:S06]  /*07b0*/  FADD.FTZ R23, R23, 1 ;  /* 0x3f80000017177421 */ /* 0x001fcc0000010000 */
[----:B------:R-:W0:Y:S02]  /*07c0*/  MUFU.RCP R23, R23 ;  /* 0x0000001700177308 */ /* 0x000e240000001000 */
[----:B0-----:R-:W-:-:S04]  /*07d0*/  FMUL.FTZ R15, R15, R23 ;  /* 0x000000170f0f7220 */ /* 0x001fc80000410000 */
[----:B------:R-:W-:Y:S01]  /*07e0*/  FMUL.FTZ R19, R19, R15 ;  /* 0x0000000f13137220 */ /* 0x000fe20000410000 */
[----:B------:R-:W-:-:S04]  /*07f0*/  IMAD.WIDE.U32 R14, R20, 0x10, R26 ;  /* 0x00000010140e7825 */ /* 0x000fc800078e001a */
[----:B------:R0:W-:Y:S04]  /*0800*/  STG.E.128 desc[UR4][R12.64], R16 ;  /* 0x000000100c007986 */ /* 0x0001e8000c101d04 */
[----:B0-----:R-:W3:Y:S01]  /*0810*/  LDG.E.128.CONSTANT R12, desc[UR4][R14.64] ;  /* 0x000000040e0c7981 */ /* 0x001ee2000c1e9d00 */
[----:B----4-:R-:W-:Y:S01]  /*0820*/  FMUL.FTZ R23, R4, -1.4426950216293334961 ;  /* 0xbfb8aa3b04177820 */ /* 0x010fe20000410000 */
[----:B------:R-:W-:Y:S01]  /*0830*/  FMUL.FTZ R16, R5, -1.4426950216293334961 ;  /* 0xbfb8aa3b05107820 */ /* 0x000fe20000410000 */
[----:B------:R-:W-:-:S04]  /*0840*/  FMUL.FTZ R19, R6, -1.4426950216293334961 ;  /* 0xbfb8aa3b06137820 */ /* 0x000fc80000410000 */
[----:B------:R-:W0:Y:S08]  /*0850*/  MUFU.EX2 R23, R23 ;  /* 0x0000001700177308 */ /* 0x000e300000000800 */
[----:B------:R-:W1:Y:S08]  /*0860*/  MUFU.EX2 R16, R16 ;  /* 0x0000001000107308 */ /* 0x000e700000000800 */
[----:B------:R-:W4:Y:S01]  /*0870*/  MUFU.EX2 R19, R19 ;  /* 0x0000001300137308 */ /* 0x000f220000000800 */
[----:B0-----:R-:W-:-:S07]  /*0880*/  FADD.FTZ R23, R23, 1 ;  /* 0x3f80000017177421 */ /* 0x001fce0000010000 */
[----:B------:R-:W0:Y:S01]  /*0890*/  MUFU.RCP R23, R23 ;  /* 0x0000001700177308 */ /* 0x000e220000001000 */
[----:B-1----:R-:W-:-:S07]  /*08a0*/  FADD.FTZ R18, R16, 1 ;  /* 0x3f80000010127421 */ /* 0x002fce0000010000 */
[----:B------:R-:W1:Y:S01]  /*08b0*/  MUFU.RCP R18, R18 ;  /* 0x0000001200127308 */ /* 0x000e620000001000 */
[----:B----4-:R-:W-:-:S07]  /*08c0*/  FADD.FTZ R16, R19, 1 ;  /* 0x3f80000013107421 */ /* 0x010fce0000010000 */
[----:B------:R-:W-:Y:S01]  /*08d0*/  MUFU.RCP R16, R16 ;  /* 0x0000001000107308 */ /* 0x000fe20000001000 */
[----:B0-----:R-:W-:Y:S01]  /*08e0*/  FMUL.FTZ R17, R4, R23 ;  /* 0x0000001704117220 */ /* 0x001fe20000410000 */
[----:B-1----:R-:W-:Y:S01]  /*08f0*/  FMUL.FTZ R4, R5, R18 ;  /* 0x0000001205047220 */ /* 0x002fe20000410000 */
[----:B------:R-:W-:-:S06]  /*0900*/  FMUL.FTZ R5, R7, -1.4426950216293334961 ;  /* 0xbfb8aa3b07057820 */ /* 0x000fcc0000410000 */
[----:B------:R-:W0:Y:S02]  /*0910*/  MUFU.EX2 R5, R5 ;  /* 0x0000000500057308 */ /* 0x000e240000000800 */
[----:B0-----:R-:W-:Y:S01]  /*0920*/  FADD.FTZ R23, R5, 1 ;  /* 0x3f80000005177421 */ /* 0x001fe20000010000 */
[----:B------:R-:W-:-:S05]  /*0930*/  FMUL.FTZ R5, R6, R16 ;  /* 0x0000001006057220 */ /* 0x000fca0000410000 */
[----:B------:R-:W0:Y:S02]  /*0940*/  MUFU.RCP R23, R23 ;  /* 0x0000001700177308 */ /* 0x000e240000001000 */
[----:B0-----:R-:W-:-:S04]  /*0950*/  FMUL.FTZ R6, R7, R23 ;  /* 0x0000001707067220 */ /* 0x001fc80000410000 */
[----:B--2---:R-:W-:Y:S01]  /*0960*/  FMUL.FTZ R11, R11, R6 ;  /* 0x000000060b0b7220 */ /* 0x004fe20000410000 */
[----:B------:R-:W-:Y:S01]  /*0970*/  FMUL.FTZ R8, R8, R17 ;  /* 0x0000001108087220 */ /* 0x000fe20000410000 */
[----:B------:R-:W-:Y:S01]  /*0980*/  FMUL.FTZ R9, R9, R4 ;  /* 0x0000000409097220 */ /* 0x000fe20000410000 */
[----:B------:R-:W-:Y:S01]  /*0990*/  FMUL.FTZ R10, R10, R5 ;  /* 0x000000050a0a7220 */ /* 0x000fe20000410000 */
[----:B------:R-:W-:-:S04]  /*09a0*/  IMAD.WIDE.U32 R6, R2, 0x10, R24 ;  /* 0x0000001002067825 */ /* 0x000fc800078e0018 */
[----:B------:R-:W-:Y:S01]  /*09b0*/  IMAD.WIDE.U32 R4, R20, 0x10, R28 ;  /* 0x0000001014047825 */ /* 0x000fe200078e001c */
[----:B------:R0:W-:Y:S03]  /*09c0*/  STG.E.128 desc[UR4][R6.64], R8 ;  /* 0x0000000806007986 */ /* 0x0001e6000c101d04 */
[C---:B0-----:R-:W-:Y:S02]  /*09d0*/  IMAD.WIDE.U32 R8, R3.reuse, 0x10, R26 ;  /* 0x0000001003087825 */ /* 0x041fe400078e001a */
[----:B------:R-:W2:Y:S04]  /*09e0*/  LDG.E.128.CONSTANT R4, desc[UR4][R4.64] ;  /* 0x0000000404047981 */ /* 0x000ea8000c1e9d00 */
[----:B------:R-:W4:Y:S01]  /*09f0*/  LDG.E.128.CONSTANT R8, desc[UR4][R8.64] ;  /* 0x0000000408087981 */ /* 0x000f22000c1e9d00 */
[----:B------:R-:W-:-:S06]  /*0a00*/  IMAD.WIDE.U32 R16, R3, 0x10, R28 ;  /* 0x0000001003107825 */ /* 0x000fcc00078e001c */
[----:B------:R-:W5:Y:S01]  /*0a10*/  LDG.E.128.CONSTANT R16, desc[UR4][R16.64] ;  /* 0x0000000410107981 */ /* 0x000f62000c1e9d00 */
[C-C-:B------:R-:W-:Y:S02]  /*0a20*/  IADD3 R21, PT, PT, R0.reuse, R21, R0.reuse ;  /* 0x0000001500157210 */ /* 0x140fe40007ffe000 */
[C---:B------:R-:W-:Y:S02]  /*0a30*/  LEA R2, R0.reuse, R2, 0x2 ;  /* 0x0000000200027211 */ /* 0x040fe400078e10ff */
[----:B------:R-:W-:-:S04]  /*0a40*/  IADD3 R21, PT, PT, R0, R21, R0 ;  /* 0x0000001500157210 */ /* 0x000fc80007ffe000 */
[----:B------:R-:W-:Y:S01]  /*0a50*/  ISETP.GE.AND P0, PT, R21, R22, PT ;  /* 0x000000161500720c */ /* 0x000fe20003f06270 */
[----:B---3--:R-:W-:-:S06]  /*0a60*/  FMUL.FTZ R23, R12, -1.4426950216293334961 ;  /* 0xbfb8aa3b0c177820 */ /* 0x008fcc0000410000 */
[----:B------:R-:W0:Y:S02]  /*0a70*/  MUFU.EX2 R23, R23 ;  /* 0x0000001700177308 */ /* 0x000e240000000800 */
[----:B0-----:R-:W-:-:S06]  /*0a80*/  FADD.FTZ R23, R23, 1 ;  /* 0x3f80000017177421 */ /* 0x001fcc0000010000 */
[----:B------:R-:W0:Y:S02]  /*0a90*/  MUFU.RCP R23, R23 ;  /* 0x0000001700177308 */ /* 0x000e240000001000 */
[----:B0-----:R-:W-:Y:S01]  /*0aa0*/  FMUL.FTZ R12, R12, R23 ;  /* 0x000000170c0c7220 */ /* 0x001fe20000410000 */
[----:B------:R-:W-:-:S06]  /*0ab0*/  FMUL.FTZ R23, R13, -1.4426950216293334961 ;  /* 0xbfb8aa3b0d177820 */ /* 0x000fcc0000410000 */
        /* <DEDUP_REMOVED lines=14> */
[----:B--2---:R-:W-:-:S03]  /*0ba0*/  FMUL.FTZ R4, R4, R12 ;  /* 0x0000000c04047220 */ /* 0x004fc60000410000 */
[----:B------:R-:W-:Y:S01]  /*0bb0*/  FMUL.FTZ R7, R7, R15 ;  /* 0x0000000f07077220 */ /* 0x000fe20000410000 */
[----:B------:R-:W-:Y:S01]  /*0bc0*/  FMUL.FTZ R6, R6, R14 ;  /* 0x0000000e06067220 */ /* 0x000fe20000410000 */
[----:B------:R-:W-:Y:S01]  /*0bd0*/  FMUL.FTZ R5, R5, R13 ;  /* 0x0000000d05057220 */ /* 0x000fe20000410000 */
[----:B----4-:R-:W-:Y:S01]  /*0be0*/  FMUL.FTZ R12, R8, -1.4426950216293334961 ;  /* 0xbfb8aa3b080c7820 */ /* 0x010fe20000410000 */
        /* <DEDUP_REMOVED lines=8> */
[----:B------:R-:W-:-:S03]  /*0c70*/  FMUL.FTZ R8, R10, -1.4426950216293334961 ;  /* 0xbfb8aa3b0a087820 */ /* 0x000fc60000410000 */
[----:B-----5:R-:W-:-:S03]  /*0c80*/  FMUL.FTZ R16, R16, R13 ;  /* 0x0000000d10107220 */ /* 0x020fc60000410000 */
[----:B------:R1:W0:Y:S02]  /*0c90*/  MUFU.EX2 R12, R8 ;  /* 0x00000008000c7308 */ /* 0x0002240000000800 */
[----:B-1----:R-:W-:Y:S01]  /*0ca0*/  FMUL.FTZ R8, R9, R23 ;  /* 0x0000001709087220 */ /* 0x002fe20000410000 */
[----:B------:R-:W-:-:S03]  /*0cb0*/  FMUL.FTZ R9, R11, -1.4426950216293334961 ;  /* 0xbfb8aa3b0b097820 */ /* 0x000fc60000410000 */
[----:B------:R-:W-:-:S03]  /*0cc0*/  FMUL.FTZ R17, R17, R8 ;  /* 0x0000000811117220 */ /* 0x000fc60000410000 */
[----:B------:R-:W1:Y:S01]  /*0cd0*/  MUFU.EX2 R9, R9 ;  /* 0x0000000900097308 */ /* 0x000e620000000800 */
[----:B0-----:R-:W-:-:S07]  /*0ce0*/  FADD.FTZ R12, R12, 1 ;  /* 0x3f8000000c0c7421 */ /* 0x001fce0000010000 */
[----:B------:R-:W0:Y:S01]  /*0cf0*/  MUFU.RCP R15, R12 ;  /* 0x0000000c000f7308 */ /* 0x000e220000001000 */
[----:B-1----:R-:W-:-:S07]  /*0d00*/  FADD.FTZ R14, R9, 1 ;  /* 0x3f800000090e7421 */ /* 0x002fce0000010000 */
[----:B------:R-:W1:Y:S01]  /*0d10*/  MUFU.RCP R14, R14 ;  /* 0x0000000e000e7308 */ /* 0x000e620000001000 */
[----:B0-----:R-:W-:-:S04]  /*0d20*/  FMUL.FTZ R9, R10, R15 ;  /* 0x0000000f0a097220 */ /* 0x001fc80000410000 */
[----:B------:R-:W-:Y:S01]  /*0d30*/  FMUL.FTZ R18, R18, R9 ;  /* 0x0000000912127220 */ /* 0x000fe20000410000 */
[----:B------:R-:W-:Y:S01]  /*0d40*/  IMAD.WIDE.U32 R8, R3, 0x10, R24 ;  /* 0x0000001003087825 */ /* 0x000fe200078e0018 */
[----:B------:R-:W-:-:S03]  /*0d50*/  LEA R3, R0, R3, 0x2 ;  /* 0x0000000300037211 */ /* 0x000fc600078e10ff */
[----:B-1----:R-:W-:-:S04]  /*0d60*/  FMUL.FTZ R10, R11, R14 ;  /* 0x0000000e0b0a7220 */ /* 0x002fc80000410000 */
[----:B------:R-:W-:Y:S01]  /*0d70*/  FMUL.FTZ R19, R19, R10 ;  /* 0x0000000a13137220 */ /* 0x000fe20000410000 */
[----:B------:R-:W-:Y:S01]  /*0d80*/  IMAD.WIDE.U32 R10, R20, 0x10, R24 ;  /* 0x00000010140a7825 */ /* 0x000fe200078e0018 */
[----:B------:R-:W-:-:S04]  /*0d90*/  LEA R20, R0, R20, 0x2 ;  /* 0x0000001400147211 */ /* 0x000fc800078e10ff */
[----:B------:R1:W-:Y:S04]  /*0da0*/  STG.E.128 desc[UR4][R10.64], R4 ;  /* 0x000000040a007986 */ /* 0x0003e8000c101d04 */
[----:B------:R1:W-:Y:S01]  /*0db0*/  STG.E.128 desc[UR4][R8.64], R16 ;  /* 0x0000001008007986 */ /* 0x0003e2000c101d04 */
[----:B------:R-:W-:Y:S05]  /*0dc0*/  @!P0 BRA `(.L_x_357) ;  /* 0xfffffff800048947 */ /* 0x000fea000383ffff */
[----:B------:R-:W-:Y:S05]  /*0dd0*/  EXIT ;  /* 0x000000000000794d */ /* 0x000fea0003800000 */
.L_x_358:
        /* <DEDUP_REMOVED lines=10> */
.L_x_508:


//--------------------- .text._ZN4vllm18act_and_mul_kernelIN3c108BFloat16E14__nv_bfloat162XadL_ZNS_11silu_kernelIS2_EET_RKS5_EEXadL_ZNS_18packed_silu_kernelIS3_EES5_S7_EELb0ELb1ELb1EEEvPS5_PS6_i --------------------------
	.section	.text._ZN4vllm18act_and_mul_kernelIN3c108BFloat16E14__nv_bfloat162XadL_ZNS_11silu_kernelIS2_EET_RKS5_EEXadL_ZNS_18packed_silu_kernelIS3_EES5_S7_EELb0ELb1ELb1EEEvPS5_PS6_i,"ax",@progbits
	.align	128
        .global         _ZN4vllm18act_and_mul_kernelIN3c108BFloat16E14__nv_bfloat162XadL_ZNS_11silu_kernelIS2_EET_RKS5_EEXadL_ZNS_18packed_silu_kernelIS3_EES5_S7_EELb0ELb1ELb1EEEvPS5_PS6_i
        .type           _ZN4vllm18act_and_mul_kernelIN3c108BFloat16E14__nv_bfloat162XadL_ZNS_11silu_kernelIS2_EET_RKS5_EEXadL_ZNS_18packed_silu_kernelIS3_EES5_S7_EELb0ELb1ELb1EEEvPS5_PS6_i,@function
        .size           _ZN4vllm18act_and_mul_kernelIN3c108BFloat16E14__nv_bfloat162XadL_ZNS_11silu_kernelIS2_EET_RKS5_EEXadL_ZNS_18packed_silu_kernelIS3_EES5_S7_EELb0ELb1ELb1EEEvPS5_PS6_i,(.L_x_509 - _ZN4vllm18act_and_mul_kernelIN3c108BFloat16E14__nv_bfloat162XadL_ZNS_11silu_kernelIS2_EET_RKS5_EEXadL_ZNS_18packed_silu_kernelIS3_EES5_S7_EELb0ELb1ELb1EEEvPS5_PS6_i)
        .other          _ZN4vllm18act_and_mul_kernelIN3c108BFloat16E14__nv_bfloat162XadL_ZNS_11silu_kernelIS2_EET_RKS5_EEXadL_ZNS_18packed_silu_kernelIS3_EES5_S7_EELb0ELb1ELb1EEEvPS5_PS6_i,@"STO_CUDA_ENTRY STV_DEFAULT"
_ZN4vllm18act_and_mul_kernelIN3c108BFloat16E14__nv_bfloat162XadL_ZNS_11silu_kernelIS2_EET_RKS5_EEXadL_ZNS_18packed_silu_kernelIS3_EES5_S7_EELb0ELb1ELb1EEEvPS5_PS6_i:
.text._ZN4vllm18act_and_mul_kernelIN3c108BFloat16E14__nv_bfloat162XadL_ZNS_11silu_kernelIS2_EET_RKS5_EEXadL_ZNS_18packed_silu_kernelIS3_EES5_S7_EELb0ELb1ELb1EEEvPS5_PS6_i:
        /* <DEDUP_REMOVED lines=19> */
.L_x_359:
[----:B------:R-:W-:-:S04]  /*0130*/  IADD3 R4, P0, PT, R20, UR8, RZ ;  /* 0x0000000814047c10 */ /* 0x000fc8000ff1e0ff */
[----:B------:R-:W-:-:S06]  /*0140*/  IADD3.X R5, PT, PT, R21, UR9, RZ, P0, !PT ;  /* 0x0000000915057c10 */ /* 0x000fcc00087fe4ff */
[----:B--2---:R-:W2:Y:S02]  /*0150*/  LDG.E.ENL2.256.CONSTANT R8, R4, desc[UR12][R4.64] ;  /* 0xfe00000c0404797e */ /* 0x004ea40008129908 */
[----:B--2---:R-:W-:Y:S02]  /*0160*/  SHF.L.U32 R24, R6, 0x10, RZ ;  /* 0x0000001006187819 */ /* 0x004fe400000006ff */
[----:B------:R-:W-:Y:S02]  /*0170*/  SHF.L.U32 R27, R7, 0x10, RZ ;  /* 0x00000010071b7819 */ /* 0x000fe400000006ff */
[----:B------:R-:W-:Y:S01]  /*0180*/  SHF.L.U32 R25, R5, 0x10, RZ ;  /* 0x0000001005197819 */ /* 0x000fe200000006ff */
[----:B-1----:R-:W-:Y:S01]  /*0190*/  FMUL.FTZ R14, R24, -1.4426950216293334961 ;  /* 0xbfb8aa3b180e7820 */ /* 0x002fe20000410000 */
[----:B------:R-:W-:Y:S01]  /*01a0*/  SHF.L.U32 R26, R4, 0x10, RZ ;  /* 0x00000010041a7819 */ /* 0x000fe200000006ff */
[----:B------:R-:W-:Y:S01]  /*01b0*/  FMUL.FTZ R2, R27, -1.4426950216293334961 ;  /* 0xbfb8aa3b1b027820 */ /* 0x000fe20000410000 */
[----:B------:R-:W-:Y:S01]  /*01c0*/  SHF.L.U32 R0, R8, 0x10, RZ ;  /* 0x0000001008007819 */ /* 0x000fe200000006ff */
[----:B------:R-:W-:Y:S01]  /*01d0*/  FMUL.FTZ R16, R25, -1.4426950216293334961 ;  /* 0xbfb8aa3b19107820 */ /* 0x000fe20000410000 */
[----:B------:R-:W-:Y:S01]  /*01e0*/  SHF.L.U32 R3, R9, 0x10, RZ ;  /* 0x0000001009037819 */ /* 0x000fe200000006ff */
[----:B------:R-:W1:Y:S01]  /*01f0*/  MUFU.EX2 R14, R14 ;  /* 0x0000000e000e7308 */ /* 0x000e620000000800 */
[----:B------:R-:W-:Y:S01]  /*0200*/  FMUL.FTZ R12, R26, -1.4426950216293334961 ;  /* 0xbfb8aa3b1a0c7820 */ /* 0x000fe20000410000 */
[----:B------:R-:W-:Y:S01]  /*0210*/  FMUL.FTZ R13, R0, -1.4426950216293334961 ;  /* 0xbfb8aa3b000d7820 */ /* 0x000fe20000410000 */
[----:B------:R-:W-:-:S02]  /*0220*/  PRMT R6, R5, 0x7632, R6 ;  /* 0x0000763205067816 */ /* 0x000fc40000000006 */
[----:B------:R-:W-:Y:S02]  /*0230*/  PRMT R4, R4, 0x7632, R4 ;  /* 0x0000763204047816 */ /* 0x000fe40000000004 */
[C---:B------:R-:W-:Y:S01]  /*0240*/  PRMT R29, R6.reuse, 0x7632, R29 ;  /* 0x00007632061d7816 */ /* 0x040fe2000000001d */
[----:B------:R-:W2:Y:S01]  /*0250*/  MUFU.EX2 R2, R2 ;  /* 0x0000000200027308 */ /* 0x000ea20000000800 */
[----:B------:R-:W-:Y:S02]  /*0260*/  SHF.L.U32 R6, R6, 0x10, RZ ;  /* 0x0000001006067819 */ /* 0x000fe400000006ff */
[----:B------:R-:W-:-:S03]  /*0270*/  SHF.L.U32 R29, R29, 0x10, RZ ;  /* 0x000000101d1d7819 */ /* 0x000fc600000006ff */
[----:B------:R-:W-:Y:S02]  /*0280*/  FMUL.FTZ R18, R6, -1.4426950216293334961 ;  /* 0xbfb8aa3b06127820 */ /* 0x000fe40000410000 */
[----:B------:R3:W4:Y:S01]  /*0290*/  MUFU.EX2 R15, R12 ;  /* 0x0000000c000f7308 */ /* 0x0007220000000800 */
[----:B-1----:R-:W-:-:S07]  /*02a0*/  FADD.FTZ R19, R14, 1 ;  /* 0x3f8000000e137421 */ /* 0x002fce0000010000 */
[----:B------:R-:W1:Y:S01]  /*02b0*/  MUFU.EX2 R16, R16 ;  /* 0x0000001000107308 */ /* 0x000e620000000800 */
[----:B--2---:R-:W-:Y:S01]  /*02c0*/  FADD.FTZ R14, R2, 1 ;  /* 0x3f800000020e7421 */ /* 0x004fe20000010000 */
[----:B---3--:R-:W-:Y:S01]  /*02d0*/  FMUL.FTZ R12, R3, -1.4426950216293334961 ;  /* 0xbfb8aa3b030c7820 */ /* 0x008fe20000410000 */
[----:B------:R-:W-:-:S05]  /*02e0*/  SHF.L.U32 R2, R10, 0x10, RZ ;  /* 0x000000100a027819 */ /* 0x000fca00000006ff */
[----:B------:R-:W-:Y:S01]  /*02f0*/  MUFU.EX2 R13, R13 ;  /* 0x0000000d000d7308 */ /* 0x000fe20000000800 */
[----:B----4-:R-:W-:-:S07]  /*0300*/  FADD.FTZ R17, R15, 1 ;  /* 0x3f8000000f117421 */ /* 0x010fce0000010000 */
[----:B------:R-:W2:Y:S01]  /*0310*/  MUFU.RCP R19, R19 ;  /* 0x0000001300137308 */ /* 0x000ea20000001000 */
[----:B-1----:R-:W-:-:S07]  /*0320*/  FADD.FTZ R16, R16, 1 ;  /* 0x3f80000010107421 */ /* 0x002fce0000010000 */
[----:B------:R-:W1:Y:S08]  /*0330*/  MUFU.RCP R14, R14 ;  /* 0x0000000e000e7308 */ /* 0x000e700000001000 */
[----:B------:R3:W4:Y:S01]  /*0340*/  MUFU.RCP R15, R17 ;  /* 0x00000011000f7308 */ /* 0x0007220000001000 */
[----:B--2---:R-:W-:-:S07]  /*0350*/  FMUL.FTZ R24, R24, R19 ;  /* 0x0000001318187220 */ /* 0x004fce0000410000 */
[----:B------:R-:W2:Y:S01]  /*0360*/  MUFU.RCP R16, R16 ;  /* 0x0000001000107308 */ /* 0x000ea20000001000 */
[----:B---3--:R-:W-:Y:S01]  /*0370*/  FADD.FTZ R17, R13, 1 ;  /* 0x3f8000000d117421 */ /* 0x008fe20000010000 */
[----:B------:R-:W-:Y:S01]  /*0380*/  SHF.L.U32 R13, R11, 0x10, RZ ;  /* 0x000000100b0d7819 */ /* 0x000fe200000006ff */
[----:B-1----:R-:W-:Y:S01]  /*0390*/  FMUL.FTZ R27, R27, R14 ;  /* 0x0000000e1b1b7220 */ /* 0x002fe20000410000 */
[----:B------:R-:W-:-:S03]  /*03a0*/  SHF.L.U32 R14, R4, 0x10, RZ ;  /* 0x00000010040e7819 */ /* 0x000fc600000006ff */
[----:B------:R-:W-:Y:S01]  /*03b0*/  FMUL.FTZ R19, R13, -1.4426950216293334961 ;  /* 0xbfb8aa3b0d137820 */ /* 0x000fe20000410000 */
[----:B------:R-:W1:Y:S01]  /*03c0*/  MUFU.EX2 R12, R12 ;  /* 0x0000000c000c7308 */ /* 0x000e620000000800 */
[----:B----4-:R-:W-:Y:S01]  /*03d0*/  FMUL.FTZ R26, R26, R15 ;  /* 0x0000000f1a1a7220 */ /* 0x010fe20000410000 */
[----:B------:R-:W-:Y:S01]  /*03e0*/  FMUL.FTZ R15, R2, -1.4426950216293334961 ;  /* 0xbfb8aa3b020f7820 */ /* 0x000fe20000410000 */
[----:B------:R-:W-:-:S05]  /*03f0*/  FMUL.FTZ R5, R14, -1.4426950216293334961 ;  /* 0xbfb8aa3b0e057820 */ /* 0x000fca0000410000 */
[----:B------:R-:W3:Y:S01]  /*0400*/  MUFU.EX2 R4, R19 ;  /* 0x0000001300047308 */ /* 0x000ee20000000800 */
[----:B--2---:R-:W-:Y:S01]  /*0410*/  FMUL.FTZ R25, R25, R16 ;  /* 0x0000001019197220 */ /* 0x004fe20000410000 */
[----:B------:R-:W-:-:S06]  /*0420*/  FMUL.FTZ R16, R29, -1.4426950216293334961 ;  /* 0xbfb8aa3b1d107820 */ /* 0x000fcc0000410000 */
[----:B------:R-:W2:Y:S01]  /*0430*/  MUFU.RCP R17, R17 ;  /* 0x0000001100117308 */ /* 0x000ea20000001000 */
[----:B-1----:R-:W-:-:S07]  /*0440*/  FADD.FTZ R12, R12, 1 ;  /* 0x3f8000000c0c7421 */ /* 0x002fce0000010000 */
[----:B------:R-:W1:Y:S01]  /*0450*/  MUFU.EX2 R15, R15 ;  /* 0x0000000f000f7308 */ /* 0x000e620000000800 */
[----:B---3--:R-:W-:-:S07]  /*0460*/  FADD.FTZ R4, R4, 1 ;  /* 0x3f80000004047421 */ /* 0x008fce0000010000 */
[----:B------:R-:W3:Y:S01]  /*0470*/  MUFU.EX2 R18, R18 ;  /* 0x0000001200127308 */ /* 0x000ee20000000800 */
[----:B--2---:R-:W-:-:S07]  /*0480*/  FMUL.FTZ R0, R0, R17 ;  /* 0x0000001100007220 */ /* 0x004fce0000410000 */
[----:B------:R-:W2:Y:S01]  /*0490*/  MUFU.EX2 R5, R5 ;  /* 0x0000000500057308 */ /* 0x000ea20000000800 */
[----:B-1----:R-:W-:-:S07]  /*04a0*/  FADD.FTZ R17, R15, 1 ;  /* 0x3f8000000f117421 */ /* 0x002fce0000010000 */
[----:B------:R-:W1:Y:S01]  /*04b0*/  MUFU.EX2 R16, R16 ;  /* 0x0000001000107308 */ /* 0x000e620000000800 */
[----:B---3--:R-:W-:-:S07]  /*04c0*/  FADD.FTZ R15, R18, 1 ;  /* 0x3f800000120f7421 */ /* 0x008fce0000010000 */
[----:B------:R-:W3:Y:S01]  /*04d0*/  MUFU.RCP R12, R12 ;  /* 0x0000000c000c7308 */ /* 0x000ee20000001000 */
[----:B--2---:R-:W-:-:S07]  /*04e0*/  FADD.FTZ R19, R5, 1 ;  /* 0x3f80000005137421 */ /* 0x004fce0000010000 */
[----:B------:R-:W2:Y:S01]  /*04f0*/  MUFU.RCP R4, R4 ;  /* 0x0000000400047308 */ /* 0x000ea20000001000 */
[----:B-1----:R-:W-:-:S07]  /*0500*/  FADD.FTZ R28, R16, 1 ;  /* 0x3f800000101c7421 */ /* 0x002fce0000010000 */
[----:B------:R-:W1:Y:S01]  /*0510*/  MUFU.RCP R17, R17 ;  /* 0x0000001100117308 */ /* 0x000e620000001000 */
[----:B---3--:R-:W-:Y:S01]  /*0520*/  FMUL.FTZ R3, R3, R12 ;  /* 0x0000000c03037220 */ /* 0x008fe20000410000 */
[----:B------:R-:W-:-:S06]  /*0530*/  IADD3 R12, P0, PT, R20, UR4, RZ ;  /* 0x00000004140c7c10 */ /* 0x000fcc000ff1e0ff */
[----:B------:R-:W3:Y:S01]  /*0540*/  MUFU.RCP R5, R19 ;  /* 0x0000001300057308 */ /* 0x000ee20000001000 */
[----:B--2---:R-:W-:Y:S01]  /*0550*/  FMUL.FTZ R4, R13, R4 ;  /* 0x000000040d047220 */ /* 0x004fe20000410000 */
[----:B------:R-:W-:-:S06]  /*0560*/  IADD3.X R13, PT, PT, R21, UR5, RZ, P0, !PT ;  /* 0x00000005150d7c10 */ /* 0x000fcc00087fe4ff */
[----:B------:R-:W2:Y:S01]  /*0570*/  MUFU.RCP R15, R15 ;  /* 0x0000000f000f7308 */ /* 0x000ea20000001000 */
[----:B-1----:R-:W-:-:S07]  /*0580*/  FMUL.FTZ R2, R2, R17 ;  /* 0x0000001102027220 */ /* 0x002fce0000410000 */
[----:B------:R-:W1:Y:S01]  /*0590*/  MUFU.RCP R16, R28 ;  /* 0x0000001c00107308 */ /* 0x000e620000001000 */
[----:B---3--:R-:W-:Y:S01]  /*05a0*/  FMUL.FTZ R5, R14, R5 ;  /* 0x000000050e057220 */ /* 0x008fe20000410000 */
[----:B--2---:R-:W-:Y:S01]  /*05b0*/  FMUL.FTZ R6, R6, R15 ;  /* 0x0000000f06067220 */ /* 0x004fe20000410000 */
[----:B-1----:R-:W-:Y:S02]  /*05c0*/  FMUL.FTZ R29, R29, R16 ;  /* 0x000000101d1d7220 */ /* 0x002fe40000410000 */
[----:B------:R-:W2:Y:S01]  /*05d0*/  LDG.E.ENL2.256.CONSTANT R16, R12, desc[UR12][R12.64] ;  /* 0xfe00000c0c0c797e */ /* 0x000ea20008129910 */
[----:B------:R-:W-:Y:S02]  /*05e0*/  PRMT R7, R7, 0x7632, R7 ;  /* 0x0000763207077816 */ /* 0x000fe40000000007 */
[----:B------:R-:W-:Y:S02]  /*05f0*/  PRMT R8, R8, 0x7632, R8 ;  /* 0x0000763208087816 */ /* 0x000fe40000000008 */
[----:B------:R-:W-:-:S02]  /*0600*/  SHF.L.U32 R28, R7, 0x10, RZ ;  /* 0x00000010071c7819 */ /* 0x000fc400000006ff */
[----:B------:R-:W-:Y:S02]  /*0610*/  PRMT R9, R9, 0x7632, R9 ;  /* 0x0000763209097816 */ /* 0x000fe40000000009 */
[----:B------:R-:W-:Y:S01]  /*0620*/  PRMT R10, R10, 0x7632, R10 ;  /* 0x000076320a0a7816 */ /* 0x000fe2000000000a */
[----:B------:R-:W-:Y:S01]  /*0630*/  FMUL.FTZ R7, R28, -1.4426950216293334961 ;  /* 0xbfb8aa3b1c077820 */ /* 0x000fe20000410000 */
[----:B------:R-:W-:Y:S02]  /*0640*/  PRMT R11, R11, 0x7632, R11 ;  /* 0x000076320b0b7816 */ /* 0x000fe4000000000b */
[----:B------:R-:W-:Y:S02]  /*0650*/  F2FP.BF16.F32.PACK_AB R5, R5, R26 ;  /* 0x0000001a0505723e */ /* 0x000fe400000010ff */
[----:B------:R-:W-:Y:S01]  /*0660*/  SHF.L.U32 R11, R11, 0x10, RZ ;  /* 0x000000100b0b7819 */ /* 0x000fe200000006ff */
[----:B------:R-:W1:Y:S01]  /*0670*/  MUFU.EX2 R7, R7 ;  /* 0x0000000700077308 */ /* 0x000e620000000800 */
[----:B------:R-:W-:-:S02]  /*0680*/  F2FP.BF16.F32.PACK_AB R24, R29, R24 ;  /* 0x000000181d18723e */ /* 0x000fc400000010ff */
[----:B------:R-:W-:Y:S02]  /*0690*/  F2FP.BF16.F32.PACK_AB R6, R6, R25 ;  /* 0x000000190606723e */ /* 0x000fe400000010ff */
[----:B0-----:R-:W-:Y:S01]  /*06a0*/  IADD3 R23, PT, PT, R22, R23, RZ ;  /* 0x0000001716177210 */ /* 0x001fe20007ffe0ff */
[----:B-1----:R-:W-:-:S06]  /*06b0*/  FADD.FTZ R7, R7, 1 ;  /* 0x3f80000007077421 */ /* 0x002fcc0000010000 */
[----:B------:R-:W0:Y:S02]  /*06c0*/  MUFU.RCP R7, R7 ;  /* 0x0000000700077308 */ /* 0x000e240000001000 */
[----:B0-----:R-:W-:Y:S01]  /*06d0*/  FMUL.FTZ R28, R28, R7 ;  /* 0x000000071c1c7220 */ /* 0x001fe20000410000 */
[----:B------:R-:W-:-:S04]  /*06e0*/  SHF.L.U32 R7, R8, 0x10, RZ ;  /* 0x0000001008077819 */ /* 0x000fc800000006ff */
[----:B------:R-:W-:Y:S01]  /*06f0*/  F2FP.BF16.F32.PACK_AB R27, R28, R27 ;  /* 0x0000001b1c1b723e */ /* 0x000fe200000010ff */
[----:B------:R-:W-:-:S06]  /*0700*/  FMUL.FTZ R8, R7, -1.4426950216293334961 ;  /* 0xbfb8aa3b07087820 */ /* 0x000fcc0000410000 */
[----:B------:R-:W0:Y:S02]  /*0710*/  MUFU.EX2 R8, R8 ;  /* 0x0000000800087308 */ /* 0x000e240000000800 */
[----:B0-----:R-:W-:-:S06]  /*0720*/  FADD.FTZ R8, R8, 1 ;  /* 0x3f80000008087421 */ /* 0x001fcc0000010000 */
        /* <DEDUP_REMOVED lines=16> */
[----:B------:R-:W-:-:S04]  /*0830*/  FMUL.FTZ R10, R11, -1.4426950216293334961 ;  /* 0xbfb8aa3b0b0a7820 */ /* 0x000fc80000410000 */
[----:B------:R-:W-:Y:S02]  /*0840*/  F2FP.BF16.F32.PACK_AB R9, R9, R2 ;  /* 0x000000020909723e */ /* 0x000fe400000010ff */
[----:B------:R-:W0:Y:S01]  /*0850*/  MUFU.EX2 R10, R10 ;  /* 0x0000000a000a7308 */ /* 0x000e220000000800 */
[----:B------:R-:W-:Y:S01]  /*0860*/  IADD3 R2, P0, PT, R20, UR6, RZ ;  /* 0x0000000614027c10 */ /* 0x000fe2000ff1e0ff */
[----:B0-----:R-:W-:-:S06]  /*0870*/  FADD.FTZ R10, R10, 1 ;  /* 0x3f8000000a0a7421 */ /* 0x001fcc0000010000 */
[----:B------:R-:W0:Y:S02]  /*0880*/  MUFU.RCP R10, R10 ;  /* 0x0000000a000a7308 */ /* 0x000e240000001000 */
[----:B0-----:R-:W-:-:S05]  /*0890*/  FMUL.FTZ R11, R11, R10 ;  /* 0x0000000a0b0b7220 */ /* 0x001fca0000410000 */
[----:B------:R-:W-:Y:S01]  /*08a0*/  F2FP.BF16.F32.PACK_AB R4, R11, R4 ;  /* 0x000000040b04723e */ /* 0x000fe200000010ff */
[----:B--2---:R-:W-:Y:S02]  /*08b0*/  HFMA2.BF16_V2 R12, R12, R5, -RZ ;  /* 0x000000050c0c7231 */ /* 0x004fe400003000ff */
[----:B------:R-:W-:Y:S02]  /*08c0*/  HMUL2.BF16_V2 R17, R17, R3 ;  /* 0x0000000311117232 */ /* 0x000fe40000200000 */
[----:B------:R-:W-:Y:S02]  /*08d0*/  HFMA2.BF16_V2 R14, R14, R24, -RZ ;  /* 0x000000180e0e7231 */ /* 0x000fe400003000ff */
[----:B------:R-:W-:Y:S02]  /*08e0*/  HMUL2.BF16_V2 R13, R13, R6 ;  /* 0x000000060d0d7232 */ /* 0x000fe40000200000 */
[----:B------:R-:W-:Y:S02]  /*08f0*/  HFMA2.BF16_V2 R16, R16, R0, -RZ ;  /* 0x0000000010107231 */ /* 0x000fe400003000ff */
[----:B------:R-:W-:-:S02]  /*0900*/  HMUL2.BF16_V2 R15, R15, R27 ;  /* 0x0000001b0f0f7232 */ /* 0x000fc40000200000 */
[----:B------:R-:W-:Y:S01]  /*0910*/  HFMA2.BF16_V2 R18, R18, R9, -RZ ;  /* 0x0000000912127231 */ /* 0x000fe200003000ff */
[----:B------:R-:W-:Y:S01]  /*0920*/  IADD3.X R3, PT, PT, R21, UR7, RZ, P0, !PT ;  /* 0x0000000715037c10 */ /* 0x000fe200087fe4ff */
[----:B------:R-:W-:Y:S01]  /*0930*/  HMUL2.BF16_V2 R19, R19, R4 ;  /* 0x0000000413137232 */ /* 0x000fe20000200000 */
[----:B------:R-:W-:Y:S01]  /*0940*/  ISETP.GE.AND P0, PT, R23, UR11, PT ;  /* 0x0000000b17007c0c */ /* 0x000fe2000bf06270 */
[----:B------:R-:W-:-:S03]  /*0950*/  IMAD.WIDE.U32 R20, R22, 0x20, R20 ;  /* 0x0000002016147825 */ /* 0x000fc600078e0014 */
[----:B------:R1:W-:Y:S09]  /*0960*/  STG.E.ENL2.256 desc[UR12][R2.64], R12, R16 ;  /* 0xf800000c0210797f */ /* 0x0003f2000f12180c */
[----:B------:R-:W-:Y:S05]  /*0970*/  @!P0 BRA `(.L_x_359) ;  /* 0xfffffff400ec8947 */ /* 0x000fea000383ffff */
[----:B------:R-:W-:Y:S05]  /*0980*/  EXIT ;  /* 0x000000000000794d */ /* 0x000fea0003800000 */
.L_x_360:
        /* <DEDUP_REMOVED lines=15> */
.L_x_509:


//--------------------- .text._ZN4vllm18act_and_mul_kernelIN3c104HalfE7__half2XadL_ZNS_11silu_kernelIS2_EET_RKS5_EEXadL_ZNS_18packed_silu_kernelIS3_EES5_S7_EELb0ELb1ELb1EEEvPS5_PS6_i --------------------------
	.section	.text._ZN4vllm18act_and_mul_kernelIN3c104HalfE7__half2XadL_ZNS_11silu_kernelIS2_EET_RKS5_EEXadL_ZNS_18packed_silu_kernelIS3_EES5_S7_EELb0ELb1ELb1EEEvPS5_PS6_i,"ax",@progbits
	.align	128
        .global         _ZN4vllm18act_and_mul_kernelIN3c104HalfE7__half2XadL_ZNS_11silu_kernelIS2_EET_RKS5_EEXadL_ZNS_18packed_silu_kernelIS3_EES5_S7_EELb0ELb1ELb1EEEvPS5_PS6_i
        .type           _ZN4vllm18act_and_mul_kernelIN3c104HalfE7__half2XadL_ZNS_11silu_kernelIS2_EET_RKS5_EEXadL_ZNS_18packed_silu_kernelIS3_EES5_S7_EELb0ELb1ELb1EEEvPS5_PS6_i,@function
        .size           _ZN4vllm18act_and_mul_kernelIN3c104HalfE7__half2XadL_ZNS_11silu_kernelIS2_EET_RKS5_EEXadL_ZNS_18packed_silu_kernelIS3_EES5_S7_EELb0ELb1ELb1EEEvPS5_PS6_i,(.L_x_510 - _ZN4vllm18act_and_mul_kernelIN3c104HalfE7__half2XadL_ZNS_11silu_kernelIS2_EET_RKS5_EEXadL_ZNS_18packed_silu_kernelIS3_EES5_S7_EELb0ELb1ELb1EEEvPS5_PS6_i)
        .other          _ZN4vllm18act_and_mul_kernelIN3c104HalfE7__half2XadL_ZNS_11silu_kernelIS2_EET_RKS5_EEXadL_ZNS_18packed_silu_kernelIS3_EES5_S7_EELb0ELb1ELb1EEEvPS5_PS6_i,@"STO_CUDA_ENTRY STV_DEFAULT"
_ZN4vllm18act_and_mul_kernelIN3c104HalfE7__half2XadL_ZNS_11silu_kernelIS2_EET_RKS5_EEXadL_ZNS_18packed_silu_kernelIS3_EES5_S7_EELb0ELb1ELb1EEEvPS5_PS6_i:
.text._ZN4vllm18act_and_mul_kernelIN3c104HalfE7__half2XadL_ZNS_11silu_kernelIS2_EET_RKS5_EEXadL_ZNS_18packed_silu_kernelIS3_EES5_S7_EELb0ELb1ELb1EEEvPS5_PS6_i:
        /* <DEDUP_REMOVED lines=49> */
[----:B------:R-:W2:Y:S02]  /*0310*/  LDG.E.ENL2.256.CONSTANT R4, R8, desc[UR12][R4.64] ;  /* 0xfe00000c0408797e */ /* 0x000ea40008129904 */
[--C-:B--2---:R-:W-:Y:S02]  /*0320*/  HADD2.F32 R17, -RZ, R8.reuse.H0_H0 ;  /* 0x20000008ff117230 */ /* 0x104fe40000004100 */
[----:B------:R-:W-:Y:S02]  /*0330*/  HADD2.F32 R18, -RZ, R8.H1_H1 ;  /* 0x30000008ff127230 */ /* 0x000fe40000004100 */
[--C-:B------:R-:W-:Y:S02]  /*0340*/  HADD2.F32 R20, -RZ, R9.reuse.H0_H0 ;  /* 0x20000009ff147230 */ /* 0x100fe40000004100 */
[----:B------:R-:W-:Y:S01]  /*0350*/  FMUL.FTZ R26, R17, -1.4426950216293334961 ;  /* 0xbfb8aa3b111a7820 */ /* 0x000fe20000410000 */
[----:B------:R-:W-:Y:S02]  /*0360*/  HADD2.F32 R8, -RZ, R9.H1_H1 ;  /* 0x30000009ff087230 */ /* 0x000fe40000004100 */
[----:B------:R-:W-:Y:S01]  /*0370*/  FMUL.FTZ R25, R18, -1.4426950216293334961 ;  /* 0xbfb8aa3b12197820 */ /* 0x000fe20000410000 */
[----:B------:R-:W-:-:S02]  /*0380*/  HADD2.F32 R9, -RZ, R10.H0_H0 ;  /* 0x2000000aff097230 */ /* 0x000fc40000004100 */
[----:B------:R-:W-:Y:S01]  /*0390*/  FMUL.FTZ R24, R20, -1.4426950216293334961 ;  /* 0xbfb8aa3b14187820 */ /* 0x000fe20000410000 */
[----:B------:R-:W-:Y:S02]  /*03a0*/  HADD2.F32 R12, -RZ, R10.H1_H1 ;  /* 0x3000000aff0c7230 */ /* 0x000fe40000004100 */
[----:B------:R-:W-:Y:S01]  /*03b0*/  FMUL.FTZ R14, R8, -1.4426950216293334961 ;  /* 0xbfb8aa3b080e7820 */ /* 0x000fe20000410000 */
[--C-:B------:R-:W-:Y:S02]  /*03c0*/  HADD2.F32 R10, -RZ, R11.reuse.H0_H0 ;  /* 0x2000000bff0a7230 */ /* 0x100fe40000004100 */
[----:B------:R-:W-:Y:S01]  /*03d0*/  FMUL.FTZ R15, R9, -1.4426950216293334961 ;  /* 0xbfb8aa3b090f7820 */ /* 0x000fe20000410000 */
[----:B------:R-:W0:Y:S01]  /*03e0*/  MUFU.EX2 R26, R26 ;  /* 0x0000001a001a7308 */ /* 0x000e220000000800 */
[----:B------:R-:W-:Y:S02]  /*03f0*/  HADD2.F32 R11, -RZ, R11.H1_H1 ;  /* 0x3000000bff0b7230 */ /* 0x000fe40000004100 */
[----:B------:R-:W-:Y:S01]  /*0400*/  FMUL.FTZ R21, R12, -1.4426950216293334961 ;  /* 0xbfb8aa3b0c157820 */ /* 0x000fe20000410000 */
[----:B------:R-:W-:Y:S01]  /*0410*/  FMUL.FTZ R22, R10, -1.4426950216293334961 ;  /* 0xbfb8aa3b0a167820 */ /* 0x000fe20000410000 */
[----:B------:R-:W-:-:S02]  /*0420*/  HADD2.F32 R16, -RZ, R4.H0_H0 ;  /* 0x20000004ff107230 */ /* 0x000fc40000004100 */
[----:B------:R-:W-:Y:S01]  /*0430*/  FMUL.FTZ R23, R11, -1.4426950216293334961 ;  /* 0xbfb8aa3b0b177820 */ /* 0x000fe20000410000 */
[----:B------:R-:W-:Y:S01]  /*0440*/  HADD2.F32 R4, -RZ, R4.H1_H1 ;  /* 0x30000004ff047230 */ /* 0x000fe20000004100 */
[----:B------:R-:W1:Y:S01]  /*0450*/  MUFU.EX2 R25, R25 ;  /* 0x0000001900197308 */ /* 0x000e620000000800 */
[----:B------:R-:W-:-:S03]  /*0460*/  FMUL.FTZ R19, R16, -1.4426950216293334961 ;  /* 0xbfb8aa3b10137820 */ /* 0x000fc60000410000 */
[----:B------:R-:W-:-:S04]  /*0470*/  FMUL.FTZ R13, R4, -1.4426950216293334961 ;  /* 0xbfb8aa3b040d7820 */ /* 0x000fc80000410000 */
[----:B------:R-:W2:Y:S01]  /*0480*/  MUFU.EX2 R24, R24 ;  /* 0x0000001800187308 */ /* 0x000ea20000000800 */
[----:B0-----:R-:W-:-:S07]  /*0490*/  FADD.FTZ R26, R26, 1 ;  /* 0x3f8000001a1a7421 */ /* 0x001fce0000010000 */
        /* <DEDUP_REMOVED lines=8> */
[----:B------:R-:W1:Y:S01]  /*0520*/  MUFU.EX2 R23, R23 ;  /* 0x0000001700177308 */ /* 0x000e620000000800 */
[----:B--2---:R-:W-:-:S07]  /*0530*/  FADD.FTZ R21, R21, 1 ;  /* 0x3f80000015157421 */ /* 0x004fce0000010000 */
[----:B------:R-:W2:Y:S01]  /*0540*/  MUFU.RCP R26, R26 ;  /* 0x0000001a001a7308 */ /* 0x000ea20000001000 */
[----:B0-----:R-:W-:-:S07]  /*0550*/  FADD.FTZ R22, R22, 1 ;  /* 0x3f80000016167421 */ /* 0x001fce0000010000 */
[----:B------:R-:W0:Y:S01]  /*0560*/  MUFU.RCP R25, R25 ;  /* 0x0000001900197308 */ /* 0x000e220000001000 */
[----:B-1----:R-:W-:-:S07]  /*0570*/  FADD.FTZ R23, R23, 1 ;  /* 0x3f80000017177421 */ /* 0x002fce0000010000 */
[----:B------:R-:W1:Y:S01]  /*0580*/  MUFU.RCP R24, R24 ;  /* 0x0000001800187308 */ /* 0x000e620000001000 */
[----:B--2---:R-:W-:Y:S01]  /*0590*/  FMUL.FTZ R17, R17, R26 ;  /* 0x0000001a11117220 */ /* 0x004fe20000410000 */
[----:B------:R-:W-:-:S06]  /*05a0*/  MOV R26, 0x20 ;  /* 0x00000020001a7802 */ /* 0x000fcc0000000f00 */
[----:B------:R-:W2:Y:S01]  /*05b0*/  MUFU.RCP R14, R14 ;  /* 0x0000000e000e7308 */ /* 0x000ea20000001000 */
[----:B0-----:R-:W-:-:S07]  /*05c0*/  FMUL.FTZ R18, R18, R25 ;  /* 0x0000001912127220 */ /* 0x001fce0000410000 */
[----:B------:R-:W0:Y:S01]  /*05d0*/  MUFU.RCP R15, R15 ;  /* 0x0000000f000f7308 */ /* 0x000e220000001000 */
[----:B-1----:R-:W-:-:S07]  /*05e0*/  FMUL.FTZ R20, R20, R24 ;  /* 0x0000001814147220 */ /* 0x002fce0000410000 */
[----:B------:R-:W1:Y:S01]  /*05f0*/  MUFU.EX2 R13, R13 ;  /* 0x0000000d000d7308 */ /* 0x000e620000000800 */
[----:B--2---:R-:W-:-:S07]  /*0600*/  FMUL.FTZ R24, R8, R14 ;  /* 0x0000000e08187220 */ /* 0x004fce0000410000 */
[----:B------:R-:W2:Y:S01]  /*0610*/  MUFU.RCP R21, R21 ;  /* 0x0000001500157308 */ /* 0x000ea20000001000 */
[----:B0-----:R-:W-:Y:S01]  /*0620*/  FMUL.FTZ R25, R9, R15 ;  /* 0x0000000f09197220 */ /* 0x001fe20000410000 */
[----:B------:R-:W-:-:S06]  /*0630*/  IMAD.WIDE.U32 R8, R3, R26, UR4 ;  /* 0x0000000403087e25 */ /* 0x000fcc000f8e001a */
[----:B------:R-:W0:Y:S01]  /*0640*/  MUFU.RCP R22, R22 ;  /* 0x0000001600167308 */ /* 0x000e220000001000 */
[----:B-1----:R-:W-:-:S07]  /*0650*/  FADD.FTZ R28, R13, 1 ;  /* 0x3f8000000d1c7421 */ /* 0x002fce0000010000 */
[----:B------:R-:W1:Y:S01]  /*0660*/  MUFU.RCP R23, R23 ;  /* 0x0000001700177308 */ /* 0x000e620000001000 */
[----:B--2---:R-:W-:-:S07]  /*0670*/  FMUL.FTZ R21, R12, R21 ;  /* 0x000000150c157220 */ /* 0x004fce0000410000 */
[----:B------:R-:W2:Y:S01]  /*0680*/  MUFU.EX2 R19, R19 ;  /* 0x0000001300137308 */ /* 0x000ea20000000800 */
[----:B0-----:R-:W-:Y:S01]  /*0690*/  FMUL.FTZ R22, R10, R22 ;  /* 0x000000160a167220 */ /* 0x001fe20000410000 */
[----:B------:R-:W-:-:S06]  /*06a0*/  HADD2.F32 R27, -RZ, R5.H0_H0 ;  /* 0x20000005ff1b7230 */ /* 0x000fcc0000004100 */
[----:B------:R-:W-:Y:S01]  /*06b0*/  MUFU.RCP R26, R28 ;  /* 0x0000001c001a7308 */ /* 0x000fe20000001000 */
[----:B-1----:R-:W-:Y:S02]  /*06c0*/  FMUL.FTZ R23, R11, R23 ;  /* 0x000000170b177220 */ /* 0x002fe40000410000 */
[----:B------:R-:W3:Y:S01]  /*06d0*/  LDG.E.ENL2.256.CONSTANT R12, R8, desc[UR12][R8.64] ;  /* 0xfe00000c0808797e */ /* 0x000ee2000812990c */
[----:B--2---:R-:W-:-:S06]  /*06e0*/  FADD.FTZ R19, R19, 1 ;  /* 0x3f80000013137421 */ /* 0x004fcc0000010000 */
[----:B------:R-:W0:Y:S02]  /*06f0*/  MUFU.RCP R19, R19 ;  /* 0x0000001300137308 */ /* 0x000e240000001000 */
[----:B0-----:R-:W-:Y:S01]  /*0700*/  FMUL.FTZ R19, R16, R19 ;  /* 0x0000001310137220 */ /* 0x001fe20000410000 */
[----:B------:R-:W-:-:S06]  /*0710*/  FMUL.FTZ R16, R27, -1.4426950216293334961 ;  /* 0xbfb8aa3b1b107820 */ /* 0x000fcc0000410000 */
[----:B------:R-:W0:Y:S01]  /*0720*/  MUFU.EX2 R16, R16 ;  /* 0x0000001000107308 */ /* 0x000e220000000800 */
[----:B------:R-:W-:Y:S01]  /*0730*/  FMUL.FTZ R26, R4, R26 ;  /* 0x0000001a041a7220 */ /* 0x000fe20000410000 */
        /* <DEDUP_REMOVED lines=11> */
[----:B------:R-:W0:Y:S01]  /*07f0*/  MUFU.EX2 R16, R16 ;  /* 0x0000001000107308 */ /* 0x000e220000000800 */
[----:B------:R-:W-:-:S05]  /*0800*/  HADD2.F32 R6, -RZ, R6.H1_H1 ;  /* 0x30000006ff067230 */ /* 0x000fca0000004100 */
[----:B------:R-:W-:-:S06]  /*0810*/  FMUL.FTZ R28, R6, -1.4426950216293334961 ;  /* 0xbfb8aa3b061c7820 */ /* 0x000fcc0000410000 */
[----:B------:R-:W1:Y:S01]  /*0820*/  MUFU.EX2 R28, R28 ;  /* 0x0000001c001c7308 */ /* 0x000e620000000800 */
[----:B0-----:R-:W-:-:S07]  /*0830*/  FADD.FTZ R29, R16, 1 ;  /* 0x3f800000101d7421 */ /* 0x001fce0000010000 */
[----:B------:R-:W0:Y:S01]  /*0840*/  MUFU.RCP R29, R29 ;  /* 0x0000001d001d7308 */ /* 0x000e220000001000 */
[----:B-1----:R-:W-:Y:S01]  /*0850*/  FADD.FTZ R28, R28, 1 ;  /* 0x3f8000001c1c7421 */ /* 0x002fe20000010000 */
[----:B0-----:R-:W-:-:S06]  /*0860*/  FMUL.FTZ R5, R5, R29 ;  /* 0x0000001d05057220 */ /* 0x001fcc0000410000 */
[----:B------:R-:W0:Y:S02]  /*0870*/  MUFU.RCP R29, R28 ;  /* 0x0000001c001d7308 */ /* 0x000e240000001000 */
[----:B0-----:R-:W-:Y:S01]  /*0880*/  FMUL.FTZ R16, R6, R29 ;  /* 0x0000001d06107220 */ /* 0x001fe20000410000 */
[--C-:B------:R-:W-:Y:S02]  /*0890*/  HADD2.F32 R6, -RZ, R7.reuse.H0_H0 ;  /* 0x20000007ff067230 */ /* 0x100fe40000004100 */
[----:B------:R-:W-:-:S03]  /*08a0*/  HADD2.F32 R7, -RZ, R7.H1_H1 ;  /* 0x30000007ff077230 */ /* 0x000fc60000004100 */
[----:B------:R-:W-:Y:S02]  /*08b0*/  FMUL.FTZ R29, R6, -1.4426950216293334961 ;  /* 0xbfb8aa3b061d7820 */ /* 0x000fe40000410000 */
[----:B------:R-:W-:-:S04]  /*08c0*/  FMUL.FTZ R28, R7, -1.4426950216293334961 ;  /* 0xbfb8aa3b071c7820 */ /* 0x000fc80000410000 */
[----:B------:R-:W0:Y:S08]  /*08d0*/  MUFU.EX2 R29, R29 ;  /* 0x0000001d001d7308 */ /* 0x000e300000000800 */
[----:B------:R-:W1:Y:S01]  /*08e0*/  MUFU.EX2 R28, R28 ;  /* 0x0000001c001c7308 */ /* 0x000e620000000800 */
[----:B0-----:R-:W-:Y:S01]  /*08f0*/  FADD.FTZ R29, R29, 1 ;  /* 0x3f8000001d1d7421 */ /* 0x001fe20000010000 */
[----:B-1----:R-:W-:-:S06]  /*0900*/  FADD.FTZ R28, R28, 1 ;  /* 0x3f8000001c1c7421 */ /* 0x002fcc0000010000 */
[----:B------:R-:W0:Y:S08]  /*0910*/  MUFU.RCP R29, R29 ;  /* 0x0000001d001d7308 */ /* 0x000e300000001000 */
[----:B------:R-:W1:Y:S01]  /*0920*/  MUFU.RCP R28, R28 ;  /* 0x0000001c001c7308 */ /* 0x000e620000001000 */
[----:B------:R-:W-:Y:S02]  /*0930*/  F2FP.F16.F32.PACK_AB R20, R24, R20 ;  /* 0x000000141814723e */ /* 0x000fe400000000ff */
[----:B------:R-:W-:Y:S01]  /*0940*/  F2FP.F16.F32.PACK_AB R22, R23, R22 ;  /* 0x000000161716723e */ /* 0x000fe200000000ff */
[----:B0-----:R-:W-:Y:S01]  /*0950*/  FMUL.FTZ R6, R6, R29 ;  /* 0x0000001d06067220 */ /* 0x001fe20000410000 */
[----:B------:R-:W-:Y:S01]  /*0960*/  F2FP.F16.F32.PACK_AB R4, R4, R27 ;  /* 0x0000001b0404723e */ /* 0x000fe200000000ff */
[----:B-1----:R-:W-:Y:S01]  /*0970*/  FMUL.FTZ R7, R7, R28 ;  /* 0x0000001c07077220 */ /* 0x002fe20000410000 */
[----:B------:R-:W-:-:S04]  /*0980*/  F2FP.F16.F32.PACK_AB R5, R16, R5 ;  /* 0x000000051005723e */ /* 0x000fc800000000ff */
[----:B------:R-:W-:Y:S02]  /*0990*/  F2FP.F16.F32.PACK_AB R6, R7, R6 ;  /* 0x000000060706723e */ /* 0x000fe400000000ff */
[----:B------:R-:W-:Y:S02]  /*09a0*/  F2FP.F16.F32.PACK_AB R17, R18, R17 ;  /* 0x000000111211723e */ /* 0x000fe400000000ff */
[----:B------:R-:W-:Y:S02]  /*09b0*/  F2FP.F16.F32.PACK_AB R21, R21, R25 ;  /* 0x000000191515723e */ /* 0x000fe400000000ff */
[----:B------:R-:W-:Y:S02]  /*09c0*/  F2FP.F16.F32.PACK_AB R19, R26, R19 ;  /* 0x000000131a13723e */ /* 0x000fe400000000ff */
[----:B------:R-:W-:Y:S01]  /*09d0*/  MOV R16, 0x20 ;  /* 0x0000002000107802 */ /* 0x000fe20000000f00 */
[----:B---3--:R-:W-:Y:S02]  /*09e0*/  HFMA2 R9, R9, R20, -RZ ;  /* 0x0000001409097231 */ /* 0x008fe400001000ff */
[----:B------:R-:W-:-:S02]  /*09f0*/  HMUL2 R14, R14, R5 ;  /* 0x000000050e0e7232 */ /* 0x000fc40000000000 */
[----:B------:R-:W-:Y:S02]  /*0a00*/  HFMA2 R11, R11, R22, -RZ ;  /* 0x000000160b0b7231 */ /* 0x000fe400001000ff */
[----:B------:R-:W-:Y:S02]  /*0a10*/  HFMA2 R13, R13, R4, -RZ ;  /* 0x000000040d0d7231 */ /* 0x000fe400001000ff */
[----:B------:R-:W-:Y:S02]  /*0a20*/  HFMA2 R15, R15, R6, -RZ ;  /* 0x000000060f0f7231 */ /* 0x000fe400001000ff */
[----:B------:R-:W-:Y:S02]  /*0a30*/  HMUL2 R8, R8, R17 ;  /* 0x0000001108087232 */ /* 0x000fe40000000000 */
[----:B------:R-:W-:-:S04]  /*0a40*/  IMAD.WIDE.U32 R4, R3, R16, UR8 ;  /* 0x0000000803047e25 */ /* 0x000fc8000f8e0010 */
[----:B------:R-:W-:Y:S02]  /*0a50*/  HMUL2 R10, R10, R21 ;  /* 0x000000150a0a7232 */ /* 0x000fe40000000000 */
[----:B------:R-:W-:-:S05]  /*0a60*/  HMUL2 R12, R12, R19 ;  /* 0x000000130c0c7232 */ /* 0x000fca0000000000 */
[----:B------:R0:W-:Y:S01]  /*0a70*/  STG.E.ENL2.256 desc[UR12][R4.64], R8, R12 ;  /* 0xf8000008040c797f */ /* 0x0001e2000f12180c */
[----:B------:R-:W-:-:S07]  /*0a80*/  MOV R3, R2 ;  /* 0x0000000200037202 */ /* 0x000fce0000000f00 */
.L_x_362:
[----:B------:R-:W-:Y:S05]  /*0a90*/  BSYNC.RECONVERGENT B0 ;  /* 0x0000000000007941 */ /* 0x000fea0003800200 */
.L_x_361:
[----:B------:R-:W-:Y:S05]  /*0aa0*/  @!P1 EXIT ;  /* 0x000000000000994d */ /* 0x000fea0003800000 */
[----:B------:R-:W-:-:S07]  /*0ab0*/  IADD3 R2, PT, PT, R3, R0, RZ ;  /* 0x0000000003027210 */ /* 0x000fce0007ffe0ff */
.L_x_363:
[----:B01----:R-:W-:-:S05]  /*0ac0*/  MOV R4, 0x20 ;  /* 0x0000002000047802 */ /* 0x003fca0000000f00 */
        /* <DEDUP_REMOVED lines=10> */
[--C-:B------:R-:W-:Y:S02]  /*0b70*/  HADD2.F32 R25, -RZ, R11.reuse.H0_H0 ;  /* 0x2000000bff197230 */ /* 0x100fe40000004100 */
[----:B------:R-:W-:Y:S01]  /*0b80*/  FMUL.FTZ R19, R15, -1.4426950216293334961 ;  /* 0xbfb8aa3b0f137820 */ /* 0x000fe20000410000 */
[----:B------:R-:W-:Y:S01]  /*0b90*/  HADD2.F32 R13, -RZ, R11.H1_H1 ;  /* 0x3000000bff0d7230 */ /* 0x000fe20000004100 */
[----:B------:R-:W0:Y:S01]  /*0ba0*/  MUFU.EX2 R12, R12 ;  /* 0x0000000c000c7308 */ /* 0x000e220000000800 */
[----:B------:R-:W-:Y:S02]  /*0bb0*/  HADD2.F32 R9, -RZ, R10.H1_H1 ;  /* 0x3000000aff097230 */ /* 0x000fe40000004100 */
[----:B------:R-:W-:Y:S01]  /*0bc0*/  FMUL.FTZ R21, R22, -1.4426950216293334961 ;  /* 0xbfb8aa3b16157820 */ /* 0x000fe20000410000 */
[----:B------:R-:W-:Y:S01]  /*0bd0*/  FMUL.FTZ R18, R25, -1.4426950216293334961 ;  /* 0xbfb8aa3b19127820 */ /* 0x000fe20000410000 */
[----:B------:R-:W-:Y:S01]  /*0be0*/  FMUL.FTZ R10, R13, -1.4426950216293334961 ;  /* 0xbfb8aa3b0d0a7820 */ /* 0x000fe20000410000 */
[----:B------:R-:W-:-:S02]  /*0bf0*/  HADD2.F32 R24, -RZ, R4.H0_H0 ;  /* 0x20000004ff187230 */ /* 0x000fc40000004100 */
[----:B------:R-:W-:Y:S01]  /*0c00*/  FMUL.FTZ R20, R9, -1.4426950216293334961 ;  /* 0xbfb8aa3b09147820 */ /* 0x000fe20000410000 */
[----:B------:R-:W-:Y:S01]  /*0c10*/  HADD2.F32 R23, -RZ, R5.H0_H0 ;  /* 0x20000005ff177230 */ /* 0x000fe20000004100 */
[----:B------:R-:W-:Y:S01]  /*0c20*/  MUFU.EX2 R28, R28 ;  /* 0x0000001c001c7308 */ /* 0x000fe20000000800 */
[--C-:B------:R-:W-:Y:S02]  /*0c30*/  HADD2.F32 R29, -RZ, R6.reuse.H0_H0 ;  /* 0x20000006ff1d7230 */ /* 0x100fe40000004100 */
[----:B------:R-:W-:Y:S01]  /*0c40*/  FMUL.FTZ R17, R24, -1.4426950216293334961 ;  /* 0xbfb8aa3b18117820 */ /* 0x000fe20000410000 */
[----:B------:R-:W-:-:S04]  /*0c50*/  HADD2.F32 R6, -RZ, R6.H1_H1 ;  /* 0x30000006ff067230 */ /* 0x000fc80000004100 */
[----:B------:R-:W1:Y:S01]  /*0c60*/  MUFU.EX2 R14, R14 ;  /* 0x0000000e000e7308 */ /* 0x000e620000000800 */
[----:B0-----:R-:W-:Y:S01]  /*0c70*/  FADD.FTZ R11, R12, 1 ;  /* 0x3f8000000c0b7421 */ /* 0x001fe20000010000 */
[----:B------:R-:W-:-:S05]  /*0c80*/  HADD2.F32 R12, -RZ, R4.H1_H1 ;  /* 0x30000004ff0c7230 */ /* 0x000fca0000004100 */
[----:B------:R-:W-:Y:S01]  /*0c90*/  FMUL.FTZ R16, R12, -1.4426950216293334961 ;  /* 0xbfb8aa3b0c107820 */ /* 0x000fe20000410000 */
[----:B------:R-:W0:Y:S08]  /*0ca0*/  MUFU.RCP R11, R11 ;  /* 0x0000000b000b7308 */ /* 0x000e300000001000 */
[----:B------:R-:W2:Y:S01]  /*0cb0*/  MUFU.EX2 R19, R19 ;  /* 0x0000001300137308 */ /* 0x000ea20000000800 */
[----:B-1----:R-:W-:-:S07]  /*0cc0*/  FADD.FTZ R14, R14, 1 ;  /* 0x3f8000000e0e7421 */ /* 0x002fce0000010000 */
[----:B------:R-:W1:Y:S01]  /*0cd0*/  MUFU.EX2 R21, R21 ;  /* 0x0000001500157308 */ /* 0x000e620000000800 */
[----:B0-----:R-:W-:Y:S01]  /*0ce0*/  FMUL.FTZ R8, R8, R11 ;  /* 0x0000000b08087220 */ /* 0x001fe20000410000 */
[----:B------:R-:W-:-:S06]  /*0cf0*/  FADD.FTZ R11, R28, 1 ;  /* 0x3f8000001c0b7421 */ /* 0x000fcc0000010000 */
[----:B------:R-:W0:Y:S01]  /*0d00*/  MUFU.EX2 R18, R18 ;  /* 0x0000001200127308 */ /* 0x000e220000000800 */
[----:B--2---:R-:W-:-:S07]  /*0d10*/  FADD.FTZ R28, R19, 1 ;  /* 0x3f800000131c7421 */ /* 0x004fce0000010000 */
[----:B------:R-:W2:Y:S01]  /*0d20*/  MUFU.EX2 R10, R10 ;  /* 0x0000000a000a7308 */ /* 0x000ea20000000800 */
[----:B-1----:R-:W-:-:S07]  /*0d30*/  FADD.FTZ R19, R21, 1 ;  /* 0x3f80000015137421 */ /* 0x002fce0000010000 */
[----:B------:R-:W1:Y:S01]  /*0d40*/  MUFU.EX2 R20, R20 ;  /* 0x0000001400147308 */ /* 0x000e620000000800 */
[----:B0-----:R-:W-:-:S07]  /*0d50*/  FADD.FTZ R4, R18, 1 ;  /* 0x3f80000012047421 */ /* 0x001fce0000010000 */
[----:B------:R-:W0:Y:S01]  /*0d60*/  MUFU.EX2 R17, R17 ;  /* 0x0000001100117308 */ /* 0x000e220000000800 */
[----:B--2---:R-:W-:Y:S01]  /*0d70*/  FADD.FTZ R18, R10, 1 ;  /* 0x3f8000000a127421 */ /* 0x004fe20000010000 */
[----:B------:R-:W-:-:S06]  /*0d80*/  HADD2.F32 R10, -RZ, R5.H1_H1 ;  /* 0x30000005ff0a7230 */ /* 0x000fcc0000004100 */
[----:B------:R-:W2:Y:S01]  /*0d90*/  MUFU.RCP R14, R14 ;  /* 0x0000000e000e7308 */ /* 0x000ea20000001000 */
[----:B-1----:R-:W-:-:S07]  /*0da0*/  FADD.FTZ R20, R20, 1 ;  /* 0x3f80000014147421 */ /* 0x002fce0000010000 */
[----:B------:R-:W1:Y:S01]  /*0db0*/  MUFU.RCP R19, R19 ;  /* 0x0000001300137308 */ /* 0x000e620000001000 */
[----:B0-----:R-:W-:-:S07]  /*0dc0*/  FADD.FTZ R5, R17, 1 ;  /* 0x3f80000011057421 */ /* 0x001fce0000010000 */
[----:B------:R-:W0:Y:S01]  /*0dd0*/  MUFU.RCP R4, R4 ;  /* 0x0000000400047308 */ /* 0x000e220000001000 */
[----:B--2---:R-:W-:Y:S01]  /*0de0*/  FMUL.FTZ R27, R27, R14 ;  /* 0x0000000e1b1b7220 */ /* 0x004fe20000410000 */
[----:B------:R-:W-:-:S04]  /*0df0*/  FMUL.FTZ R14, R23, -1.4426950216293334961 ;  /* 0xbfb8aa3b170e7820 */ /* 0x000fc80000410000 */
[----:B------:R-:W-:Y:S02]  /*0e00*/  F2FP.F16.F32.PACK_AB R27, R8, R27 ;  /* 0x0000001b081b723e */ /* 0x000fe400000000ff */
[----:B------:R-:W2:Y:S01]  /*0e10*/  MUFU.RCP R18, R18 ;  /* 0x0000001200127308 */ /* 0x000ea20000001000 */
[----:B-1----:R-:W-:Y:S01]  /*0e20*/  FMUL.FTZ R22, R22, R19 ;  /* 0x0000001316167220 */ /* 0x002fe20000410000 */
[----:B------:R-:W-:-:S06]  /*0e30*/  FMUL.FTZ R19, R29, -1.4426950216293334961 ;  /* 0xbfb8aa3b1d137820 */ /* 0x000fcc0000410000 */
[----:B------:R-:W1:Y:S01]  /*0e40*/  MUFU.RCP R20, R20 ;  /* 0x0000001400147308 */ /* 0x000e620000001000 */
[----:B0-----:R-:W-:-:S07]  /*0e50*/  FMUL.FTZ R25, R25, R4 ;  /* 0x0000000419197220 */ /* 0x001fce0000410000 */
[----:B------:R-:W0:Y:S01]  /*0e60*/  MUFU.RCP R11, R11 ;  /* 0x0000000b000b7308 */ /* 0x000e220000001000 */
[----:B--2---:R-:W-:Y:S01]  /*0e70*/  FMUL.FTZ R4, R13, R18 ;  /* 0x000000120d047220 */ /* 0x004fe20000410000 */
[----:B------:R-:W-:-:S04]  /*0e80*/  FMUL.FTZ R13, R6, -1.4426950216293334961 ;  /* 0xbfb8aa3b060d7820 */ /* 0x000fc80000410000 */
[----:B------:R-:W-:Y:S02]  /*0e90*/  F2FP.F16.F32.PACK_AB R25, R4, R25 ;  /* 0x000000190419723e */ /* 0x000fe400000000ff */
[----:B------:R-:W2:Y:S01]  /*0ea0*/  MUFU.RCP R28, R28 ;  /* 0x0000001c001c7308 */ /* 0x000ea20000001000 */
[----:B-1----:R-:W-:Y:S01]  /*0eb0*/  FMUL.FTZ R9, R9, R20 ;  /* 0x0000001409097220 */ /* 0x002fe20000410000 */
[--C-:B------:R-:W-:Y:S02]  /*0ec0*/  HADD2.F32 R20, -RZ, R7.reuse.H0_H0 ;  /* 0x20000007ff147230 */ /* 0x100fe40000004100 */
[----:B------:R-:W-:Y:S02]  /*0ed0*/  HADD2.F32 R7, -RZ, R7.H1_H1 ;  /* 0x30000007ff077230 */ /* 0x000fe40000004100 */
[----:B------:R-:W-:Y:S01]  /*0ee0*/  F2FP.F16.F32.PACK_AB R22, R9, R22 ;  /* 0x000000160916723e */ /* 0x000fe200000000ff */
[----:B------:R-:W-:Y:S01]  /*0ef0*/  FMUL.FTZ R18, R20, -1.4426950216293334961 ;  /* 0xbfb8aa3b14127820 */ /* 0x000fe20000410000 */
[----:B------:R-:W1:Y:S01]  /*0f00*/  MUFU.RCP R5, R5 ;  /* 0x0000000500057308 */ /* 0x000e620000001000 */
[----:B------:R-:W-:Y:S01]  /*0f10*/  FMUL.FTZ R17, R7, -1.4426950216293334961 ;  /* 0xbfb8aa3b07117820 */ /* 0x000fe20000410000 */
[----:B0-----:R-:W-:-:S06]  /*0f20*/  FMUL.FTZ R26, R26, R11 ;  /* 0x0000000b1a1a7220 */ /* 0x001fcc0000410000 */
[----:B------:R-:W0:Y:S01]  /*0f30*/  MUFU.EX2 R16, R16 ;  /* 0x0000001000107308 */ /* 0x000e220000000800 */
[----:B--2---:R-:W-:Y:S01]  /*0f40*/  FMUL.FTZ R11, R15, R28 ;  /* 0x0000001c0f0b7220 */ /* 0x004fe20000410000 */
[----:B------:R-:W-:-:S04]  /*0f50*/  FMUL.FTZ R15, R10, -1.4426950216293334961 ;  /* 0xbfb8aa3b0a0f7820 */ /* 0x000fc80000410000 */
[----:B------:R-:W-:Y:S02]  /*0f60*/  F2FP.F16.F32.PACK_AB R26, R11, R26 ;  /* 0x0000001a0b1a723e */ /* 0x000fe400000000ff */
[----:B------:R-:W2:Y:S01]  /*0f70*/  MUFU.EX2 R14, R14 ;  /* 0x0000000e000e7308 */ /* 0x000ea20000000800 */
[----:B-1----:R-:W-:-:S07]  /*0f80*/  FMUL.FTZ R24, R24, R5 ;  /* 0x0000000518187220 */ /* 0x002fce0000410000 */
        /* <DEDUP_REMOVED lines=8> */
[----:B------:R-:W0:Y:S01]  /*1010*/  MUFU.EX2 R15, R15 ;  /* 0x0000000f000f7308 */ /* 0x000e220000000800 */
[----:B--2---:R-:W-:-:S07]  /*1020*/  FADD.FTZ R13, R18, 1 ;  /* 0x3f800000120d7421 */ /* 0x004fce0000010000 */
[----:B------:R-:W2:Y:S01]  /*1030*/  MUFU.RCP R21, R19 ;  /* 0x0000001300157308 */ /* 0x000ea20000001000 */
[----:B-1----:R-:W-:-:S07]  /*1040*/  FADD.FTZ R17, R17, 1 ;  /* 0x3f80000011117421 */ /* 0x002fce0000010000 */
[----:B------:R-:W1:Y:S01]  /*1050*/  MUFU.RCP R13, R13 ;  /* 0x0000000d000d7308 */ /* 0x000e620000001000 */
[----:B0-----:R-:W-:-:S07]  /*1060*/  FADD.FTZ R15, R15, 1 ;  /* 0x3f8000000f0f7421 */ /* 0x001fce0000010000 */
[----:B------:R-:W0:Y:S01]  /*1070*/  MUFU.RCP R28, R17 ;  /* 0x00000011001c7308 */ /* 0x000e220000001000 */
[----:B--2---:R-:W-:Y:S01]  /*1080*/  FMUL.FTZ R21, R6, R21 ;  /* 0x0000001506157220 */ /* 0x004fe20000410000 */
[----:B------:R-:W-:-:S06]  /*1090*/  HFMA2 R6, -RZ, RZ, 0, 1.9073486328125e-06 ;  /* 0x00000020ff067431 */ /* 0x000fcc00000001ff */
[----:B------:R-:W2:Y:S01]  /*10a0*/  MUFU.RCP R5, R5 ;  /* 0x0000000500057308 */ /* 0x000ea20000001000 */
[----:B-1----:R-:W-:Y:S01]  /*10b0*/  FMUL.FTZ R20, R20, R13 ;  /* 0x0000000d14147220 */ /* 0x002fe20000410000 */
[----:B------:R-:W-:-:S05]  /*10c0*/  MOV R13, 0x20 ;  /* 0x00000020000d7802 */ /* 0x000fca0000000f00 */
[----:B------:R-:W-:Y:S01]  /*10d0*/  IMAD.WIDE.U32 R8, R2, R13, UR6 ;  /* 0x0000000602087e25 */ /* 0x000fe2000f8e000d */
[----:B------:R-:W1:Y:S03]  /*10e0*/  MUFU.RCP R16, R16 ;  /* 0x0000001000107308 */ /* 0x000e660000001000 */
[----:B0-----:R-:W-:Y:S01]  /*10f0*/  FMUL.FTZ R28, R7, R28 ;  /* 0x0000001c071c7220 */ /* 0x001fe20000410000 */
[----:B------:R-:W-:-:S04]  /*1100*/  IMAD.WIDE.U32 R6, R3, R6, UR4 ;  /* 0x0000000403067e25 */ /* 0x000fc8000f8e0006 */
[----:B------:R-:W0:Y:S01]  /*1110*/  MUFU.RCP R15, R15 ;  /* 0x0000000f000f7308 */ /* 0x000e220000001000 */
[----:B--2---:R-:W-:-:S05]  /*1120*/  FMUL.FTZ R5, R12, R5 ;  /* 0x000000050c057220 */ /* 0x004fca0000410000 */
[----:B------:R-:W-:Y:S02]  /*1130*/  F2FP.F16.F32.PACK_AB R24, R5, R24 ;  /* 0x000000180518723e */ /* 0x000fe400000000ff */
[----:B------:R-:W2:Y:S01]  /*1140*/  MUFU.RCP R14, R14 ;  /* 0x0000000e000e7308 */ /* 0x000ea20000001000 */
[----:B-1----:R-:W-:Y:S02]  /*1150*/  FMUL.FTZ R23, R23, R16 ;  /* 0x0000001017177220 */ /* 0x002fe40000410000 */
[----:B------:R-:W3:Y:S01]  /*1160*/  LDG.E.ENL2.256.CONSTANT R4, R16, desc[UR12][R6.64] ;  /* 0xfe00000c0610797e */ /* 0x000ee20008129904 */
[----:B0-----:R-:W-:-:S05]  /*1170*/  FMUL.FTZ R10, R10, R15 ;  /* 0x0000000f0a0a7220 */ /* 0x001fca0000410000 */
[----:B------:R-:W-:Y:S01]  /*1180*/  F2FP.F16.F32.PACK_AB R23, R10, R23 ;  /* 0x000000170a17723e */ /* 0x000fe200000000ff */
[----:B--2---:R-:W-:Y:S02]  /*1190*/  FMUL.FTZ R29, R29, R14 ;  /* 0x0000000e1d1d7220 */ /* 0x004fe40000410000 */
[----:B------:R-:W2:Y:S01]  /*11a0*/  LDG.E.ENL2.256.CONSTANT R12, R8, desc[UR12][R8.64] ;  /* 0xfe00000c0808797e */ /* 0x000ea2000812990c */
[----:B------:R-:W-:Y:S02]  /*11b0*/  F2FP.F16.F32.PACK_AB R20, R28, R20 ;  /* 0x000000141c14723e */ /* 0x000fe400000000ff */
[----:B------:R-:W-:Y:S01]  /*11c0*/  F2FP.F16.F32.PACK_AB R21, R21, R29 ;  /* 0x0000001d1515723e */ /* 0x000fe200000000ff */
[----:B---3--:R-:W-:Y:S01]  /*11d0*/  HMUL2 R4, R4, R24 ;  /* 0x0000001804047232 */ /* 0x008fe20000000000 */
[----:B------:R-:W-:Y:S01]  /*11e0*/  MOV R24, 0x20 ;  /* 0x0000002000187802 */ /* 0x000fe20000000f00 */
[----:B------:R-:W-:Y:S02]  /*11f0*/  HMUL2 R18, R18, R22 ;  /* 0x0000001612127232 */ /* 0x000fe40000000000 */
[----:B------:R-:W-:-:S02]  /*1200*/  HFMA2 R5, R5, R23, -RZ ;  /* 0x0000001705057231 */ /* 0x000fc400001000ff */
[----:B------:R-:W-:Y:S02]  /*1210*/  HMUL2 R6, R6, R21 ;  /* 0x0000001506067232 */ /* 0x000fe40000000000 */
[----:B------:R-:W-:Y:S02]  /*1220*/  HFMA2 R17, R17, R26, -RZ ;  /* 0x0000001a11117231 */ /* 0x000fe400001000ff */
[----:B------:R-:W-:Y:S02]  /*1230*/  HFMA2 R19, R19, R25, -RZ ;  /* 0x0000001913137231 */ /* 0x000fe400001000ff */
[----:B------:R-:W-:Y:S02]  /*1240*/  HFMA2 R7, R7, R20, -RZ ;  /* 0x0000001407077231 */ /* 0x000fe400001000ff */
[----:B------:R-:W-:Y:S02]  /*1250*/  HMUL2 R16, R16, R27 ;  /* 0x0000001b10107232 */ /* 0x000fe40000000000 */
[----:B------:R-:W-:-:S04]  /*1260*/  IMAD.WIDE.U32 R24, R3, R24, UR8 ;  /* 0x0000000803187e25 */ /* 0x000fc8000f8e0018 */
[--C-:B--2---:R-:W-:Y:S02]  /*1270*/  HADD2.F32 R22, -RZ, R8.reuse.H0_H0 ;  /* 0x20000008ff167230 */ /* 0x104fe40000004100 */
[--C-:B------:R-:W-:Y:S02]  /*1280*/  HADD2.F32 R21, -RZ, R9.reuse.H0_H0 ;  /* 0x20000009ff157230 */ /* 0x100fe40000004100 */
[----:B------:R-:W-:Y:S02]  /*1290*/  HADD2.F32 R23, -RZ, R8.H1_H1 ;  /* 0x30000008ff177230 */ /* 0x000fe40000004100 */
[----:B------:R-:W-:Y:S01]  /*12a0*/  FMUL.FTZ R26, R22, -1.4426950216293334961 ;  /* 0xbfb8aa3b161a7820 */ /* 0x000fe20000410000 */
[----:B------:R-:W-:Y:S02]  /*12b0*/  HADD2.F32 R9, -RZ, R9.H1_H1 ;  /* 0x30000009ff097230 */ /* 0x000fe40000004100 */
[----:B------:R-:W-:Y:S01]  /*12c0*/  FMUL.FTZ R27, R21, -1.4426950216293334961 ;  /* 0xbfb8aa3b151b7820 */ /* 0x000fe20000410000 */
[----:B------:R0:W-:Y:S01]  /*12d0*/  STG.E.ENL2.256 desc[UR12][R24.64], R16, R4 ;  /* 0xf80000101804797f */ /* 0x0001e2000f12180c */
[----:B------:R-:W-:Y:S01]  /*12e0*/  FMUL.FTZ R20, R23, -1.4426950216293334961 ;  /* 0xbfb8aa3b17147820 */ /* 0x000fe20000410000 */
[----:B------:R1:W-:Y:S02]  /*12f0*/  MUFU.EX2 R8, R26 ;  /* 0x0000001a00087308 */ /* 0x0003e40000000800 */
[----:B-1----:R-:W-:-:S06]  /*1300*/  FMUL.FTZ R26, R9, -1.4426950216293334961 ;  /* 0xbfb8aa3b091a7820 */ /* 0x002fcc0000410000 */
[----:B------:R-:W-:Y:S01]  /*1310*/  MUFU.EX2 R20, R20 ;  /* 0x0000001400147308 */ /* 0x000fe20000000800 */
[----:B0-----:R-:W-:-:S07]  /*1320*/  HADD2.F32 R17, -RZ, R11.H0_H0 ;  /* 0x2000000bff117230 */ /* 0x001fce0000004100 */
[----:B------:R-:W0:Y:S01]  /*1330*/  MUFU.EX2 R5, R27 ;  /* 0x0000001b00057308 */ /* 0x000e220000000800 */
[--C-:B------:R-:W-:Y:S02]  /*1340*/  HADD2.F32 R6, -RZ, R10.reuse.H0_H0 ;  /* 0x2000000aff067230 */ /* 0x100fe40000004100 */
[----:B------:R-:W-:Y:S02]  /*1350*/  HADD2.F32 R11, -RZ, R11.H1_H1 ;  /* 0x3000000bff0b7230 */ /* 0x000fe40000004100 */
[----:B------:R-:W-:Y:S02]  /*1360*/  HADD2.F32 R18, -RZ, R10.H1_H1 ;  /* 0x3000000aff127230 */ /* 0x000fe40000004100 */
[----:B------:R-:W-:Y:S01]  /*1370*/  FMUL.FTZ R10, R6, -1.4426950216293334961 ;  /* 0xbfb8aa3b060a7820 */ /* 0x000fe20000410000 */
[----:B------:R-:W1:Y:S01]  /*1380*/  MUFU.EX2 R4, R26 ;  /* 0x0000001a00047308 */ /* 0x000e620000000800 */
[----:B------:R-:W-:Y:S01]  /*1390*/  FMUL.FTZ R24, R11, -1.4426950216293334961 ;  /* 0xbfb8aa3b0b187820 */ /* 0x000fe20000410000 */
[----:B------:R-:W-:-:S06]  /*13a0*/  FMUL.FTZ R28, R18, -1.4426950216293334961 ;  /* 0xbfb8aa3b121c7820 */ /* 0x000fcc0000410000 */
[----:B------:R-:W2:Y:S01]  /*13b0*/  MUFU.EX2 R10, R10 ;  /* 0x0000000a000a7308 */ /* 0x000ea20000000800 */
[----:B0-----:R-:W-:-:S07]  /*13c0*/  FADD.FTZ R5, R5, 1 ;  /* 0x3f80000005057421 */ /* 0x001fce0000010000 */
[----:B------:R-:W0:Y:S08]  /*13d0*/  MUFU.EX2 R7, R28 ;  /* 0x0000001c00077308 */ /* 0x000e300000000800 */
[----:B------:R-:W3:Y:S01]  /*13e0*/  MUFU.EX2 R24, R24 ;  /* 0x0000001800187308 */ /* 0x000ee20000000800 */
[--C-:B------:R-:W-:Y:S02]  /*13f0*/  HADD2.F32 R16, -RZ, R12.reuse.H0_H0 ;  /* 0x2000000cff107230 */ /* 0x100fe40000004100 */
[----:B------:R-:W-:Y:S01]  /*1400*/  FADD.FTZ R20, R20, 1 ;  /* 0x3f80000014147421 */ /* 0x000fe20000010000 */
[----:B------:R-:W-:-:S02]  /*1410*/  HADD2.F32 R12, -RZ, R12.H1_H1 ;  /* 0x3000000cff0c7230 */ /* 0x000fc40000004100 */
[----:B-1----:R-:W-:Y:S02]  /*1420*/  FADD.FTZ R4, R4, 1 ;  /* 0x3f80000004047421 */ /* 0x002fe40000010000 */
[----:B------:R-:W1:Y:S01]  /*1430*/  MUFU.RCP R5, R5 ;  /* 0x0000000500057308 */ /* 0x000e620000001000 */
[----:B------:R-:W-:Y:S01]  /*1440*/  FMUL.FTZ R25, R12, -1.4426950216293334961 ;  /* 0xbfb8aa3b0c197820 */ /* 0x000fe20000410000 */
[----:B------:R-:W-:Y:S01]  /*1450*/  FADD.FTZ R8, R8, 1 ;  /* 0x3f80000008087421 */ /* 0x000fe20000010000 */
[----:B--2---:R-:W-:Y:S01]  /*1460*/  FADD.FTZ R10, R10, 1 ;  /* 0x3f8000000a0a7421 */ /* 0x004fe20000010000 */
[----:B0-----:R-:W-:-:S04]  /*1470*/  FADD.FTZ R7, R7, 1 ;  /* 0x3f80000007077421 */ /* 0x001fc80000010000 */
[----:B------:R-:W0:Y:S01]  /*1480*/  MUFU.RCP R20, R20 ;  /* 0x0000001400147308 */ /* 0x000e220000001000 */
[----:B---3--:R-:W-:-:S07]  /*1490*/  FADD.FTZ R24, R24, 1 ;  /* 0x3f80000018187421 */ /* 0x008fce0000010000 */
[----:B------:R-:W2:Y:S01]  /*14a0*/  MUFU.RCP R4, R4 ;  /* 0x0000000400047308 */ /* 0x000ea20000001000 */
[----:B-1----:R-:W-:-:S07]  /*14b0*/  FMUL.FTZ R21, R21, R5 ;  /* 0x0000000515157220 */ /* 0x002fce0000410000 */
[----:B------:R-:W1:Y:S01]  /*14c0*/  MUFU.EX2 R25, R25 ;  /* 0x0000001900197308 */ /* 0x000e620000000800 */
[----:B------:R-:W-:-:S07]  /*14d0*/  MOV R5, 0x20 ;  /* 0x0000002000057802 */ /* 0x000fce0000000f00 */
[----:B------:R-:W3:Y:S08]  /*14e0*/  MUFU.RCP R8, R8 ;  /* 0x0000000800087308 */ /* 0x000ef00000001000 */
[----:B------:R-:W4:Y:S08]  /*14f0*/  MUFU.RCP R10, R10 ;  /* 0x0000000a000a7308 */ /* 0x000f300000001000 */
[----:B------:R-:W5:Y:S08]  /*1500*/  MUFU.RCP R7, R7 ;  /* 0x0000000700077308 */ /* 0x000f700000001000 */
[----:B------:R-:W5:Y:S01]  /*1510*/  MUFU.RCP R24, R24 ;  /* 0x0000001800187308 */ /* 0x000f620000001000 */
[----:B0-----:R-:W-:Y:S01]  /*1520*/  FMUL.FTZ R20, R23, R20 ;  /* 0x0000001417147220 */ /* 0x001fe20000410000 */
[----:B--2---:R-:W-:Y:S01]  /*1530*/  FMUL.FTZ R23, R9, R4 ;  /* 0x0000000409177220 */ /* 0x004fe20000410000 */
[----:B------:R-:W-:-:S04]  /*1540*/  IMAD.WIDE.U32 R4, R2, R5, UR4 ;  /* 0x0000000402047e25 */ /* 0x000fc8000f8e0005 */
[----:B-1----:R-:W-:Y:S01]  /*1550*/  FADD.FTZ R28, R25, 1 ;  /* 0x3f800000191c7421 */ /* 0x002fe20000010000 */
[----:B---3--:R-:W-:Y:S01]  /*1560*/  FMUL.FTZ R22, R22, R8 ;  /* 0x0000000816167220 */ /* 0x008fe20000410000 */
[----:B----4-:R-:W-:Y:S01]  /*1570*/  FMUL.FTZ R25, R6, R10 ;  /* 0x0000000a06197220 */ /* 0x010fe20000410000 */
[----:B-----5:R-:W-:Y:S01]  /*1580*/  FMUL.FTZ R18, R18, R7 ;  /* 0x0000000712127220 */ /* 0x020fe20000410000 */
[----:B------:R-:W-:Y:S02]  /*1590*/  FMUL.FTZ R24, R11, R24 ;  /* 0x000000180b187220 */ /* 0x000fe40000410000 */
[----:B------:R-:W2:Y:S01]  /*15a0*/  LDG.E.ENL2.256.CONSTANT R8, R4, desc[UR12][R4.64] ;  /* 0xfe00000c0404797e */ /* 0x000ea20008129908 */
[----:B------:R-:W-:Y:S01]  /*15b0*/  FMUL.FTZ R19, R17, -1.4426950216293334961 ;  /* 0xbfb8aa3b11137820 */ /* 0x000fe20000410000 */
        /* <DEDUP_REMOVED lines=11> */
[----:B------:R-:W0:Y:S08]  /*1670*/  MUFU.EX2 R16, R16 ;  /* 0x0000001000107308 */ /* 0x000e300000000800 */
[----:B------:R-:W1:Y:S01]  /*1680*/  MUFU.RCP R26, R28 ;  /* 0x0000001c001a7308 */ /* 0x000e620000001000 */
[----:B0-----:R-:W-:-:S07]  /*1690*/  FADD.FTZ R29, R16, 1 ;  /* 0x3f800000101d7421 */ /* 0x001fce0000010000 */
[----:B------:R-:W0:Y:S01]  /*16a0*/  MUFU.RCP R28, R29 ;  /* 0x0000001d001c7308 */ /* 0x000e220000001000 */
[----:B-1----:R-:W-:Y:S01]  /*16b0*/  FMUL.FTZ R26, R12, R26 ;  /* 0x0000001a0c1a7220 */ /* 0x002fe20000410000 */
        /* <DEDUP_REMOVED lines=40> */
[----:B--2---:R-:W-:Y:S02]  /*1940*/  HFMA2 R5, R5, R21, -RZ ;  /* 0x0000001505057231 */ /* 0x004fe400001000ff */
[----:B------:R-:W-:-:S02]  /*1950*/  HMUL2 R10, R10, R13 ;  /* 0x0000000d0a0a7232 */ /* 0x000fc40000000000 */
[----:B------:R-:W-:Y:S02]  /*1960*/  HFMA2 R7, R7, R24, -RZ ;  /* 0x0000001807077231 */ /* 0x000fe400001000ff */
[----:B------:R-:W-:Y:S02]  /*1970*/  HFMA2 R9, R9, R12, -RZ ;  /* 0x0000000c09097231 */ /* 0x000fe400001000ff */
[----:B------:R-:W-:Y:S02]  /*1980*/  HFMA2 R11, R11, R14, -RZ ;  /* 0x0000000e0b0b7231 */ /* 0x000fe400001000ff */
[----:B------:R-:W-:Y:S02]  /*1990*/  HMUL2 R4, R4, R20 ;  /* 0x0000001404047232 */ /* 0x000fe40000000000 */
[----:B------:R-:W-:-:S04]  /*19a0*/  IMAD.WIDE.U32 R12, R2, R15, UR8 ;  /* 0x00000008020c7e25 */ /* 0x000fc8000f8e000f */
[----:B------:R-:W-:Y:S02]  /*19b0*/  HMUL2 R6, R6, R18 ;  /* 0x0000001206067232 */ /* 0x000fe40000000000 */
[----:B------:R-:W-:Y:S01]  /*19c0*/  HMUL2 R8, R8, R19 ;  /* 0x0000001308087232 */ /* 0x000fe20000000000 */
[----:B------:R-:W-:-:S04]  /*19d0*/  IADD3 R3, PT, PT, R0, R3, R0 ;  /* 0x0000000300037210 */ /* 0x000fc80007ffe000 */
[----:B------:R1:W-:Y:S01]  /*19e0*/  STG.E.ENL2.256 desc[UR12][R12.64], R4, R8 ;  /* 0xf80000040c08797f */ /* 0x0003e2000f12180c */
[----:B------:R-:W-:Y:S02]  /*19f0*/  ISETP.GE.AND P0, PT, R3, UR11, PT ;  /* 0x0000000b03007c0c */ /* 0x000fe4000bf06270 */
[----:B------:R-:W-:-:S11]  /*1a00*/  LEA R2, R0, R2, 0x1 ;  /* 0x0000000200027211 */ /* 0x000fd600078e08ff */
[----:B------:R-:W-:Y:S05]  /*1a10*/  @!P0 BRA `(.L_x_363) ;  /* 0xfffffff000288947 */ /* 0x000fea000383ffff */
[----:B------:R-:W-:Y:S05]  /*1a20*/  EXIT ;  /* 0x000000000000794d */ /* 0x000fea0003800000 */
.L_x_364:
        /* <DEDUP_REMOVED lines=13> */
.L_x_510:


//--------------------- .text._ZN4vllm18act_and_mul_kernelIf6float2XadL_ZNS_11silu_kernelIfEET_RKS3_EEXadL_ZNS_18packed_silu_kernelIS1_EES3_S5_EELb0ELb1ELb1EEEvPS3_PS4_i --------------------------
	.section	.text._ZN4vllm18act_and_mul_kernelIf6float2XadL_ZNS_11silu_kernelIfEET_RKS3_EEXadL_ZNS_18packed_silu_kernelIS1_EES3_S5_EELb0ELb1ELb1EEEvPS3_PS4_i,"ax",@progbits
	.align	128
        .global         _ZN4vllm18act_and_mul_kernelIf6float2XadL_ZNS_11silu_kernelIfEET_RKS3_EEXadL_ZNS_18packed_silu_kernelIS1_EES3_S5_EELb0ELb1ELb1EEEvPS3_PS4_i
        .type           _ZN4vllm18act_and_mul_kernelIf6float2XadL_ZNS_11silu_kernelIfEET_RKS3_EEXadL_ZNS_18packed_silu_kernelIS1_EES3_S5_EELb0ELb1ELb1EEEvPS3_PS4_i,@function
        .size           _ZN4vllm18act_and_mul_kernelIf6float2XadL_ZNS_11silu_kernelIfEET_RKS3_EEXadL_ZNS_18packed_silu_kernelIS1_EES3_S5_EELb0ELb1ELb1EEEvPS3_PS4_i,(.L_x_511 - _ZN4vllm18act_and_mul_kernelIf6float2XadL_ZNS_11silu_kernelIfEET_RKS3_EEXadL_ZNS_18packed_silu_kernelIS1_EES3_S5_EELb0ELb1ELb1EEEvPS3_PS4_i)
        .other          _ZN4vllm18act_and_mul_kernelIf6float2XadL_ZNS_11silu_kernelIfEET_RKS3_EEXadL_ZNS_18packed_silu_kernelIS1_EES3_S5_EELb0ELb1ELb1EEEvPS3_PS4_i,@"STO_CUDA_ENTRY STV_DEFAULT"
_ZN4vllm18act_and_mul_kernelIf6float2XadL_ZNS_11silu_kernelIfEET_RKS3_EEXadL_ZNS_18packed_silu_kernelIS1_EES3_S5_EELb0ELb1ELb1EEEvPS3_PS4_i:
.text._ZN4vllm18act_and_mul_kernelIf6float2XadL_ZNS_11silu_kernelIfEET_RKS3_EEXadL_ZNS_18packed_silu_kernelIS1_EES3_S5_EELb0ELb1ELb1EEEvPS3_PS4_i:
        /* <DEDUP_REMOVED lines=46> */
[----:B--2---:R-:W-:Y:S05]  /*02e0*/  @!P1 BRA `(.L_x_366) ;  /* 0x0000000400089947 */ /* 0x004fea0003800000 */
[----:B------:R-:W-:-:S04]  /*02f0*/  IADD3 R2, PT, PT, R2, 0x1, RZ ;  /* 0x0000000102027810 */ /* 0x000fc80007ffe0ff */
[----:B------:R-:W-:Y:S01]  /*0300*/  LOP3.LUT R5, R2, 0x3, RZ, 0xc0, !PT ;  /* 0x0000000302057812 */ /* 0x000fe200078ec0ff */
[----:B------:R-:W-:-:S03]  /*0310*/  IMAD.WIDE.U32 R2, R28, 0x20, RZ ;  /* 0x000000201c027825 */ /* 0x000fc600078e00ff */
[C---:B------:R-:W-:Y:S01]  /*0320*/  IADD3 R20, PT, PT, -R5.reuse, RZ, RZ ;  /* 0x000000ff05147210 */ /* 0x040fe20007ffe1ff */
[----:B------:R-:W-:-:S07]  /*0330*/  IMAD R28, R5, R0, R28 ;  /* 0x00000000051c7224 */ /* 0x000fce00078e021c */
.L_x_367:
[----:B0-----:R-:W-:-:S04]  /*0340*/  IADD3 R4, P1, PT, R2, UR6, RZ ;  /* 0x0000000602047c10 */ /* 0x001fc8000ff3e0ff */
[----:B------:R-:W-:-:S06]  /*0350*/  IADD3.X R5, PT, PT, R3, UR7, RZ, P1, !PT ;  /* 0x0000000703057c10 */ /* 0x000fcc0008ffe4ff */
[----:B------:R-:W2:Y:S01]  /*0360*/  LDG.E.ENL2.256.CONSTANT R8, R4, desc[UR12][R4.64] ;  /* 0xfe00000c0404797e */ /* 0x000ea20008129908 */
[----:B------:R-:W-:-:S04]  /*0370*/  IADD3 R12, P1, PT, R2, UR4, RZ ;  /* 0x00000004020c7c10 */ /* 0x000fc8000ff3e0ff */
[----:B------:R-:W-:-:S06]  /*0380*/  IADD3.X R13, PT, PT, R3, UR5, RZ, P1, !PT ;  /* 0x00000005030d7c10 */ /* 0x000fcc0008ffe4ff */
[----:B------:R-:W3:Y:S01]  /*0390*/  LDG.E.ENL2.256.CONSTANT R16, R12, desc[UR12][R12.64] ;  /* 0xfe00000c0c0c797e */ /* 0x000ee20008129910 */
        /* <DEDUP_REMOVED lines=9> */
[----:B------:R0:W4:Y:S01]  /*0430*/  MUFU.RCP R23, R27 ;  /* 0x0000001b00177308 */ /* 0x0001220000001000 */
[----:B-1----:R-:W-:Y:S01]  /*0440*/  FADD.FTZ R29, R25, 1 ;  /* 0x3f800000191d7421 */ /* 0x002fe20000010000 */
[----:B------:R-:W-:-:S06]  /*0450*/  FMUL.FTZ R25, R9, -1.4426950216293334961 ;  /* 0xbfb8aa3b09197820 */ /* 0x000fcc0000410000 */
[----:B------:R-:W1:Y:S01]  /*0460*/  MUFU.RCP R26, R29 ;  /* 0x0000001d001a7308 */ /* 0x000e620000001000 */
[----:B--2---:R-:W-:Y:S01]  /*0470*/  FADD.FTZ R24, R21, 1 ;  /* 0x3f80000015187421 */ /* 0x004fe20000010000 */
[----:B0-----:R-:W-:-:S06]  /*0480*/  FMUL.FTZ R27, R11, -1.4426950216293334961 ;  /* 0xbfb8aa3b0b1b7820 */ /* 0x001fcc0000410000 */
[----:B------:R0:W2:Y:S01]  /*0490*/  MUFU.RCP R21, R24 ;  /* 0x0000001800157308 */ /* 0x0000a20000001000 */
[----:B----4-:R-:W-:-:S04]  /*04a0*/  FMUL.FTZ R23, R4, R23 ;  /* 0x0000001704177220 */ /* 0x010fc80000410000 */
[----:B---3--:R-:W-:-:S03]  /*04b0*/  FMUL.FTZ R12, R12, R23 ;  /* 0x000000170c0c7220 */ /* 0x008fc60000410000 */
[----:B------:R-:W3:Y:S01]  /*04c0*/  MUFU.EX2 R25, R25 ;  /* 0x0000001900197308 */ /* 0x000ee20000000800 */
[----:B0-----:R-:W-:Y:S01]  /*04d0*/  FMUL.FTZ R24, R8, -1.4426950216293334961 ;  /* 0xbfb8aa3b08187820 */ /* 0x001fe20000410000 */
[----:B-1----:R-:W-:Y:S01]  /*04e0*/  FMUL.FTZ R4, R5, R26 ;  /* 0x0000001a05047220 */ /* 0x002fe20000410000 */
[----:B------:R-:W-:-:S03]  /*04f0*/  FMUL.FTZ R26, R10, -1.4426950216293334961 ;  /* 0xbfb8aa3b0a1a7820 */ /* 0x000fc60000410000 */
[----:B------:R-:W-:Y:S01]  /*0500*/  FMUL.FTZ R13, R13, R4 ;  /* 0x000000040d0d7220 */ /* 0x000fe20000410000 */
[----:B------:R-:W-:Y:S01]  /*0510*/  IADD3 R4, P1, PT, R2, UR8, RZ ;  /* 0x0000000802047c10 */ /* 0x000fe2000ff3e0ff */
[----:B------:R-:W0:Y:S01]  /*0520*/  MUFU.EX2 R24, R24 ;  /* 0x0000001800187308 */ /* 0x000e220000000800 */
[----:B--2---:R-:W-:-:S04]  /*0530*/  FMUL.FTZ R21, R6, R21 ;  /* 0x0000001506157220 */ /* 0x004fc80000410000 */
[----:B------:R-:W-:-:S03]  /*0540*/  FMUL.FTZ R14, R14, R21 ;  /* 0x000000150e0e7220 */ /* 0x000fc60000410000 */
[----:B------:R-:W1:Y:S01]  /*0550*/  MUFU.EX2 R26, R26 ;  /* 0x0000001a001a7308 */ /* 0x000e620000000800 */
[----:B---3--:R-:W-:-:S07]  /*0560*/  FADD.FTZ R6, R25, 1 ;  /* 0x3f80000019067421 */ /* 0x008fce0000010000 */
        /* <DEDUP_REMOVED lines=10> */
[----:B------:R-:W-:Y:S01]  /*0610*/  FMUL.FTZ R16, R16, R5 ;  /* 0x0000000510107220 */ /* 0x000fe20000410000 */
[----:B------:R-:W-:Y:S01]  /*0620*/  IADD3.X R5, PT, PT, R3, UR9, RZ, P1, !PT ;  /* 0x0000000903057c10 */ /* 0x000fe20008ffe4ff */
[----:B------:R-:W-:Y:S01]  /*0630*/  IMAD.WIDE.U32 R2, R0, 0x20, R2 ;  /* 0x0000002000027825 */ /* 0x000fe200078e0002 */
[----:B------:R-:W1:Y:S03]  /*0640*/  MUFU.RCP R25, R25 ;  /* 0x0000001900197308 */ /* 0x000e660000001000 */
[----:B--2---:R-:W-:Y:S01]  /*0650*/  FMUL.FTZ R6, R9, R6 ;  /* 0x0000000609067220 */ /* 0x004fe20000410000 */
[----:B------:R-:W-:-:S03]  /*0660*/  ISETP.NE.AND P1, PT, R20, RZ, PT ;  /* 0x000000ff1400720c */ /* 0x000fc60003f25270 */
[----:B------:R-:W-:Y:S01]  /*0670*/  FMUL.FTZ R17, R17, R6 ;  /* 0x0000000611117220 */ /* 0x000fe20000410000 */
[----:B------:R-:W2:Y:S01]  /*0680*/  MUFU.RCP R24, R24 ;  /* 0x0000001800187308 */ /* 0x000ea20000001000 */
[----:B0-----:R-:W-:-:S04]  /*0690*/  FMUL.FTZ R22, R7, R22 ;  /* 0x0000001607167220 */ /* 0x001fc80000410000 */
[----:B------:R-:W-:Y:S01]  /*06a0*/  FMUL.FTZ R15, R15, R22 ;  /* 0x000000160f0f7220 */ /* 0x000fe20000410000 */
[----:B-1----:R-:W-:-:S04]  /*06b0*/  FMUL.FTZ R7, R10, R25 ;  /* 0x000000190a077220 */ /* 0x002fc80000410000 */
[----:B------:R-:W-:Y:S01]  /*06c0*/  FMUL.FTZ R18, R18, R7 ;  /* 0x0000000712127220 */ /* 0x000fe20000410000 */
[----:B--2---:R-:W-:-:S04]  /*06d0*/  FMUL.FTZ R8, R11, R24 ;  /* 0x000000180b087220 */ /* 0x004fc80000410000 */
[----:B------:R-:W-:-:S05]  /*06e0*/  FMUL.FTZ R19, R19, R8 ;  /* 0x0000000813137220 */ /* 0x000fca0000410000 */
[----:B------:R0:W-:Y:S01]  /*06f0*/  STG.E.ENL2.256 desc[UR12][R4.64], R12, R16 ;  /* 0xf800000c0410797f */ /* 0x0001e2000f12180c */
[----:B------:R-:W-:Y:S05]  /*0700*/  @P1 BRA `(.L_x_367) ;  /* 0xfffffffc000c1947 */ /* 0x000fea000383ffff */
.L_x_366:
[----:B------:R-:W-:Y:S05]  /*0710*/  BSYNC.RECONVERGENT B0 ;  /* 0x0000000000007941 */ /* 0x000fea0003800200 */
.L_x_365:
[----:B------:R-:W-:Y:S05]  /*0720*/  @!P0 EXIT ;  /* 0x000000000000894d */ /* 0x000fea0003800000 */
[C---:B------:R-:W-:Y:S01]  /*0730*/  LEA R2, R0.reuse, R28, 0x1 ;  /* 0x0000001c00027211 */ /* 0x040fe200078e08ff */
[----:B------:R-:W-:Y:S01]  /*0740*/  IMAD R29, R0, 0x3, R28 ;  /* 0x00000003001d7824 */ /* 0x000fe200078e021c */
[----:B------:R-:W-:-:S07]  /*0750*/  IADD3 R3, PT, PT, R28, R0, RZ ;  /* 0x000000001c037210 */ /* 0x000fce0007ffe0ff */
.L_x_368:
[----:B01----:R-:W-:-:S05]  /*0760*/  MOV R5, 0x20 ;  /* 0x0000002000057802 */ /* 0x003fca0000000f00 */
[----:B------:R-:W-:-:S06]  /*0770*/  IMAD.WIDE.U32 R4, R28, R5, UR6 ;  /* 0x000000061c047e25 */ /* 0x000fcc000f8e0005 */
[----:B------:R-:W2:Y:S02]  /*0780*/  LDG.E.ENL2.256.CONSTANT R8, R4, desc[UR12][R4.64] ;  /* 0xfe00000c0404797e */ /* 0x000ea40008129908 */
[----:B--2---:R-:W-:Y:S01]  /*0790*/  FMUL.FTZ R16, R6, -1.4426950216293334961 ;  /* 0xbfb8aa3b06107820 */ /* 0x004fe20000410000 */
[----:B------:R-:W-:Y:S01]  /*07a0*/  FMUL.FTZ R12, R4, -1.4426950216293334961 ;  /* 0xbfb8aa3b040c7820 */ /* 0x000fe20000410000 */
[----:B------:R-:W-:Y:S01]  /*07b0*/  FMUL.FTZ R13, R5, -1.4426950216293334961 ;  /* 0xbfb8aa3b050d7820 */ /* 0x000fe20000410000 */
[----:B------:R-:W-:Y:S01]  /*07c0*/  FMUL.FTZ R25, R8, -1.4426950216293334961 ;  /* 0xbfb8aa3b08197820 */ /* 0x000fe20000410000 */
[----:B------:R-:W-:Y:S01]  /*07d0*/  FMUL.FTZ R24, R9, -1.4426950216293334961 ;  /* 0xbfb8aa3b09187820 */ /* 0x000fe20000410000 */
[----:B------:R-:W-:Y:S01]  /*07e0*/  FMUL.FTZ R26, R7, -1.4426950216293334961 ;  /* 0xbfb8aa3b071a7820 */ /* 0x000fe20000410000 */
[----:B------:R-:W0:Y:S01]  /*07f0*/  MUFU.EX2 R16, R16 ;  /* 0x0000001000107308 */ /* 0x000e220000000800 */
[----:B------:R-:W-:-:S07]  /*0800*/  FMUL.FTZ R23, R10, -1.4426950216293334961 ;  /* 0xbfb8aa3b0a177820 */ /* 0x000fce0000410000 */
[----:B------:R-:W1:Y:S08]  /*0810*/  MUFU.EX2 R12, R12 ;  /* 0x0000000c000c7308 */ /* 0x000e700000000800 */
[----:B------:R-:W2:Y:S01]  /*0820*/  MUFU.EX2 R13, R13 ;  /* 0x0000000d000d7308 */ /* 0x000ea20000000800 */
[----:B0-----:R-:W-:Y:S01]  /*0830*/  FADD.FTZ R17, R16, 1 ;  /* 0x3f80000010117421 */ /* 0x001fe20000010000 */
[----:B------:R-:W-:-:S06]  /*0840*/  FMUL.FTZ R16, R11, -1.4426950216293334961 ;  /* 0xbfb8aa3b0b107820 */ /* 0x000fcc0000410000 */
[----:B------:R-:W0:Y:S01]  /*0850*/  MUFU.RCP R17, R17 ;  /* 0x0000001100117308 */ /* 0x000e220000001000 */
[----:B-1----:R-:W-:-:S07]  /*0860*/  FADD.FTZ R15, R12, 1 ;  /* 0x3f8000000c0f7421 */ /* 0x002fce0000010000 */
[----:B------:R-:W1:Y:S01]  /*0870*/  MUFU.RCP R15, R15 ;  /* 0x0000000f000f7308 */ /* 0x000e620000001000 */
[----:B--2---:R-:W-:Y:S01]  /*0880*/  FADD.FTZ R14, R13, 1 ;  /* 0x3f8000000d0e7421 */ /* 0x004fe20000010000 */
[----:B------:R-:W-:-:S06]  /*0890*/  HFMA2 R13, -RZ, RZ, 0, 1.9073486328125e-06 ;  /* 0x00000020ff0d7431 */ /* 0x000fcc00000001ff */
[----:B------:R-:W2:Y:S01]  /*08a0*/  MUFU.RCP R14, R14 ;  /* 0x0000000e000e7308 */ /* 0x000ea20000001000 */
[----:B0-----:R-:W-:Y:S01]  /*08b0*/  FMUL.FTZ R22, R6, R17 ;  /* 0x0000001106167220 */ /* 0x001fe20000410000 */
[----:B------:R-:W-:-:S06]  /*08c0*/  IMAD.WIDE.U32 R12, R28, R13, UR4 ;  /* 0x000000041c0c7e25 */ /* 0x000fcc000f8e000d */
[----:B------:R0:W-:Y:S01]  /*08d0*/  MUFU.EX2 R6, R16 ;  /* 0x0000001000067308 */ /* 0x0001e20000000800 */
[----:B-1----:R-:W-:-:S07]  /*08e0*/  FMUL.FTZ R20, R4, R15 ;  /* 0x0000000f04147220 */ /* 0x002fce0000410000 */
[----:B------:R-:W1:Y:S01]  /*08f0*/  MUFU.EX2 R25, R25 ;  /* 0x0000001900197308 */ /* 0x000e620000000800 */
[----:B--2---:R-:W-:Y:S02]  /*0900*/  FMUL.FTZ R21, R5, R14 ;  /* 0x0000000e05157220 */ /* 0x004fe40000410000 */
[----:B0-----:R-:W2:Y:S05]  /*0910*/  LDG.E.ENL2.256.CONSTANT R12, R16, desc[UR12][R12.64] ;  /* 0xfe00000c0c10797e */ /* 0x001eaa000812990c */
[----:B------:R-:W0:Y:S08]  /*0920*/  MUFU.EX2 R24, R24 ;  /* 0x0000001800187308 */ /* 0x000e300000000800 */
[----:B------:R-:W3:Y:S01]  /*0930*/  MUFU.EX2 R26, R26 ;  /* 0x0000001a001a7308 */ /* 0x000ee20000000800 */
[----:B-1----:R-:W-:-:S07]  /*0940*/  FADD.FTZ R5, R25, 1 ;  /* 0x3f80000019057421 */ /* 0x002fce0000010000 */
[----:B------:R-:W1:Y:S01]  /*0950*/  MUFU.EX2 R23, R23 ;  /* 0x0000001700177308 */ /* 0x000e620000000800 */
[----:B0-----:R-:W-:Y:S01]  /*0960*/  FADD.FTZ R4, R24, 1 ;  /* 0x3f80000018047421 */ /* 0x001fe20000010000 */
[----:B------:R-:W-:-:S06]  /*0970*/  FADD.FTZ R6, R6, 1 ;  /* 0x3f80000006067421 */ /* 0x000fcc0000010000 */
[----:B------:R-:W0:Y:S01]  /*0980*/  MUFU.RCP R5, R5 ;  /* 0x0000000500057308 */ /* 0x000e220000001000 */
[----:B---3--:R-:W-:-:S07]  /*0990*/  FADD.FTZ R26, R26, 1 ;  /* 0x3f8000001a1a7421 */ /* 0x008fce0000010000 */
[----:B------:R-:W3:Y:S01]  /*09a0*/  MUFU.RCP R4, R4 ;  /* 0x0000000400047308 */ /* 0x000ee20000001000 */
[----:B-1----:R-:W-:-:S07]  /*09b0*/  FADD.FTZ R23, R23, 1 ;  /* 0x3f80000017177421 */ /* 0x002fce0000010000 */
[----:B------:R-:W1:Y:S01]  /*09c0*/  MUFU.RCP R26, R26 ;  /* 0x0000001a001a7308 */ /* 0x000e620000001000 */
[----:B0-----:R-:W-:-:S07]  /*09d0*/  FMUL.FTZ R24, R8, R5 ;  /* 0x0000000508187220 */ /* 0x001fce0000410000 */
[----:B------:R1:W0:Y:S01]  /*09e0*/  MUFU.RCP R27, R23 ;  /* 0x00000017001b7308 */ /* 0x0002220000001000 */
[----:B------:R-:W-:-:S07]  /*09f0*/  MOV R8, 0x20 ;  /* 0x0000002000087802 */ /* 0x000fce0000000f00 */
[----:B------:R-:W4:Y:S01]  /*0a00*/  MUFU.RCP R6, R6 ;  /* 0x0000000600067308 */ /* 0x000f220000001000 */
[----:B---3--:R-:W-:Y:S01]  /*0a10*/  FMUL.FTZ R25, R9, R4 ;  /* 0x0000000409197220 */ /* 0x008fe20000410000 */
[----:B------:R-:W-:-:S04]  /*0a20*/  IMAD.WIDE.U32 R4, R3, R8, UR6 ;  /* 0x0000000603047e25 */ /* 0x000fc8000f8e0008 */
[----:B-1----:R-:W-:Y:S01]  /*0a30*/  FMUL.FTZ R23, R7, R26 ;  /* 0x0000001a07177220 */ /* 0x002fe20000410000 */
[----:B0-----:R-:W-:Y:S01]  /*0a40*/  FMUL.FTZ R26, R10, R27 ;  /* 0x0000001b0a1a7220 */ /* 0x001fe20000410000 */
[----:B----4-:R-:W-:Y:S02]  /*0a50*/  FMUL.FTZ R27, R11, R6 ;  /* 0x000000060b1b7220 */ /* 0x010fe40000410000 */
[----:B------:R-:W3:Y:S01]  /*0a60*/  LDG.E.ENL2.256.CONSTANT R8, R4, desc[UR12][R4.64] ;  /* 0xfe00000c0404797e */ /* 0x000ee20008129908 */
[----:B--2---:R-:W-:Y:S01]  /*0a70*/  FMUL.FTZ R25, R13, R25 ;  /* 0x000000190d197220 */ /* 0x004fe20000410000 */
[----:B------:R-:W-:Y:S02]  /*0a80*/  HFMA2 R13, -RZ, RZ, 0, 1.9073486328125e-06 ;  /* 0x00000020ff0d7431 */ /* 0x000fe400000001ff */
[----:B------:R-:W-:Y:S01]  /*0a90*/  FMUL.FTZ R24, R12, R24 ;  /* 0x000000180c187220 */ /* 0x000fe20000410000 */
[----:B------:R-:W-:Y:S01]  /*0aa0*/  MOV R12, 0x20 ;  /* 0x00000020000c7802 */ /* 0x000fe20000000f00 */
        /* <DEDUP_REMOVED lines=9> */
[----:B0-----:R-:W2:Y:S01]  /*0b40*/  LDG.E.ENL2.256.CONSTANT R16, R12, desc[UR12][R12.64] ;  /* 0xfe00000c0c0c797e */ /* 0x001ea20008129910 */
[----:B---3--:R-:W-:Y:S01]  /*0b50*/  FMUL.FTZ R24, R5, -1.4426950216293334961 ;  /* 0xbfb8aa3b05187820 */ /* 0x008fe20000410000 */
[----:B------:R-:W-:Y:S01]  /*0b60*/  FMUL.FTZ R23, R4, -1.4426950216293334961 ;  /* 0xbfb8aa3b04177820 */ /* 0x000fe20000410000 */
[----:B------:R-:W-:-:S04]  /*0b70*/  FMUL.FTZ R20, R6, -1.4426950216293334961 ;  /* 0xbfb8aa3b06147820 */ /* 0x000fc80000410000 */
[----:B------:R-:W0:Y:S08]  /*0b80*/  MUFU.EX2 R24, R24 ;  /* 0x0000001800187308 */ /* 0x000e300000000800 */
[----:B------:R-:W1:Y:S08]  /*0b90*/  MUFU.EX2 R23, R23 ;  /* 0x0000001700177308 */ /* 0x000e700000000800 */
[----:B------:R-:W3:Y:S01]  /*0ba0*/  MUFU.EX2 R20, R20 ;  /* 0x0000001400147308 */ /* 0x000ee20000000800 */
[----:B0-----:R-:W-:Y:S01]  /*0bb0*/  FADD.FTZ R22, R24, 1 ;  /* 0x3f80000018167421 */ /* 0x001fe20000010000 */
[----:B------:R-:W-:Y:S01]  /*0bc0*/  FMUL.FTZ R26, R7, -1.4426950216293334961 ;  /* 0xbfb8aa3b071a7820 */ /* 0x000fe20000410000 */
[----:B-1----:R-:W-:-:S05]  /*0bd0*/  FADD.FTZ R25, R23, 1 ;  /* 0x3f80000017197421 */ /* 0x002fca0000010000 */
[----:B------:R-:W-:Y:S01]  /*0be0*/  MUFU.RCP R22, R22 ;  /* 0x0000001600167308 */ /* 0x000fe20000001000 */
[----:B---3--:R-:W-:-:S07]  /*0bf0*/  FADD.FTZ R27, R20, 1 ;  /* 0x3f800000141b7421 */ /* 0x008fce0000010000 */
[----:B------:R-:W0:Y:S08]  /*0c00*/  MUFU.RCP R21, R25 ;  /* 0x0000001900157308 */ /* 0x000e300000001000 */
[----:B------:R-:W1:Y:S01]  /*0c10*/  MUFU.RCP R27, R27 ;  /* 0x0000001b001b7308 */ /* 0x000e620000001000 */
[----:B------:R-:W-:-:S07]  /*0c20*/  FMUL.FTZ R23, R8, -1.4426950216293334961 ;  /* 0xbfb8aa3b08177820 */ /* 0x000fce0000410000 */
[----:B------:R-:W3:Y:S01]  /*0c30*/  MUFU.EX2 R26, R26 ;  /* 0x0000001a001a7308 */ /* 0x000ee20000000800 */
[----:B0-----:R-:W-:Y:S01]  /*0c40*/  FMUL.FTZ R20, R4, R21 ;  /* 0x0000001504147220 */ /* 0x001fe20000410000 */
[----:B------:R-:W-:Y:S01]  /*0c50*/  FMUL.FTZ R25, R10, -1.4426950216293334961 ;  /* 0xbfb8aa3b0a197820 */ /* 0x000fe20000410000 */
[----:B------:R-:W-:Y:S01]  /*0c60*/  FMUL.FTZ R24, R9, -1.4426950216293334961 ;  /* 0xbfb8aa3b09187820 */ /* 0x000fe20000410000 */
[----:B------:R-:W-:-:S04]  /*0c70*/  FMUL.FTZ R21, R5, R22 ;  /* 0x0000001605157220 */ /* 0x000fc80000410000 */
[----:B------:R-:W0:Y:S01]  /*0c80*/  MUFU.EX2 R23, R23 ;  /* 0x0000001700177308 */ /* 0x000e220000000800 */
[----:B-1----:R-:W-:Y:S01]  /*0c90*/  FMUL.FTZ R22, R6, R27 ;  /* 0x0000001b06167220 */ /* 0x002fe20000410000 */
[----:B------:R-:W-:-:S06]  /*0ca0*/  FMUL.FTZ R6, R11, -1.4426950216293334961 ;  /* 0xbfb8aa3b0b067820 */ /* 0x000fcc0000410000 */
[----:B------:R-:W1:Y:S01]  /*0cb0*/  MUFU.EX2 R25, R25 ;  /* 0x0000001900197308 */ /* 0x000e620000000800 */
[----:B---3--:R-:W-:-:S07]  /*0cc0*/  FADD.FTZ R4, R26, 1 ;  /* 0x3f8000001a047421 */ /* 0x008fce0000010000 */
[----:B------:R-:W3:Y:S08]  /*0cd0*/  MUFU.EX2 R24, R24 ;  /* 0x0000001800187308 */ /* 0x000ef00000000800 */
[----:B------:R-:W4:Y:S01]  /*0ce0*/  MUFU.EX2 R6, R6 ;  /* 0x0000000600067308 */ /* 0x000f220000000800 */
[----:B0-----:R-:W-:-:S07]  /*0cf0*/  FADD.FTZ R5, R23, 1 ;  /* 0x3f80000017057421 */ /* 0x001fce0000010000 */
[----:B------:R-:W0:Y:S01]  /*0d00*/  MUFU.RCP R4, R4 ;  /* 0x0000000400047308 */ /* 0x000e220000001000 */
[----:B-1----:R-:W-:Y:S01]  /*0d10*/  FADD.FTZ R27, R25, 1 ;  /* 0x3f800000191b7421 */ /* 0x002fe20000010000 */
[----:B---3--:R-:W-:-:S06]  /*0d20*/  FADD.FTZ R24, R24, 1 ;  /* 0x3f80000018187421 */ /* 0x008fcc0000010000 */
[----:B------:R-:W1:Y:S01]  /*0d30*/  MUFU.RCP R5, R5 ;  /* 0x0000000500057308 */ /* 0x000e620000001000 */
[----:B----4-:R-:W-:-:S07]  /*0d40*/  FADD.FTZ R23, R6, 1 ;  /* 0x3f80000006177421 */ /* 0x010fce0000010000 */
[----:B------:R-:W3:Y:S08]  /*0d50*/  MUFU.RCP R26, R24 ;  /* 0x00000018001a7308 */ /* 0x000ef00000001000 */
[----:B------:R-:W4:Y:S08]  /*0d60*/  MUFU.RCP R27, R27 ;  /* 0x0000001b001b7308 */ /* 0x000f300000001000 */
[----:B------:R0:W5:Y:S02]  /*0d70*/  MUFU.RCP R6, R23 ;  /* 0x0000001700067308 */ /* 0x0001640000001000 */
[----:B0-----:R-:W-:Y:S01]  /*0d80*/  FMUL.FTZ R23, R7, R4 ;  /* 0x0000000407177220 */ /* 0x001fe20000410000 */
[----:B------:R-:W-:-:S02]  /*0d90*/  HFMA2 R7, -RZ, RZ, 0, 1.9073486328125e-06 ;  /* 0x00000020ff077431 */ /* 0x000fc400000001ff */
[----:B-1----:R-:W-:Y:S01]  /*0da0*/  FMUL.FTZ R24, R8, R5 ;  /* 0x0000000508187220 */ /* 0x002fe20000410000 */
[----:B---3--:R-:W-:Y:S01]  /*0db0*/  FMUL.FTZ R25, R9, R26 ;  /* 0x0000001a09197220 */ /* 0x008fe20000410000 */
[----:B----4-:R-:W-:Y:S01]  /*0dc0*/  FMUL.FTZ R26, R10, R27 ;  /* 0x0000001b0a1a7220 */ /* 0x010fe20000410000 */
[----:B------:R-:W-:-:S04]  /*0dd0*/  IMAD.WIDE.U32 R4, R2, R7, UR6 ;  /* 0x0000000602047e25 */ /* 0x000fc8000f8e0007 */
[----:B-----5:R-:W-:Y:S02]  /*0de0*/  FMUL.FTZ R27, R11, R6 ;  /* 0x000000060b1b7220 */ /* 0x020fe40000410000 */
        /* <DEDUP_REMOVED lines=21> */
[----:B0-----:R-:W-:-:S07]  /*0f40*/  FADD.FTZ R23, R22, 1 ;  /* 0x3f80000016177421 */ /* 0x001fce0000010000 */
[----:B------:R-:W0:Y:S01]  /*0f50*/  MUFU.RCP R27, R23 ;  /* 0x00000017001b7308 */ /* 0x000e220000001000 */
[----:B-1----:R-:W-:Y:S01]  /*0f60*/  FADD.FTZ R24, R24, 1 ;  /* 0x3f80000018187421 */ /* 0x002fe20000010000 */
[----:B---3--:R-:W-:-:S06]  /*0f70*/  FADD.FTZ R22, R20, 1 ;  /* 0x3f80000014167421 */ /* 0x008fcc0000010000 */
[----:B------:R-:W1:Y:S01]  /*0f80*/  MUFU.RCP R26, R24 ;  /* 0x00000018001a7308 */ /* 0x000e620000001000 */
[----:B------:R-:W-:-:S07]  /*0f90*/  FMUL.FTZ R20, R4, -1.4426950216293334961 ;  /* 0xbfb8aa3b04147820 */ /* 0x000fce0000410000 */
[----:B------:R-:W3:Y:S01]  /*0fa0*/  MUFU.RCP R25, R22 ;  /* 0x0000001600197308 */ /* 0x000ee20000001000 */
[----:B0-----:R-:W-:Y:S01]  /*0fb0*/  FMUL.FTZ R27, R8, R27 ;  /* 0x0000001b081b7220 */ /* 0x001fe20000410000 */
[----:B------:R-:W-:Y:S01]  /*0fc0*/  FMUL.FTZ R8, R5, -1.4426950216293334961 ;  /* 0xbfb8aa3b05087820 */ /* 0x000fe20000410000 */
[----:B------:R-:W-:-:S05]  /*0fd0*/  FMUL.FTZ R21, R11, -1.4426950216293334961 ;  /* 0xbfb8aa3b0b157820 */ /* 0x000fca0000410000 */
[----:B------:R-:W0:Y:S01]  /*0fe0*/  MUFU.EX2 R20, R20 ;  /* 0x0000001400147308 */ /* 0x000e220000000800 */
[----:B-1----:R-:W-:Y:S01]  /*0ff0*/  FMUL.FTZ R26, R9, R26 ;  /* 0x0000001a091a7220 */ /* 0x002fe20000410000 */
[----:B------:R-:W-:-:S06]  /*1000*/  FMUL.FTZ R9, R6, -1.4426950216293334961 ;  /* 0xbfb8aa3b06097820 */ /* 0x000fcc0000410000 */
[----:B------:R-:W1:Y:S01]  /*1010*/  MUFU.EX2 R8, R8 ;  /* 0x0000000800087308 */ /* 0x000e620000000800 */
[----:B---3--:R-:W-:Y:S01]  /*1020*/  FMUL.FTZ R25, R10, R25 ;  /* 0x000000190a197220 */ /* 0x008fe20000410000 */
[----:B------:R-:W-:-:S06]  /*1030*/  FMUL.FTZ R10, R7, -1.4426950216293334961 ;  /* 0xbfb8aa3b070a7820 */ /* 0x000fcc0000410000 */
[----:B------:R-:W3:Y:S01]  /*1040*/  MUFU.EX2 R21, R21 ;  /* 0x0000001500157308 */ /* 0x000ee20000000800 */
[----:B0-----:R-:W-:-:S07]  /*1050*/  FADD.FTZ R20, R20, 1 ;  /* 0x3f80000014147421 */ /* 0x001fce0000010000 */
[----:B------:R-:W0:Y:S08]  /*1060*/  MUFU.EX2 R9, R9 ;  /* 0x0000000900097308 */ /* 0x000e300000000800 */
[----:B------:R-:W4:Y:S01]  /*1070*/  MUFU.EX2 R10, R10 ;  /* 0x0000000a000a7308 */ /* 0x000f220000000800 */
[----:B-1----:R-:W-:Y:S01]  /*1080*/  FADD.FTZ R8, R8, 1 ;  /* 0x3f80000008087421 */ /* 0x002fe20000010000 */
[----:B---3--:R-:W-:-:S06]  /*1090*/  FADD.FTZ R21, R21, 1 ;  /* 0x3f80000015157421 */ /* 0x008fcc0000010000 */
[----:B------:R-:W1:Y:S01]  /*10a0*/  MUFU.RCP R23, R20 ;  /* 0x0000001400177308 */ /* 0x000e620000001000 */
[----:B0-----:R-:W-:-:S07]  /*10b0*/  FADD.FTZ R9, R9, 1 ;  /* 0x3f80000009097421 */ /* 0x001fce0000010000 */
[----:B------:R-:W0:Y:S01]  /*10c0*/  MUFU.RCP R22, R8 ;  /* 0x0000000800167308 */ /* 0x000e220000001000 */
[----:B----4-:R-:W-:-:S07]  /*10d0*/  FADD.FTZ R10, R10, 1 ;  /* 0x3f8000000a0a7421 */ /* 0x010fce0000010000 */
[----:B------:R-:W3:Y:S01]  /*10e0*/  MUFU.RCP R24, R21 ;  /* 0x0000001500187308 */ /* 0x000ee20000001000 */
[----:B-1----:R-:W-:-:S07]  /*10f0*/  FMUL.FTZ R23, R4, R23 ;  /* 0x0000001704177220 */ /* 0x002fce0000410000 */
[----:B------:R-:W1:Y:S01]  /*1100*/  MUFU.RCP R21, R9 ;  /* 0x0000000900157308 */ /* 0x000e620000001000 */
[----:B------:R-:W-:-:S07]  /*1110*/  MOV R4, 0x20 ;  /* 0x0000002000047802 */ /* 0x000fce0000000f00 */
[----:B------:R-:W4:Y:S01]  /*1120*/  MUFU.RCP R20, R10 ;  /* 0x0000000a00147308 */ /* 0x000f220000001000 */
[----:B0-----:R-:W-:Y:S01]  /*1130*/  FMUL.FTZ R22, R5, R22 ;  /* 0x0000001605167220 */ /* 0x001fe20000410000 */
[----:B------:R-:W-:-:S04]  /*1140*/  IMAD.WIDE.U32 R4, R29, R4, UR6 ;  /* 0x000000061d047e25 */ /* 0x000fc8000f8e0004 */
[----:B---3--:R-:W-:Y:S01]  /*1150*/  FMUL.FTZ R24, R11, R24 ;  /* 0x000000180b187220 */ /* 0x008fe20000410000 */
[----:B-1----:R-:W-:Y:S01]  /*1160*/  FMUL.FTZ R21, R6, R21 ;  /* 0x0000001506157220 */ /* 0x002fe20000410000 */
        /* <DEDUP_REMOVED lines=13> */
[----:B------:R-:W-:-:S05]  /*1240*/  IMAD.WIDE.U32 R22, R2, R23, UR8 ;  /* 0x0000000802167e25 */ /* 0x000fca000f8e0017 */
[----:B------:R0:W-:Y:S04]  /*1250*/  STG.E.ENL2.256 desc[UR12][R22.64], R12, R16 ;  /* 0xf800000c1610797f */ /* 0x0001e8000f12180c */
[----:B0-----:R-:W2:Y:S01]  /*1260*/  LDG.E.ENL2.256.CONSTANT R24, R20, desc[UR12][R20.64] ;  /* 0xfe00000c1414797e */ /* 0x001ea20008129918 */
[C---:B------:R-:W-:Y:S02]  /*1270*/  LEA R2, R0.reuse, R2, 0x2 ;  /* 0x0000000200027211 */ /* 0x040fe400078e10ff */
[----:B------:R-:W-:Y:S01]  /*1280*/  LEA R3, R0, R3, 0x2 ;  /* 0x0000000300037211 */ /* 0x000fe200078e10ff */
[----:B---3--:R-:W-:Y:S01]  /*1290*/  FMUL.FTZ R19, R9, -1.4426950216293334961 ;  /* 0xbfb8aa3b09137820 */ /* 0x008fe20000410000 */
[----:B------:R-:W-:Y:S01]  /*12a0*/  FMUL.FTZ R15, R8, -1.4426950216293334961 ;  /* 0xbfb8aa3b080f7820 */ /* 0x000fe20000410000 */
[----:B------:R-:W-:-:S04]  /*12b0*/  FMUL.FTZ R12, R10, -1.4426950216293334961 ;  /* 0xbfb8aa3b0a0c7820 */ /* 0x000fc80000410000 */
[----:B------:R-:W0:Y:S08]  /*12c0*/  MUFU.EX2 R19, R19 ;  /* 0x0000001300137308 */ /* 0x000e300000000800 */
[----:B------:R-:W1:Y:S08]  /*12d0*/  MUFU.EX2 R15, R15 ;  /* 0x0000000f000f7308 */ /* 0x000e700000000800 */
[----:B------:R-:W3:Y:S01]  /*12e0*/  MUFU.EX2 R12, R12 ;  /* 0x0000000c000c7308 */ /* 0x000ee20000000800 */
[----:B0-----:R-:W-:Y:S01]  /*12f0*/  FADD.FTZ R14, R19, 1 ;  /* 0x3f800000130e7421 */ /* 0x001fe20000010000 */
[----:B-1----:R-:W-:-:S06]  /*1300*/  FADD.FTZ R18, R15, 1 ;  /* 0x3f8000000f127421 */ /* 0x002fcc0000010000 */
[----:B------:R-:W-:Y:S01]  /*1310*/  MUFU.RCP R14, R14 ;  /* 0x0000000e000e7308 */ /* 0x000fe20000001000 */
[----:B---3--:R-:W-:-:S07]  /*1320*/  FADD.FTZ R17, R12, 1 ;  /* 0x3f8000000c117421 */ /* 0x008fce0000010000 */
[----:B------:R-:W0:Y:S08]  /*1330*/  MUFU.RCP R13, R18 ;  /* 0x00000012000d7308 */ /* 0x000e300000001000 */
[----:B------:R-:W1:Y:S01]  /*1340*/  MUFU.RCP R17, R17 ;  /* 0x0000001100117308 */ /* 0x000e620000001000 */
[----:B------:R-:W-:Y:S01]  /*1350*/  FMUL.FTZ R15, R4, -1.4426950216293334961 ;  /* 0xbfb8aa3b040f7820 */ /* 0x000fe20000410000 */
[----:B------:R-:W-:Y:S01]  /*1360*/  FMUL.FTZ R12, R5, -1.4426950216293334961 ;  /* 0xbfb8aa3b050c7820 */ /* 0x000fe20000410000 */
[----:B0-----:R-:W-:Y:S01]  /*1370*/  FMUL.FTZ R13, R8, R13 ;  /* 0x0000000d080d7220 */ /* 0x001fe20000410000 */
[----:B------:R-:W-:Y:S01]  /*1380*/  FMUL.FTZ R8, R9, R14 ;  /* 0x0000000e09087220 */ /* 0x000fe20000410000 */
[----:B------:R-:W-:Y:S01]  /*1390*/  FMUL.FTZ R14, R6, -1.4426950216293334961 ;  /* 0xbfb8aa3b060e7820 */ /* 0x000fe20000410000 */
[----:B------:R-:W-:Y:S01]  /*13a0*/  FMUL.FTZ R16, R11, -1.4426950216293334961 ;  /* 0xbfb8aa3b0b107820 */ /* 0x000fe20000410000 */
[----:B-1----:R-:W-:Y:S01]  /*13b0*/  FMUL.FTZ R9, R10, R17 ;  /* 0x000000110a097220 */ /* 0x002fe20000410000 */
[----:B------:R-:W-:-:S03]  /*13c0*/  FMUL.FTZ R10, R7, -1.4426950216293334961 ;  /* 0xbfb8aa3b070a7820 */ /* 0x000fc60000410000 */
[----:B------:R-:W0:Y:S08]  /*13d0*/  MUFU.EX2 R14, R14 ;  /* 0x0000000e000e7308 */ /* 0x000e300000000800 */
[----:B------:R-:W1:Y:S08]  /*13e0*/  MUFU.EX2 R10, R10 ;  /* 0x0000000a000a7308 */ /* 0x000e700000000800 */
[----:B------:R-:W3:Y:S08]  /*13f0*/  MUFU.EX2 R15, R15 ;  /* 0x0000000f000f7308 */ /* 0x000ef00000000800 */
[----:B------:R-:W4:Y:S08]  /*1400*/  MUFU.EX2 R12, R12 ;  /* 0x0000000c000c7308 */ /* 0x000f300000000800 */
[----:B------:R-:W5:Y:S01]  /*1410*/  MUFU.EX2 R16, R16 ;  /* 0x0000001000107308 */ /* 0x000f620000000800 */
[----:B0-----:R-:W-:Y:S01]  /*1420*/  FADD.FTZ R14, R14, 1 ;  /* 0x3f8000000e0e7421 */ /* 0x001fe20000010000 */
[----:B-1----:R-:W-:Y:S01]  /*1430*/  FADD.FTZ R10, R10, 1 ;  /* 0x3f8000000a0a7421 */ /* 0x002fe20000010000 */
[----:B---3--:R-:W-:-:S05]  /*1440*/  FADD.FTZ R19, R15, 1 ;  /* 0x3f8000000f137421 */ /* 0x008fca0000010000 */
[----:B------:R-:W0:Y:S01]  /*1450*/  MUFU.RCP R17, R14 ;  /* 0x0000000e00117308 */ /* 0x000e220000001000 */
[----:B----4-:R-:W-:Y:S01]  /*1460*/  FADD.FTZ R12, R12, 1 ;  /* 0x3f8000000c0c7421 */ /* 0x010fe20000010000 */
[----:B-----5:R-:W-:-:S06]  /*1470*/  FADD.FTZ R18, R16, 1 ;  /* 0x3f80000010127421 */ /* 0x020fcc0000010000 */
[----:B------:R-:W1:Y:S08]  /*1480*/  MUFU.RCP R15, R19 ;  /* 0x00000013000f7308 */ /* 0x000e700000001000 */
[----:B------:R-:W3:Y:S08]  /*1490*/  MUFU.RCP R10, R10 ;  /* 0x0000000a000a7308 */ /* 0x000ef00000001000 */
[----:B------:R-:W4:Y:S08]  /*14a0*/  MUFU.RCP R16, R18 ;  /* 0x0000001200107308 */ /* 0x000f300000001000 */
[----:B------:R-:W5:Y:S01]  /*14b0*/  MUFU.RCP R12, R12 ;  /* 0x0000000c000c7308 */ /* 0x000f620000001000 */
[----:B0-----:R-:W-:Y:S01]  /*14c0*/  FMUL.FTZ R17, R6, R17 ;  /* 0x0000001106117220 */ /* 0x001fe20000410000 */
[----:B------:R-:W-:-:S02]  /*14d0*/  HFMA2 R6, -RZ, RZ, 0, 1.9073486328125e-06 ;  /* 0x00000020ff067431 */ /* 0x000fc400000001ff */
[----:B-1----:R-:W-:Y:S01]  /*14e0*/  FMUL.FTZ R15, R4, R15 ;  /* 0x0000000f040f7220 */ /* 0x002fe20000410000 */
[----:B---3--:R-:W-:Y:S01]  /*14f0*/  FMUL.FTZ R4, R7, R10 ;  /* 0x0000000a07047220 */ /* 0x008fe20000410000 */
[----:B--2---:R-:W-:Y:S01]  /*1500*/  FMUL.FTZ R20, R20, R13 ;  /* 0x0000000d14147220 */ /* 0x004fe20000410000 */
[----:B----4-:R-:W-:Y:S02]  /*1510*/  FMUL.FTZ R16, R11, R16 ;  /* 0x000000100b107220 */ /* 0x010fe40000410000 */
[----:B------:R-:W-:Y:S01]  /*1520*/  FMUL.FTZ R27, R27, R4 ;  /* 0x000000041b1b7220 */ /* 0x000fe20000410000 */
[----:B------:R-:W-:Y:S01]  /*1530*/  FMUL.FTZ R21, R21, R8 ;  /* 0x0000000815157220 */ /* 0x000fe20000410000 */
[----:B------:R-:W-:Y:S01]  /*1540*/  FMUL.FTZ R22, R22, R9 ;  /* 0x0000000916167220 */ /* 0x000fe20000410000 */
[----:B------:R-:W-:Y:S01]  /*1550*/  FMUL.FTZ R23, R23, R16 ;  /* 0x0000001017177220 */ /* 0x000fe20000410000 */
[----:B-----5:R-:W-:Y:S01]  /*1560*/  FMUL.FTZ R12, R5, R12 ;  /* 0x0000000c050c7220 */ /* 0x020fe20000410000 */
[----:B------:R-:W-:Y:S01]  /*1570*/  FMUL.FTZ R24, R24, R15 ;  /* 0x0000000f18187220 */ /* 0x000fe20000410000 */
[----:B------:R-:W-:Y:S01]  /*1580*/  FMUL.FTZ R26, R26, R17 ;  /* 0x000000111a1a7220 */ /* 0x000fe20000410000 */
[----:B------:R-:W-:-:S04]  /*1590*/  IMAD.WIDE.U32 R4, R29, R6, UR8 ;  /* 0x000000081d047e25 */ /* 0x000fc8000f8e0006 */
[----:B------:R-:W-:Y:S01]  /*15a0*/  FMUL.FTZ R25, R25, R12 ;  /* 0x0000000c19197220 */ /* 0x000fe20000410000 */
[----:B------:R-:W-:-:S04]  /*15b0*/  IADD3 R7, PT, PT, R0, R28, R0 ;  /* 0x0000001c00077210 */ /* 0x000fc80007ffe000 */
[----:B------:R1:W-:Y:S01]  /*15c0*/  STG.E.ENL2.256 desc[UR12][R4.64], R20, R24 ;  /* 0xf80000140418797f */ /* 0x0003e2000f12180c */
[----:B------:R-:W-:-:S04]  /*15d0*/  IADD3 R28, PT, PT, R0, R7, R0 ;  /* 0x00000007001c7210 */ /* 0x000fc80007ffe000 */
[----:B------:R-:W-:Y:S02]  /*15e0*/  ISETP.GE.AND P0, PT, R28, UR11, PT ;  /* 0x0000000b1c007c0c */ /* 0x000fe4000bf06270 */
[----:B------:R-:W-:-:S11]  /*15f0*/  LEA R29, R0, R29, 0x2 ;  /* 0x0000001d001d7211 */ /* 0x000fd600078e10ff */
[----:B------:R-:W-:Y:S05]  /*1600*/  @!P0 BRA `(.L_x_368) ;  /* 0xfffffff000548947 */ /* 0x000fea000383ffff */
[----:B------:R-:W-:Y:S05]  /*1610*/  EXIT ;  /* 0x000000000000794d */ /* 0x000fea0003800000 */
.L_x_369:
        /* <DEDUP_REMOVED lines=14> */
.L_x_511:


//--------------------- .text._ZN4vllm18act_and_mul_kernelIN3c108BFloat16E14__nv_bfloat162XadL_ZNS_11silu_kernelIS2_EET_RKS5_EEXadL_ZNS_18packed_silu_kernelIS3_EES5_S7_EELb1ELb0ELb0EEEvPS5_PS6_i --------------------------
	.section	.text._ZN4vllm18act_and_mul_kernelIN3c108BFloat16E14__nv_bfloat162XadL_ZNS_11silu_kernelIS2_EET_RKS5_EEXadL_ZNS_18packed_silu_kernelIS3_EES5_S7_EELb1ELb0ELb0EEEvPS5_PS6_i,"ax",@progbits
	.align	128
        .global         _ZN4vllm18act_and_mul_kernelIN3c108BFloat16E14__nv_bfloat162XadL_ZNS_11silu_kernelIS2_EET_RKS5_EEXadL_ZNS_18packed_silu_kernelIS3_EES5_S7_EELb1ELb0ELb0EEEvPS5_PS6_i
        .type           _ZN4vllm18act_and_mul_kernelIN3c108BFloat16E14__nv_bfloat162XadL_ZNS_11silu_kernelIS2_EET_RKS5_EEXadL_ZNS_18packed_silu_kernelIS3_EES5_S7_EELb1ELb0ELb0EEEvPS5_PS6_i,@function
        .size           _ZN4vllm18act_and_mul_kernelIN3c108BFloat16E14__nv_bfloat162XadL_ZNS_11silu_kernelIS2_EET_RKS5_EEXadL_ZNS_18packed_silu_kernelIS3_EES5_S7_EELb1ELb0ELb0EEEvPS5_PS6_i,(.L_x_443 - _ZN4vllm18act_and_mul_kernelIN3c108BFloat16E14__nv_bfloat162XadL_ZNS_11silu_kernelIS2_EET_RKS5_EEXadL_ZNS_18packed_silu_kernelIS3_EES5_S7_EELb1ELb0ELb0EEEvPS5_PS6_i)
        .other          _ZN4vllm18act_and_mul_kernelIN3c108BFloat16E14__nv_bfloat162XadL_ZNS_11silu_kernelIS2_EET_RKS5_EEXadL_ZNS_18packed_silu_kernelIS3_EES5_S7_EELb1ELb0ELb0EEEvPS5_PS6_i,@"STO_CUDA_ENTRY STV_DEFAULT"
_ZN4vllm18act_and_mul_kernelIN3c108BFloat16E14__nv_bfloat162XadL_ZNS_11silu_kernelIS2_EET_RKS5_EEXadL_ZNS_18packed_silu_kernelIS3_EES5_S7_EELb1ELb0ELb0EEEvPS5_PS6_i:
.text._ZN4vllm18act_and_mul_kernelIN3c108BFloat16E14__nv_bfloat162XadL_ZNS_11silu_kernelIS2_EET_RKS5_EEXadL_ZNS_18packed_silu_kernelIS3_EES5_S7_EELb1ELb0ELb0EEEvPS5_PS6_i:
        /* <DEDUP_REMOVED lines=45> */
.L_x_371:
[----:B------:R-:W-:-:S07]  /*02d0*/  MOV R6, 0x2f0 ;  /* 0x000002f000067802 */ /* 0x000fce0000000f00 */
[----:B------:R-:W-:Y:S05]  /*02e0*/  CALL.REL.NOINC `($__internal_24_$__cuda_sm20_div_u64) ;  /* 0x0000000800b47944 */ /* 0x000fea0003c00000 */
[----:B------:R-:W-:Y:S02]  /*02f0*/  IMAD.MOV.U32 R6, RZ, RZ, R3 ;  /* 0x000000ffff067224 */ /* 0x000fe400078e0003 */
[----:B------:R-:W-:-:S07]  /*0300*/  IMAD.MOV.U32 R7, RZ, RZ, R8 ;  /* 0x000000ffff077224 */ /* 0x000fce00078e0008 */
.L_x_372:
[----:B------:R-:W-:Y:S05]  /*0310*/  BSYNC.RECONVERGENT B0 ;  /* 0x0000000000007941 */ /* 0x000fea0003800200 */
.L_x_370:
        /* <DEDUP_REMOVED lines=28> */
.L_x_375:
        /* <DEDUP_REMOVED lines=22> */
[C---:B------:R-:W-:Y:S02]  /*0640*/  LEA R9, P3, R16.reuse, R9, 0x1 ;  /* 0x0000000910097211 */ /* 0x040fe400078608ff */
        /* <DEDUP_REMOVED lines=9> */
.L_x_374:
[----:B------:R-:W-:Y:S05]  /*06e0*/  BSYNC.RECONVERGENT B0 ;  /* 0x0000000000007941 */ /* 0x000fea0003800200 */
.L_x_373:
[----:B------:R-:W-:Y:S05]  /*06f0*/  @!P0 EXIT ;  /* 0x000000000000894d */ /* 0x000fea0003800000 */
[----:B------:R-:W0:Y:S01]  /*0700*/  LDCU UR4, c[0x0][0x390] ;  /* 0x00007200ff0477ac */ /* 0x000e220008000800 */
[----:B------:R-:W-:Y:S01]  /*0710*/  IMAD.SHL.U32 R23, R16, 0x2, RZ ;  /* 0x0000000210177824 */ /* 0x000fe200078e00ff */
[----:B------:R-:W-:Y:S01]  /*0720*/  SHF.R.U32.HI R21, RZ, 0x1f, R16 ;  /* 0x0000001fff157819 */ /* 0x000fe20000011610 */
[----:B------:R-:W1:Y:S01]  /*0730*/  LDCU.64 UR10, c[0x0][0x380] ;  /* 0x00007000ff0a77ac */ /* 0x000e620008000a00 */
[----:B0-----:R-:W-:Y:S02]  /*0740*/  USHF.L.U64.HI UR8, UR4, 0x1, UR5 ;  /* 0x0000000104087899 */ /* 0x001fe40008010205 */
[----:B------:R-:W-:-:S12]  /*0750*/  USHF.L.U32 UR9, UR4, 0x1, URZ ;  /* 0x0000000104097899 */ /* 0x000fd800080006ff */
.L_x_376:
        /* <DEDUP_REMOVED lines=11> */
[----:B------:R1:W5:Y:S01]  /*0810*/  LDG.E.U16.CONSTANT R24, desc[UR6][R4.64] ;  /* 0x0000000604187981 */ /* 0x000362000c1e9500 */
[----:B------:R-:W-:-:S04]  /*0820*/  IADD3 R12, P0, PT, R10, UR9, RZ ;  /* 0x000000090a0c7c10 */ /* 0x000fc8000ff1e0ff */
[----:B------:R-:W-:-:S05]  /*0830*/  IADD3.X R13, PT, PT, R11, UR8, RZ, P0, !PT ;  /* 0x000000080b0d7c10 */ /* 0x000fca00087fe4ff */
[----:B------:R5:W5:Y:S01]  /*0840*/  LDG.E.U16.CONSTANT R12, desc[UR6][R12.64] ;  /* 0x000000060c0c7981 */ /* 0x000b62000c1e9500 */
[----:B------:R-:W-:Y:S02]  /*0850*/  IADD3 R14, P1, PT, R6, UR9, RZ ;  /* 0x00000009060e7c10 */ /* 0x000fe4000ff3e0ff */
[----:B0-----:R-:W-:Y:S02]  /*0860*/  IADD3 R10, P0, PT, R8, UR9, RZ ;  /* 0x00000009080a7c10 */ /* 0x001fe4000ff1e0ff */
[----:B------:R-:W-:Y:S02]  /*0870*/  IADD3.X R15, PT, PT, R7, UR8, RZ, P1, !PT ;  /* 0x00000008070f7c10 */ /* 0x000fe40008ffe4ff */
[----:B------:R-:W-:Y:S02]  /*0880*/  IADD3.X R11, PT, PT, R9, UR8, RZ, P0, !PT ;  /* 0x00000008090b7c10 */ /* 0x000fe400087fe4ff */
[----:B----4-:R-:W-:Y:S01]  /*0890*/  IADD3 R6, P0, PT, R4, UR9, RZ ;  /* 0x0000000904067c10 */ /* 0x010fe2000ff1e0ff */
[----:B------:R-:W4:Y:S03]  /*08a0*/  LDG.E.U16.CONSTANT R14, desc[UR6][R14.64] ;  /* 0x000000060e0e7981 */ /* 0x000f26000c1e9500 */
[----:B------:R-:W-:Y:S01]  /*08b0*/  IADD3.X R7, PT, PT, R5, UR8, RZ, P0, !PT ;  /* 0x0000000805077c10 */ /* 0x000fe200087fe4ff */
[----:B------:R-:W4:Y:S04]  /*08c0*/  LDG.E.U16.CONSTANT R10, desc[UR6][R10.64] ;  /* 0x000000060a0a7981 */ /* 0x000f28000c1e9500 */
[----:B------:R0:W4:Y:S01]  /*08d0*/  LDG.E.U16.CONSTANT R6, desc[UR6][R6.64] ;  /* 0x0000000606067981 */ /* 0x000122000c1e9500 */
[----:B--2---:R-:W-:-:S04]  /*08e0*/  IMAD.U32 R18, R18, 0x10000, RZ ;  /* 0x0001000012127824 */ /* 0x004fc800078e00ff */
[----:B-1----:R-:W-:Y:S01]  /*08f0*/  FADD.FTZ R4, -R18, -RZ ;  /* 0x800000ff12047221 */ /* 0x002fe20000010100 */
[----:B---3--:R-:W-:-:S05]  /*0900*/  IMAD.U32 R22, R22, 0x10000, RZ ;  /* 0x0001000016167824 */ /* 0x008fca00078e00ff */
[----:B------:R-:W1:Y:S01]  /*0910*/  F2F.BF16.F32 R4, R4 ;  /* 0x0000000400047304 */ /* 0x000e620000202000 */
[----:B------:R-:W-:Y:S01]  /*0920*/  FADD.FTZ R8, -R22, -RZ ;  /* 0x800000ff16087221 */ /* 0x000fe20000010100 */
[----:B-----5:R-:W-:-:S04]  /*0930*/  IMAD.U32 R20, R20, 0x10000, RZ ;  /* 0x0001000014147824 */ /* 0x020fc800078e00ff */
[----:B------:R-:W-:Y:S02]  /*0940*/  FADD.FTZ R9, -R20, -RZ ;  /* 0x800000ff14097221 */ /* 0x000fe40000010100 */
[----:B------:R-:W2:Y:S01]  /*0950*/  F2F.BF16.F32 R8, R8 ;  /* 0x0000000800087304 */ /* 0x000ea20000202000 */
[----:B------:R-:W-:Y:S01]  /*0960*/  SHF.L.U32 R24, R24, 0x10, RZ ;  /* 0x0000001018187819 */ /* 0x000fe200000006ff */
[----:B-1----:R-:W-:-:S06]  /*0970*/  IMAD.U32 R5, R4, 0x10000, RZ ;  /* 0x0001000004057824 */ /* 0x002fcc00078e00ff */
[----:B------:R-:W1:Y:S01]  /*0980*/  F2F.BF16.F32 R9, R9 ;  /* 0x0000000900097304 */ /* 0x000e620000202000 */
[----:B------:R-:W-:Y:S01]  /*0990*/  FADD.FTZ R13, -R24, -RZ ;  /* 0x800000ff180d7221 */ /* 0x000fe20000010100 */
[----:B------:R-:W-:-:S06]  /*09a0*/  FMUL.FTZ R5, R5, 1.4426950216293334961 ;  /* 0x3fb8aa3b05057820 */ /* 0x000fcc0000410000 */
[----:B------:R-:W3:Y:S01]  /*09b0*/  F2F.BF16.F32 R13, R13 ;  /* 0x0000000d000d7304 */ /* 0x000ee20000202000 */
[----:B--2---:R-:W-:-:S07]  /*09c0*/  IMAD.U32 R4, R8, 0x10000, RZ ;  /* 0x0001000008047824 */ /* 0x004fce00078e00ff */
[----:B------:R-:W2:Y:S01]  /*09d0*/  MUFU.EX2 R5, R5 ;  /* 0x0000000500057308 */ /* 0x000ea20000000800 */
[----:B0-----:R-:W-:Y:S01]  /*09e0*/  FMUL.FTZ R7, R4, 1.4426950216293334961 ;  /* 0x3fb8aa3b04077820 */ /* 0x001fe20000410000 */
[----:B-1----:R-:W-:-:S04]  /*09f0*/  IMAD.U32 R4, R9, 0x10000, RZ ;  /* 0x0001000009047824 */ /* 0x002fc800078e00ff */
[----:B------:R-:W-:Y:S01]  /*0a00*/  FMUL.FTZ R11, R4, 1.4426950216293334961 ;  /* 0x3fb8aa3b040b7820 */ /* 0x000fe20000410000 */
[----:B---3--:R-:W-:Y:S01]  /*0a10*/  IMAD.U32 R8, R13, 0x10000, RZ ;  /* 0x000100000d087824 */ /* 0x008fe200078e00ff */
[----:B------:R-:W-:Y:S08]  /*0a20*/  MUFU.EX2 R7, R7 ;  /* 0x0000000700077308 */ /* 0x000ff00000000800 */
[----:B------:R-:W0:Y:S01]  /*0a30*/  MUFU.EX2 R11, R11 ;  /* 0x0000000b000b7308 */ /* 0x000e220000000800 */
[----:B--2---:R-:W-:Y:S01]  /*0a40*/  FADD.FTZ R4, R5, 1 ;  /* 0x3f80000005047421 */ /* 0x004fe20000010000 */
[----:B------:R-:W-:-:S06]  /*0a50*/  FMUL.FTZ R5, R8, 1.4426950216293334961 ;  /* 0x3fb8aa3b08057820 */ /* 0x000fcc0000410000 */
[----:B------:R-:W1:Y:S08]  /*0a60*/  MUFU.EX2 R5, R5 ;  /* 0x0000000500057308 */ /* 0x000e700000000800 */
[----:B------:R-:W2:Y:S01]  /*0a70*/  MUFU.RCP R15, R4 ;  /* 0x00000004000f7308 */ /* 0x000ea20000001000 */
[----:B0-----:R-:W-:Y:S01]  /*0a80*/  FADD.FTZ R9, R11, 1 ;  /* 0x3f8000000b097421 */ /* 0x001fe20000010000 */
[----:B------:R-:W-:-:S06]  /*0a90*/  FADD.FTZ R8, R7, 1 ;  /* 0x3f80000007087421 */ /* 0x000fcc0000010000 */
[----:B------:R-:W0:Y:S01]  /*0aa0*/  MUFU.RCP R9, R9 ;  /* 0x0000000900097308 */ /* 0x000e220000001000 */
[----:B-1----:R-:W-:-:S07]  /*0ab0*/  FADD.FTZ R11, R5, 1 ;  /* 0x3f800000050b7421 */ /* 0x002fce0000010000 */
[----:B------:R-:W1:Y:S01]  /*0ac0*/  MUFU.RCP R13, R8 ;  /* 0x00000008000d7308 */ /* 0x000e620000001000 */
[----:B--2---:R-:W-:-:S07]  /*0ad0*/  FMUL.FTZ R18, R18, R15 ;  /* 0x0000000f12127220 */ /* 0x004fce0000410000 */
[----:B------:R-:W2:Y:S08]  /*0ae0*/  MUFU.RCP R11, R11 ;  /* 0x0000000b000b7308 */ /* 0x000eb00000001000 */
[----:B------:R-:W3:Y:S01]  /*0af0*/  F2F.BF16.F32 R18, R18 ;  /* 0x0000001200127304 */ /* 0x000ee20000202000 */
[----:B0-----:R-:W-:Y:S01]  /*0b00*/  FMUL.FTZ R20, R20, R9 ;  /* 0x0000000914147220 */ /* 0x001fe20000410000 */
[----:B-1----:R-:W-:Y:S01]  /*0b10*/  FMUL.FTZ R7, R22, R13 ;  /* 0x0000000d16077220 */ /* 0x002fe20000410000 */
[----:B------:R-:W-:Y:S01]  /*0b20*/  IMAD.U32 R5, R12, 0x10000, RZ ;  /* 0x000100000c057824 */ /* 0x000fe200078e00ff */
[----:B------:R-:W-:-:S04]  /*0b30*/  IADD3 R9, P0, PT, R19, R0, RZ ;  /* 0x0000000013097210 */ /* 0x000fc80007f1e0ff */
[----:B------:R-:W0:Y:S01]  /*0b40*/  F2F.BF16.F32 R20, R20 ;  /* 0x0000001400147304 */ /* 0x000e220000202000 */
[----:B--2---:R-:W-:Y:S01]  /*0b50*/  FMUL.FTZ R24, R24, R11 ;  /* 0x0000000b18187220 */ /* 0x004fe20000410000 */
[----:B---3--:R-:W-:-:S06]  /*0b60*/  SHF.L.U32 R4, R18, 0x10, RZ ;  /* 0x0000001012047819 */ /* 0x008fcc00000006ff */
[----:B------:R-:W1:Y:S01]  /*0b70*/  F2F.BF16.F32 R7, R7 ;  /* 0x0000000700077304 */ /* 0x000e620000202000 */
[----:B------:R-:W-:Y:S02]  /*0b80*/  IMAD.X R12, RZ, RZ, R17, P0 ;  /* 0x000000ffff0c7224 */ /* 0x000fe400000e0611 */
[----:B------:R-:W-:Y:S01]  /*0b90*/  FMUL.FTZ R5, R4, R5 ;  /* 0x0000000504057220 */ /* 0x000fe20000410000 */
[----:B------:R-:W-:-:S04]  /*0ba0*/  LEA R4, P0, R9, UR10, 0x1 ;  /* 0x0000000a09047c11 */ /* 0x000fc8000f8008ff */
[----:B------:R-:W2:Y:S01]  /*0bb0*/  F2F.BF16.F32 R24, R24 ;  /* 0x0000001800187304 */ /* 0x000ea20000202000 */
[----:B------:R-:W-:Y:S02]  /*0bc0*/  F2FP.BF16.F32.PACK_AB R8, RZ, R5 ;  /* 0x00000005ff08723e */ /* 0x000fe400000010ff */
[--C-:B------:R-:W-:Y:S01]  /*0bd0*/  LEA.HI.X R5, R9, UR11, R12.reuse, 0x1, P0 ;  /* 0x0000000b09057c11 */ /* 0x100fe200080f0c0c */
[----:B----4-:R-:W-:Y:S01]  /*0be0*/  IMAD.U32 R9, R14, 0x10000, RZ ;  /* 0x000100000e097824 */ /* 0x010fe200078e00ff */
[----:B------:R-:W-:Y:S02]  /*0bf0*/  PRMT R12, R8, 0x7610, R12 ;  /* 0x00007610080c7816 */ /* 0x000fe4000000000c */
[----:B0-----:R-:W-:Y:S01]  /*0c00*/  SHF.L.U32 R20, R20, 0x10, RZ ;  /* 0x0000001014147819 */ /* 0x001fe200000006ff */
[----:B------:R-:W-:Y:S01]  /*0c10*/  IMAD.U32 R10, R10, 0x10000, RZ ;  /* 0x000100000a0a7824 */ /* 0x000fe200078e00ff */
[----:B------:R-:W-:Y:S01]  /*0c20*/  IADD3 R8, P0, PT, R23, R4, RZ ;  /* 0x0000000417087210 */ /* 0x000fe20007f1e0ff */
[----:B-1----:R-:W-:Y:S01]  /*0c30*/  IMAD.U32 R7, R7, 0x10000, RZ ;  /* 0x0001000007077824 */ /* 0x002fe200078e00ff */
[----:B------:R0:W-:Y:S01]  /*0c40*/  STG.E.U16 desc[UR6][R4.64], R12 ;  /* 0x0000000c04007986 */ /* 0x0001e2000c101506 */
[----:B------:R-:W-:Y:S01]  /*0c50*/  FMUL.FTZ R20, R20, R9 ;  /* 0x0000000914147220 */ /* 0x000fe20000410000 */
[----:B------:R-:W-:-:S02]  /*0c60*/  IMAD.U32 R11, R6, 0x10000, RZ ;  /* 0x00010000060b7824 */ /* 0x000fc400078e00ff */
[----:B------:R-:W-:Y:S01]  /*0c70*/  FMUL.FTZ R7, R7, R10 ;  /* 0x0000000a07077220 */ /* 0x000fe20000410000 */
[----:B------:R-:W-:Y:S02]  /*0c80*/  IMAD.X R9, R21, 0x1, R5, P0 ;  /* 0x0000000115097824 */ /* 0x000fe400000e0605 */
[----:B--2---:R-:W-:Y:S02]  /*0c90*/  IMAD.U32 R6, R24, 0x10000, RZ ;  /* 0x0001000018067824 */ /* 0x004fe400078e00ff */
[----:B------:R-:W-:Y:S02]  /*0ca0*/  F2FP.BF16.F32.PACK_AB R7, RZ, R7 ;  /* 0x00000007ff07723e */ /* 0x000fe400000010ff */
[----:B0-----:R-:W-:Y:S01]  /*0cb0*/  IADD3 R4, P0, PT, R23, R8, RZ ;  /* 0x0000000817047210 */ /* 0x001fe20007f1e0ff */
[----:B------:R-:W-:Y:S01]  /*0cc0*/  FMUL.FTZ R11, R6, R11 ;  /* 0x0000000b060b7220 */ /* 0x000fe20000410000 */
[----:B------:R-:W-:-:S03]  /*0cd0*/  PRMT R10, R7, 0x7610, R10 ;  /* 0x00007610070a7816 */ /* 0x000fc6000000000a */
        /* <DEDUP_REMOVED lines=14> */
        .weak           $__internal_24_$__cuda_sm20_div_u64
        .type           $__internal_24_$__cuda_sm20_div_u64,@function
        .size           $__internal_24_$__cuda_sm20_div_u64,(.L_x_443 - $__internal_24_$__cuda_sm20_div_u64)
$__internal_24_$__cuda_sm20_div_u64:
        /* <DEDUP_REMOVED lines=65> */
[----:B------:R-:W-:Y:S06]  /*11d0*/  RET.REL.NODEC R6 `(_ZN4vllm18act_and_mul_kernelIN3c108BFloat16E14__nv_bfloat162XadL_ZNS_11silu_kernelIS2_EET_RKS5_EEXadL_ZNS_18packed_silu_kernelIS3_EES5_S7_EELb1ELb0ELb0EEEvPS5_PS6_i) ;  /* 0xffffffec06887950 */ /* 0x000fec0003c3ffff */
.L_x_377:
        /* <DEDUP_REMOVED lines=10> */
.L_x_443:


//--------------------- .text._ZN4vllm18act_and_mul_kernelIN3c104HalfE7__half2XadL_ZNS_11silu_kernelIS2_EET_RKS5_EEXadL_ZNS_18packed_silu_kernelIS3_EES5_S7_EELb1ELb0ELb0EEEvPS5_PS6_i --------------------------
	.section	.text._ZN4vllm18act_and_mul_kernelIN3c104HalfE7__half2XadL_ZNS_11silu_kernelIS2_EET_RKS5_EEXadL_ZNS_18packed_silu_kernelIS3_EES5_S7_EELb1ELb0ELb0EEEvPS5_PS6_i,"ax",@progbits
	.align	128
        .global         _ZN4vllm18act_and_mul_kernelIN3c104HalfE7__half2XadL_ZNS_11silu_kernelIS2_EET_RKS5_EEXadL_ZNS_18packed_silu_kernelIS3_EES5_S7_EELb1ELb0ELb0EEEvPS5_PS6_i
        .type           _ZN4vllm18act_and_mul_kernelIN3c104HalfE7__half2XadL_ZNS_11silu_kernelIS2_EET_RKS5_EEXadL_ZNS_18packed_silu_kernelIS3_EES5_S7_EELb1ELb0ELb0EEEvPS5_PS6_i,@function
        .size           _ZN4vllm18act_and_mul_kernelIN3c104HalfE7__half2XadL_ZNS_11silu_kernelIS2_EET_RKS5_EEXadL_ZNS_18packed_silu_kernelIS3_EES5_S7_EELb1ELb0ELb0EEEvPS5_PS6_i,(.L_x_444 - _ZN4vllm18act_and_mul_kernelIN3c104HalfE7__half2XadL_ZNS_11silu_kernelIS2_EET_RKS5_EEXadL_ZNS_18packed_silu_kernelIS3_EES5_S7_EELb1ELb0ELb0EEEvPS5_PS6_i)
        .other          _ZN4vllm18act_and_mul_kernelIN3c104HalfE7__half2XadL_ZNS_11silu_kernelIS2_EET_RKS5_EEXadL_ZNS_18packed_silu_kernelIS3_EES5_S7_EELb1ELb0ELb0EEEvPS5_PS6_i,@"STO_CUDA_ENTRY STV_DEFAULT"
_ZN4vllm18act_and_mul_kernelIN3c104HalfE7__half2XadL_ZNS_11silu_kernelIS2_EET_RKS5_EEXadL_ZNS_18packed_silu_kernelIS3_EES5_S7_EELb1ELb0ELb0EEEvPS5_PS6_i:
.text._ZN4vllm18act_and_mul_kernelIN3c104HalfE7__half2XadL_ZNS_11silu_kernelIS2_EET_RKS5_EEXadL_ZNS_18packed_silu_kernelIS3_EES5_S7_EELb1ELb0ELb0EEEvPS5_PS6_i:
        /* <DEDUP_REMOVED lines=45> */
.L_x_379:
[----:B------:R-:W-:-:S07]  /*02d0*/  MOV R6, 0x2f0 ;  /* 0x000002f000067802 */ /* 0x000fce0000000f00 */
[----:B------:R-:W-:Y:S05]  /*02e0*/  CALL.REL.NOINC `($__internal_25_$__cuda_sm20_div_u64) ;  /* 0x0000000800887944 */ /* 0x000fea0003c00000 */
[----:B------:R-:W-:Y:S01]  /*02f0*/  MOV R6, R3 ;  /* 0x0000000300067202 */ /* 0x000fe20000000f00 */
[----:B------:R-:W-:-:S07]  /*0300*/  IMAD.MOV.U32 R7, RZ, RZ, R8 ;  /* 0x000000ffff077224 */ /* 0x000fce00078e0008 */
.L_x_380:
[----:B------:R-:W-:Y:S05]  /*0310*/  BSYNC.RECONVERGENT B0 ;  /* 0x0000000000007941 */ /* 0x000fea0003800200 */
.L_x_378:
        /* <DEDUP_REMOVED lines=28> */
.L_x_383:
[----:B------:R-:W-:-:S05]  /*04e0*/  IADD3 R14, P1, PT, R2, R9, RZ ;  /* 0x00000009020e7210 */ /* 0x000fca0007f3e0ff */
[----:B0-----:R-:W-:-:S05]  /*04f0*/  IMAD.X R15, R3, 0x1, R11, P1 ;  /* 0x00000001030f7824 */ /* 0x001fca00008e060b */
        /* <DEDUP_REMOVED lines=19> */
[----:B------:R-:W-:Y:S01]  /*0630*/  ISETP.NE.AND.EX P1, PT, R12, RZ, PT, P1 ;  /* 0x000000ff0c00720c */ /* 0x000fe20003f25310 */
        /* <DEDUP_REMOVED lines=8> */
.L_x_382:
[----:B------:R-:W-:Y:S05]  /*06c0*/  BSYNC.RECONVERGENT B0 ;  /* 0x0000000000007941 */ /* 0x000fea0003800200 */
.L_x_381:
[----:B------:R-:W-:Y:S05]  /*06d0*/  @!P0 EXIT ;  /* 0x000000000000894d */ /* 0x000fea0003800000 */
[----:B------:R-:W1:Y:S01]  /*06e0*/  LDCU UR4, c[0x0][0x390] ;  /* 0x00007200ff0477ac */ /* 0x000e620008000800 */
[----:B------:R-:W-:Y:S01]  /*06f0*/  IMAD.SHL.U32 R21, R0, 0x2, RZ ;  /* 0x0000000200157824 */ /* 0x000fe200078e00ff */
[----:B------:R-:W-:Y:S01]  /*0700*/  SHF.R.U32.HI R19, RZ, 0x1f, R0 ;  /* 0x0000001fff137819 */ /* 0x000fe20000011600 */
[----:B------:R-:W2:Y:S01]  /*0710*/  LDCU.64 UR10, c[0x0][0x380] ;  /* 0x00007000ff0a77ac */ /* 0x000ea20008000a00 */
[----:B-1----:R-:W-:Y:S02]  /*0720*/  USHF.L.U64.HI UR8, UR4, 0x1, UR5 ;  /* 0x0000000104087899 */ /* 0x002fe40008010205 */
[----:B------:R-:W-:-:S12]  /*0730*/  USHF.L.U32 UR9, UR4, 0x1, URZ ;  /* 0x0000000104097899 */ /* 0x000fd800080006ff */
.L_x_384:
[----:B------:R-:W-:-:S04]  /*0740*/  LEA R10, P0, R23, R2, 0x1 ;  /* 0x00000002170a7211 */ /* 0x000fc800078008ff */
[----:B------:R-:W-:Y:S02]  /*0750*/  LEA.HI.X R11, R23, R3, R17, 0x1, P0 ;  /* 0x00000003170b7211 */ /* 0x000fe400000f0c11 */
[----:B------:R-:W-:-:S03]  /*0760*/  IADD3 R8, P0, PT, R21, R10, RZ ;  /* 0x0000000a15087210 */ /* 0x000fc60007f1e0ff */
[----:B------:R1:W3:Y:S02]  /*0770*/  LDG.E.U16.CONSTANT R24, desc[UR6][R10.64] ;  /* 0x000000060a187981 */ /* 0x0002e4000c1e9500 */
[----:B------:R-:W-:Y:S01]  /*0780*/  IMAD.X R9, R19, 0x1, R11, P0 ;  /* 0x0000000113097824 */ /* 0x000fe200000e060b */
[----:B------:R-:W-:-:S04]  /*0790*/  IADD3 R6, P0, PT, R21, R8, RZ ;  /* 0x0000000815067210 */ /* 0x000fc80007f1e0ff */
[----:B------:R4:W5:Y:S01]  /*07a0*/  LDG.E.U16.CONSTANT R20, desc[UR6][R8.64] ;  /* 0x0000000608147981 */ /* 0x000962000c1e9500 */
[----:B------:R-:W-:Y:S01]  /*07b0*/  IMAD.X R7, R19, 0x1, R9, P0 ;  /* 0x0000000113077824 */ /* 0x000fe200000e0609 */
[----:B0-----:R-:W-:-:S04]  /*07c0*/  IADD3 R4, P0, PT, R21, R6, RZ ;  /* 0x0000000615047210 */ /* 0x001fc80007f1e0ff */
[----:B------:R-:W2:Y:S01]  /*07d0*/  LDG.E.U16.CONSTANT R22, desc[UR6][R6.64] ;  /* 0x0000000606167981 */ /* 0x000ea2000c1e9500 */
[----:B------:R-:W-:-:S05]  /*07e0*/  IMAD.X R5, R19, 0x1, R7, P0 ;  /* 0x0000000113057824 */ /* 0x000fca00000e0607 */
[----:B------:R3:W2:Y:S01]  /*07f0*/  LDG.E.U16.CONSTANT R18, desc[UR6][R4.64] ;  /* 0x0000000604127981 */ /* 0x0006a2000c1e9500 */
[----:B------:R-:W-:-:S04]  /*0800*/  IADD3 R12, P0, PT, R10, UR9, RZ ;  /* 0x000000090a0c7c10 */ /* 0x000fc8000ff1e0ff */
[----:B------:R-:W-:-:S05]  /*0810*/  IADD3.X R13, PT, PT, R11, UR8, RZ, P0, !PT ;  /* 0x000000080b0d7c10 */ /* 0x000fca00087fe4ff */
[----:B------:R-:W2:Y:S01]  /*0820*/  LDG.E.U16.CONSTANT R12, desc[UR6][R12.64] ;  /* 0x000000060c0c7981 */ /* 0x000ea2000c1e9500 */
[----:B-1----:R-:W-:Y:S02]  /*0830*/  IADD3 R10, P0, PT, R8, UR9, RZ ;  /* 0x00000009080a7c10 */ /* 0x002fe4000ff1e0ff */
[----:B----4-:R-:W-:Y:S02]  /*0840*/  IADD3 R8, P1, PT, R6, UR9, RZ ;  /* 0x0000000906087c10 */ /* 0x010fe4000ff3e0ff */
[----:B------:R-:W-:Y:S02]  /*0850*/  IADD3.X R11, PT, PT, R9, UR8, RZ, P0, !PT ;  /* 0x00000008090b7c10 */ /* 0x000fe400087fe4ff */
[----:B------:R-:W-:Y:S02]  /*0860*/  IADD3.X R9, PT, PT, R7, UR8, RZ, P1, !PT ;  /* 0x0000000807097c10 */ /* 0x000fe40008ffe4ff */
[----:B------:R-:W-:Y:S01]  /*0870*/  IADD3 R14, P0, PT, R4, UR9, RZ ;  /* 0x00000009040e7c10 */ /* 0x000fe2000ff1e0ff */
[----:B------:R-:W4:Y:S03]  /*0880*/  LDG.E.U16.CONSTANT R10, desc[UR6][R10.64] ;  /* 0x000000060a0a7981 */ /* 0x000f26000c1e9500 */
[----:B------:R-:W-:Y:S01]  /*0890*/  IADD3.X R15, PT, PT, R5, UR8, RZ, P0, !PT ;  /* 0x00000008050f7c10 */ /* 0x000fe200087fe4ff */
[----:B------:R0:W4:Y:S04]  /*08a0*/  LDG.E.U16.CONSTANT R8, desc[UR6][R8.64] ;  /* 0x0000000608087981 */ /* 0x000128000c1e9500 */
[----:B------:R-:W4:Y:S01]  /*08b0*/  LDG.E.U16.CONSTANT R14, desc[UR6][R14.64] ;  /* 0x000000060e0e7981 */ /* 0x000f22000c1e9500 */
[----:B---3--:R-:W-:-:S05]  /*08c0*/  HADD2.F32 R4, -RZ, -R24.H0_H0 ;  /* 0xa0000018ff047230 */ /* 0x008fca0000004100 */
[----:B------:R-:W-:Y:S01]  /*08d0*/  FMUL.FTZ R4, R4, 1.4426950216293334961 ;  /* 0x3fb8aa3b04047820 */ /* 0x000fe20000410000 */
[----:B-----5:R-:W-:-:S05]  /*08e0*/  HADD2.F32 R5, -RZ, -R20.H0_H0 ;  /* 0xa0000014ff057230 */ /* 0x020fca0000004100 */
[----:B------:R-:W1:Y:S01]  /*08f0*/  MUFU.EX2 R4, R4 ;  /* 0x0000000400047308 */ /* 0x000e620000000800 */
[----:B--2---:R-:W-:Y:S02]  /*0900*/  HADD2.F32 R7, -RZ, -R22.H0_H0 ;  /* 0xa0000016ff077230 */ /* 0x004fe40000004100 */
[----:B------:R-:W-:-:S03]  /*0910*/  FMUL.FTZ R5, R5, 1.4426950216293334961 ;  /* 0x3fb8aa3b05057820 */ /* 0x000fc60000410000 */
[----:B------:R-:W-:Y:S01]  /*0920*/  FMUL.FTZ R7, R7, 1.4426950216293334961 ;  /* 0x3fb8aa3b07077820 */ /* 0x000fe20000410000 */
[----:B0-----:R-:W-:Y:S02]  /*0930*/  HADD2.F32 R9, -RZ, -R18.H0_H0 ;  /* 0xa0000012ff097230 */ /* 0x001fe40000004100 */
[----:B------:R-:W0:Y:S03]  /*0940*/  MUFU.EX2 R5, R5 ;  /* 0x0000000500057308 */ /* 0x000e260000000800 */
[----:B------:R-:W-:-:S05]  /*0950*/  FMUL.FTZ R11, R9, 1.4426950216293334961 ;  /* 0x3fb8aa3b090b7820 */ /* 0x000fca0000410000 */
[----:B------:R-:W2:Y:S01]  /*0960*/  MUFU.EX2 R7, R7 ;  /* 0x0000000700077308 */ /* 0x000ea20000000800 */
[----:B-1----:R-:W-:-:S07]  /*0970*/  FADD.FTZ R6, R4, 1 ;  /* 0x3f80000004067421 */ /* 0x002fce0000010000 */
[----:B------:R-:W1:Y:S08]  /*0980*/  MUFU.EX2 R11, R11 ;  /* 0x0000000b000b7308 */ /* 0x000e700000000800 */
[----:B------:R2:W3:Y:S01]  /*0990*/  MUFU.RCP R13, R6 ;  /* 0x00000006000d7308 */ /* 0x0004e20000001000 */
[----:B0-----:R-:W-:Y:S01]  /*09a0*/  FADD.FTZ R5, R5, 1 ;  /* 0x3f80000005057421 */ /* 0x001fe20000010000 */
[----:B------:R-:W-:-:S02]  /*09b0*/  HADD2.F32 R24, -RZ, R24.H0_H0 ;  /* 0x20000018ff187230 */ /* 0x000fc40000004100 */
[----:B--2---:R-:W-:Y:S01]  /*09c0*/  FADD.FTZ R6, R7, 1 ;  /* 0x3f80000007067421 */ /* 0x004fe20000010000 */
[----:B-1----:R-:W-:-:S03]  /*09d0*/  FADD.FTZ R7, R11, 1 ;  /* 0x3f8000000b077421 */ /* 0x002fc60000010000 */
[----:B------:R-:W0:Y:S01]  /*09e0*/  MUFU.RCP R5, R5 ;  /* 0x0000000500057308 */ /* 0x000e220000001000 */
[----:B---3--:R-:W-:-:S07]  /*09f0*/  FMUL.FTZ R24, R24, R13 ;  /* 0x0000000d18187220 */ /* 0x008fce0000410000 */
[----:B------:R-:W1:Y:S01]  /*0a00*/  MUFU.RCP R6, R6 ;  /* 0x0000000600067308 */ /* 0x000e620000001000 */
[----:B------:R-:W-:-:S07]  /*0a10*/  F2FP.F16.F32.PACK_AB R24, RZ, R24 ;  /* 0x00000018ff18723e */ /* 0x000fce00000000ff */
[----:B------:R-:W2:Y:S01]  /*0a20*/  MUFU.RCP R7, R7 ;  /* 0x0000000700077308 */ /* 0x000ea20000001000 */
[----:B------:R-:W-:Y:S02]  /*0a30*/  HADD2.F32 R24, -RZ, R24.H0_H0 ;  /* 0x20000018ff187230 */ /* 0x000fe40000004100 */
[----:B------:R-:W-:Y:S02]  /*0a40*/  HADD2.F32 R9, -RZ, R12.H0_H0 ;  /* 0x2000000cff097230 */ /* 0x000fe40000004100 */
[----:B------:R-:W-:Y:S02]  /*0a50*/  HADD2.F32 R20, -RZ, R20.H0_H0 ;  /* 0x20000014ff147230 */ /* 0x000fe40000004100 */
[----:B------:R-:W-:Y:S01]  /*0a60*/  HADD2.F32 R11, -RZ, R22.H0_H0 ;  /* 0x20000016ff0b7230 */ /* 0x000fe20000004100 */
[----:B------:R-:W-:Y:S01]  /*0a70*/  IADD3 R12, P0, PT, R16, R23, RZ ;  /* 0x00000017100c7210 */ /* 0x000fe20007f1e0ff */
[----:B------:R-:W-:Y:S02]  /*0a80*/  HADD2.F32 R18, -RZ, R18.H0_H0 ;  /* 0x20000012ff127230 */ /* 0x000fe40000004100 */
[----:B------:R-:W-:Y:S01]  /*0a90*/  FMUL.FTZ R9, R24, R9 ;  /* 0x0000000918097220 */ /* 0x000fe20000410000 */
[----:B0-----:R-:W-:Y:S01]  /*0aa0*/  FMUL.FTZ R20, R20, R5 ;  /* 0x0000000514147220 */ /* 0x001fe20000410000 */
[----:B-1----:R-:W-:Y:S01]  /*0ab0*/  FMUL.FTZ R6, R11, R6 ;  /* 0x000000060b067220 */ /* 0x002fe20000410000 */
[----:B------:R-:W-:-:S02]  /*0ac0*/  IADD3.X R13, PT, PT, RZ, R17, RZ, P0, !PT ;  /* 0x00000011ff0d7210 */ /* 0x000fc400007fe4ff */
[----:B------:R-:W-:Y:S01]  /*0ad0*/  LEA R4, P0, R12, UR10, 0x1 ;  /* 0x0000000a0c047c11 */ /* 0x000fe2000f8008ff */
[----:B--2---:R-:W-:Y:S01]  /*0ae0*/  FMUL.FTZ R7, R18, R7 ;  /* 0x0000000712077220 */ /* 0x004fe20000410000 */
[----:B------:R-:W-:Y:S02]  /*0af0*/  F2FP.F16.F32.PACK_AB R9, RZ, R9 ;  /* 0x00000009ff09723e */ /* 0x000fe400000000ff */
[----:B------:R-:W-:Y:S02]  /*0b00*/  F2FP.F16.F32.PACK_AB R20, RZ, R20 ;  /* 0x00000014ff14723e */ /* 0x000fe400000000ff */
[----:B------:R-:W-:Y:S02]  /*0b10*/  F2FP.F16.F32.PACK_AB R6, RZ, R6 ;  /* 0x00000006ff06723e */ /* 0x000fe400000000ff */
[----:B------:R-:W-:Y:S01]  /*0b20*/  LEA.HI.X R5, R12, UR11, R13, 0x1, P0 ;  /* 0x0000000b0c057c11 */ /* 0x000fe200080f0c0d */
[----:B------:R-:W-:Y:S01]  /*0b30*/  HADD2.F32 R20, -RZ, R20.H0_H0 ;  /* 0x20000014ff147230 */ /* 0x000fe20000004100 */
[----:B------:R-:W-:Y:S01]  /*0b40*/  PRMT R12, R9, 0x7610, R12 ;  /* 0x00007610090c7816 */ /* 0x000fe2000000000c */
[----:B------:R-:W-:Y:S01]  /*0b50*/  HADD2.F32 R9, -RZ, R6.H0_H0 ;  /* 0x20000006ff097230 */ /* 0x000fe20000004100 */
[----:B------:R-:W-:Y:S01]  /*0b60*/  F2FP.F16.F32.PACK_AB R11, RZ, R7 ;  /* 0x00000007ff0b723e */ /* 0x000fe200000000ff */
[----:B----4-:R-:W-:Y:S01]  /*0b70*/  HADD2.F32 R7, -RZ, R10.H0_H0 ;  /* 0x2000000aff077230 */ /* 0x010fe20000004100 */
[----:B------:R-:W-:Y:S01]  /*0b80*/  IADD3 R6, P0, PT, R21, R4, RZ ;  /* 0x0000000415067210 */ /* 0x000fe20007f1e0ff */
[----:B------:R-:W-:Y:S01]  /*0b90*/  HADD2.F32 R8, -RZ, R8.H0_H0 ;  /* 0x20000008ff087230 */ /* 0x000fe20000004100 */
[----:B------:R0:W-:Y:S02]  /*0ba0*/  STG.E.U16 desc[UR6][R4.64], R12 ;  /* 0x0000000c04007986 */ /* 0x0001e4000c101506 */
        /* <DEDUP_REMOVED lines=22> */
        .weak           $__internal_25_$__cuda_sm20_div_u64
        .type           $__internal_25_$__cuda_sm20_div_u64,@function
        .size           $__internal_25_$__cuda_sm20_div_u64,(.L_x_444 - $__internal_25_$__cuda_sm20_div_u64)
$__internal_25_$__cuda_sm20_div_u64:
        /* <DEDUP_REMOVED lines=65> */
[----:B------:R-:W-:Y:S06]  /*1120*/  RET.REL.NODEC R6 `(_ZN4vllm18act_and_mul_kernelIN3c104HalfE7__half2XadL_ZNS_11silu_kernelIS2_EET_RKS5_EEXadL_ZNS_18packed_silu_kernelIS3_EES5_S7_EELb1ELb0ELb0EEEvPS5_PS6_i) ;  /* 0xffffffec06b47950 */ /* 0x000fec0003c3ffff */
.L_x_385:
        /* <DEDUP_REMOVED lines=13> */
.L_x_444:


//--------------------- .text._ZN4vllm18act_and_mul_kernelIf6float2XadL_ZNS_11silu_kernelIfEET_RKS3_EEXadL_ZNS_18packed_silu_kernelIS1_EES3_S5_EELb1ELb0ELb0EEEvPS3_PS4_i --------------------------
	.section	.text._ZN4vllm18act_and_mul_kernelIf6float2XadL_ZNS_11silu_kernelIfEET_RKS3_EEXadL_ZNS_18packed_silu_kernelIS1_EES3_S5_EELb1ELb0ELb0EEEvPS3_PS4_i,"ax",@progbits
	.align	128
        .global         _ZN4vllm18act_and_mul_kernelIf6float2XadL_ZNS_11silu_kernelIfEET_RKS3_EEXadL_ZNS_18packed_silu_kernelIS1_EES3_S5_EELb1ELb0ELb0EEEvPS3_PS4_i
        .type           _ZN4vllm18act_and_mul_kernelIf6float2XadL_ZNS_11silu_kernelIfEET_RKS3_EEXadL_ZNS_18packed_silu_kernelIS1_EES3_S5_EELb1ELb0ELb0EEEvPS3_PS4_i,@function
        .size           _ZN4vllm18act_and_mul_kernelIf6float2XadL_ZNS_11silu_kernelIfEET_RKS3_EEXadL_ZNS_18packed_silu_kernelIS1_EES3_S5_EELb1ELb0ELb0EEEvPS3_PS4_i,(.L_x_445 - _ZN4vllm18act_and_mul_kernelIf6float2XadL_ZNS_11silu_kernelIfEET_RKS3_EEXadL_ZNS_18packed_silu_kernelIS1_EES3_S5_EELb1ELb0ELb0EEEvPS3_PS4_i)
        .other          _ZN4vllm18act_and_mul_kernelIf6float2XadL_ZNS_11silu_kernelIfEET_RKS3_EEXadL_ZNS_18packed_silu_kernelIS1_EES3_S5_EELb1ELb0ELb0EEEvPS3_PS4_i,@"STO_CUDA_ENTRY STV_DEFAULT"
_ZN4vllm18act_and_mul_kernelIf6float2XadL_ZNS_11silu_kernelIfEET_RKS3_EEXadL_ZNS_18packed_silu_kernelIS1_EES3_S5_EELb1ELb0ELb0EEEvPS3_PS4_i:
.text._ZN4vllm18act_and_mul_kernelIf6float2XadL_ZNS_11silu_kernelIfEET_RKS3_EEXadL_ZNS_18packed_silu_kernelIS1_EES3_S5_EELb1ELb0ELb0EEEvPS3_PS4_i:
        /* <DEDUP_REMOVED lines=46> */
.L_x_387:
[----:B------:R-:W-:-:S07]  /*02e0*/  MOV R8, 0x300 ;  /* 0x0000030000087802 */ /* 0x000fce0000000f00 */
[----:B------:R-:W-:Y:S05]  /*02f0*/  CALL.REL.NOINC `($__internal_26_$__cuda_sm20_div_u64) ;  /* 0x0000000800047944 */ /* 0x000fea0003c00000 */
.L_x_388:
[----:B------:R-:W-:Y:S05]  /*0300*/  BSYNC.RECONVERGENT B0 ;  /* 0x0000000000007941 */ /* 0x000fea0003800200 */
.L_x_386:
        /* <DEDUP_REMOVED lines=28> */
.L_x_391:
        /* <DEDUP_REMOVED lines=24> */
.L_x_390:
[----:B------:R-:W-:Y:S05]  /*0650*/  BSYNC.RECONVERGENT B0 ;  /* 0x0000000000007941 */ /* 0x000fea0003800200 */
.L_x_389:
[----:B------:R-:W-:Y:S05]  /*0660*/  @!P0 EXIT ;  /* 0x000000000000894d */ /* 0x000fea0003800000 */
[----:B------:R-:W1:Y:S01]  /*0670*/  LDCU UR4, c[0x0][0x390] ;  /* 0x00007200ff0477ac */ /* 0x000e620008000800 */
[----:B------:R-:W-:Y:S01]  /*0680*/  IMAD.SHL.U32 R21, R19, 0x4, RZ ;  /* 0x0000000413157824 */ /* 0x000fe200078e00ff */
[----:B------:R-:W-:Y:S01]  /*0690*/  SHF.R.U32.HI R19, RZ, 0x1e, R19 ;  /* 0x0000001eff137819 */ /* 0x000fe20000011613 */
[----:B------:R-:W2:Y:S01]  /*06a0*/  LDCU.64 UR10, c[0x0][0x380] ;  /* 0x00007000ff0a77ac */ /* 0x000ea20008000a00 */
[----:B-1----:R-:W-:Y:S02]  /*06b0*/  USHF.L.U64.HI UR8, UR4, 0x2, UR5 ;  /* 0x0000000204087899 */ /* 0x002fe40008010205 */
[----:B------:R-:W-:-:S12]  /*06c0*/  USHF.L.U32 UR9, UR4, 0x2, URZ ;  /* 0x0000000204097899 */ /* 0x000fd800080006ff */
.L_x_392:
[----:B------:R-:W-:-:S04]  /*06d0*/  LEA R14, P0, R16, R2, 0x2 ;  /* 0x00000002100e7211 */ /* 0x000fc800078010ff */
[----:B0-----:R-:W-:Y:S02]  /*06e0*/  LEA.HI.X R15, R16, R3, R17, 0x2, P0 ;  /* 0x00000003100f7211 */ /* 0x001fe400000f1411 */
[----:B------:R-:W-:-:S03]  /*06f0*/  IADD3 R12, P0, PT, R21, R14, RZ ;  /* 0x0000000e150c7210 */ /* 0x000fc60007f1e0ff */
[----:B------:R0:W3:Y:S02]  /*0700*/  LDG.E.CONSTANT R23, desc[UR6][R14.64] ;  /* 0x000000060e177981 */ /* 0x0000e4000c1e9900 */
[----:B------:R-:W-:Y:S01]  /*0710*/  IMAD.X R13, R19, 0x1, R15, P0 ;  /* 0x00000001130d7824 */ /* 0x000fe200000e060f */
[----:B------:R-:W-:-:S04]  /*0720*/  IADD3 R8, P0, PT, R21, R12, RZ ;  /* 0x0000000c15087210 */ /* 0x000fc80007f1e0ff */
[----:B------:R1:W4:Y:S01]  /*0730*/  LDG.E.CONSTANT R22, desc[UR6][R12.64] ;  /* 0x000000060c167981 */ /* 0x000322000c1e9900 */
[----:B------:R-:W-:Y:S01]  /*0740*/  IMAD.X R9, R19, 0x1, R13, P0 ;  /* 0x0000000113097824 */ /* 0x000fe200000e060d */
[----:B------:R-:W-:-:S04]  /*0750*/  IADD3 R4, P0, PT, R21, R8, RZ ;  /* 0x0000000815047210 */ /* 0x000fc80007f1e0ff */
[----:B------:R-:W5:Y:S01]  /*0760*/  LDG.E.CONSTANT R20, desc[UR6][R8.64] ;  /* 0x0000000608147981 */ /* 0x000f62000c1e9900 */
[----:B------:R-:W-:-:S05]  /*0770*/  IMAD.X R5, R19, 0x1, R9, P0 ;  /* 0x0000000113057824 */ /* 0x000fca00000e0609 */
[----:B------:R3:W2:Y:S01]  /*0780*/  LDG.E.CONSTANT R18, desc[UR6][R4.64] ;  /* 0x0000000604127981 */ /* 0x0006a2000c1e9900 */
[----:B------:R-:W-:-:S04]  /*0790*/  IADD3 R10, P0, PT, R14, UR9, RZ ;  /* 0x000000090e0a7c10 */ /* 0x000fc8000ff1e0ff */
[----:B------:R-:W-:Y:S02]  /*07a0*/  IADD3.X R11, PT, PT, R15, UR8, RZ, P0, !PT ;  /* 0x000000080f0b7c10 */ /* 0x000fe400087fe4ff */
[----:B------:R-:W-:Y:S02]  /*07b0*/  IADD3 R6, P0, PT, R12, UR9, RZ ;  /* 0x000000090c067c10 */ /* 0x000fe4000ff1e0ff */
[----:B0-----:R-:W-:Y:S01]  /*07c0*/  IADD3 R14, P1, PT, R8, UR9, RZ ;  /* 0x00000009080e7c10 */ /* 0x001fe2000ff3e0ff */
[----:B------:R2:W2:Y:S01]  /*07d0*/  LDG.E.CONSTANT R10, desc[UR6][R10.64] ;  /* 0x000000060a0a7981 */ /* 0x0004a2000c1e9900 */
[----:B------:R-:W-:Y:S02]  /*07e0*/  IADD3.X R7, PT, PT, R13, UR8, RZ, P0, !PT ;  /* 0x000000080d077c10 */ /* 0x000fe400087fe4ff */
[----:B-1----:R-:W-:Y:S02]  /*07f0*/  IADD3 R12, P0, PT, R4, UR9, RZ ;  /* 0x00000009040c7c10 */ /* 0x002fe4000ff1e0ff */
[----:B------:R-:W-:Y:S01]  /*0800*/  IADD3.X R15, PT, PT, R9, UR8, RZ, P1, !PT ;  /* 0x00000008090f7c10 */ /* 0x000fe20008ffe4ff */
[----:B------:R0:W2:Y:S01]  /*0810*/  LDG.E.CONSTANT R24, desc[UR6][R6.64] ;  /* 0x0000000606187981 */ /* 0x0000a2000c1e9900 */
[----:B------:R-:W-:-:S03]  /*0820*/  IADD3.X R13, PT, PT, R5, UR8, RZ, P0, !PT ;  /* 0x00000008050d7c10 */ /* 0x000fc600087fe4ff */
[----:B------:R-:W2:Y:S04]  /*0830*/  LDG.E.CONSTANT R14, desc[UR6][R14.64] ;  /* 0x000000060e0e7981 */ /* 0x000ea8000c1e9900 */
[----:B------:R1:W2:Y:S01]  /*0840*/  LDG.E.CONSTANT R12, desc[UR6][R12.64] ;  /* 0x000000060c0c7981 */ /* 0x0002a2000c1e9900 */
[----:B---3--:R-:W-:-:S06]  /*0850*/  FMUL.FTZ R4, R23, -1.4426950216293334961 ;  /* 0xbfb8aa3b17047820 */ /* 0x008fcc0000410000 */
[----:B------:R-:W0:Y:S01]  /*0860*/  MUFU.EX2 R4, R4 ;  /* 0x0000000400047308 */ /* 0x000e220000000800 */
[----:B----4-:R-:W-:Y:S01]  /*0870*/  FMUL.FTZ R5, R22, -1.4426950216293334961 ;  /* 0xbfb8aa3b16057820 */ /* 0x010fe20000410000 */
[----:B-----5:R-:W-:-:S06]  /*0880*/  FMUL.FTZ R8, R20, -1.4426950216293334961 ;  /* 0xbfb8aa3b14087820 */ /* 0x020fcc0000410000 */
[----:B------:R-:W3:Y:S01]  /*0890*/  MUFU.EX2 R5, R5 ;  /* 0x0000000500057308 */ /* 0x000ee20000000800 */
[----:B--2---:R-:W-:-:S07]  /*08a0*/  FMUL.FTZ R11, R18, -1.4426950216293334961 ;  /* 0xbfb8aa3b120b7820 */ /* 0x004fce0000410000 */
[----:B------:R-:W1:Y:S01]  /*08b0*/  MUFU.EX2 R8, R8 ;  /* 0x0000000800087308 */ /* 0x000e620000000800 */
[----:B0-----:R-:W-:-:S07]  /*08c0*/  FADD.FTZ R6, R4, 1 ;  /* 0x3f80000004067421 */ /* 0x001fce0000010000 */
[----:B------:R-:W0:Y:S01]  /*08d0*/  MUFU.EX2 R11, R11 ;  /* 0x0000000b000b7308 */ /* 0x000e220000000800 */
[----:B---3--:R-:W-:-:S07]  /*08e0*/  FADD.FTZ R9, R5, 1 ;  /* 0x3f80000005097421 */ /* 0x008fce0000010000 */
[----:B------:R-:W2:Y:S01]  /*08f0*/  MUFU.RCP R6, R6 ;  /* 0x0000000600067308 */ /* 0x000ea20000001000 */
[----:B-1----:R-:W-:Y:S01]  /*0900*/  FADD.FTZ R13, R8, 1 ;  /* 0x3f800000080d7421 */ /* 0x002fe20000010000 */
[----:B------:R-:W-:-:S05]  /*0910*/  IADD3 R5, P0, PT, R0, R16, RZ ;  /* 0x0000001000057210 */ /* 0x000fca0007f1e0ff */
[----:B------:R-:W-:Y:S01]  /*0920*/  IMAD.X R8, RZ, RZ, R17, P0 ;  /* 0x000000ffff087224 */ /* 0x000fe200000e0611 */
[----:B------:R-:W1:Y:S01]  /*0930*/  MUFU.RCP R9, R9 ;  /* 0x0000000900097308 */ /* 0x000e620000001000 */
[----:B0-----:R-:W-:Y:S01]  /*0940*/  FADD.FTZ R25, R11, 1 ;  /* 0x3f8000000b197421 */ /* 0x001fe20000010000 */
[----:B------:R-:W-:-:S06]  /*0950*/  LEA R4, P0, R5, UR10, 0x2 ;  /* 0x0000000a05047c11 */ /* 0x000fcc000f8010ff */
[----:B------:R-:W0:Y:S01]  /*0960*/  MUFU.RCP R13, R13 ;  /* 0x0000000d000d7308 */ /* 0x000e220000001000 */
[----:B--2---:R-:W-:Y:S01]  /*0970*/  FMUL.FTZ R23, R23, R6 ;  /* 0x0000000617177220 */ /* 0x004fe20000410000 */
[----:B------:R-:W-:Y:S02]  /*0980*/  LEA.HI.X R5, R5, UR11, R8, 0x2, P0 ;  /* 0x0000000b05057c11 */ /* 0x000fe400080f1408 */
[----:B------:R-:W-:-:S04]  /*0990*/  IADD3 R6, P0, PT, R21, R4, RZ ;  /* 0x0000000415067210 */ /* 0x000fc80007f1e0ff */
[----:B------:R-:W2:Y:S01]  /*09a0*/  MUFU.RCP R11, R25 ;  /* 0x00000019000b7308 */ /* 0x000ea20000001000 */
[----:B------:R-:W-:Y:S01]  /*09b0*/  IMAD.X R7, R19, 0x1, R5, P0 ;  /* 0x0000000113077824 */ /* 0x000fe200000e0605 */
[----:B------:R-:W-:Y:S01]  /*09c0*/  IADD3 R8, P0, PT, R21, R6, RZ ;  /* 0x0000000615087210 */ /* 0x000fe20007f1e0ff */
[----:B-1----:R-:W-:Y:S01]  /*09d0*/  FMUL.FTZ R15, R22, R9 ;  /* 0x00000009160f7220 */ /* 0x002fe20000410000 */
[----:B------:R-:W-:-:S03]  /*09e0*/  FMUL.FTZ R23, R10, R23 ;  /* 0x000000170a177220 */ /* 0x000fc60000410000 */
[----:B------:R-:W-:Y:S01]  /*09f0*/  IMAD.X R9, R19, 0x1, R7, P0 ;  /* 0x0000000113097824 */ /* 0x000fe200000e0607 */
[----:B------:R-:W-:Y:S01]  /*0a00*/  IADD3 R10, P0, PT, R21, R8, RZ ;  /* 0x00000008150a7210 */ /* 0x000fe20007f1e0ff */
[----:B0-----:R-:W-:Y:S01]  /*0a10*/  FMUL.FTZ R13, R20, R13 ;  /* 0x0000000d140d7220 */ /* 0x001fe20000410000 */
[----:B------:R-:W-:-:S03]  /*0a20*/  FMUL.FTZ R15, R24, R15 ;  /* 0x0000000f180f7220 */ /* 0x000fc60000410000 */
[----:B------:R-:W-:Y:S01]  /*0a30*/  FMUL.FTZ R13, R14, R13 ;  /* 0x0000000d0e0d7220 */ /* 0x000fe20000410000 */
[----:B--2---:R-:W-:Y:S01]  /*0a40*/  FMUL.FTZ R25, R18, R11 ;  /* 0x0000000b12197220 */ /* 0x004fe20000410000 */
[----:B------:R-:W-:Y:S02]  /*0a50*/  IADD3.X R11, PT, PT, R19, R9, RZ, P0, !PT ;  /* 0x00000009130b7210 */ /* 0x000fe400007fe4ff */
        /* <DEDUP_REMOVED lines=11> */
        .weak           $__internal_26_$__cuda_sm20_div_u64
        .type           $__internal_26_$__cuda_sm20_div_u64,@function
        .size           $__internal_26_$__cuda_sm20_div_u64,(.L_x_445 - $__internal_26_$__cuda_sm20_div_u64)
$__internal_26_$__cuda_sm20_div_u64:
        /* <DEDUP_REMOVED lines=65> */
[----:B------:R-:W-:Y:S06]  /*0f20*/  RET.REL.NODEC R8 `(_ZN4vllm18act_and_mul_kernelIf6float2XadL_ZNS_11silu_kernelIfEET_RKS3_EEXadL_ZNS_18packed_silu_kernelIS1_EES3_S5_EELb1ELb0ELb0EEEvPS3_PS4_i) ;  /* 0xfffffff008347950 */ /* 0x000fec0003c3ffff */
.L_x_393:
        /* <DEDUP_REMOVED lines=13> */
.L_x_445:


//--------------------- .text._ZN4vllm18act_and_mul_kernelIN3c108BFloat16E14__nv_bfloat162XadL_ZNS_11silu_kernelIS2_EET_RKS5_EEXadL_ZNS_18packed_silu_kernelIS3_EES5_S7_EELb1ELb1ELb0EEEvPS5_PS6_i --------------------------
	.section	.text._ZN4vllm18act_and_mul_kernelIN3c108BFloat16E14__nv_bfloat162XadL_ZNS_11silu_kernelIS2_EET_RKS5_EEXadL_ZNS_18packed_silu_kernelIS3_EES5_S7_EELb1ELb1ELb0EEEvPS5_PS6_i,"ax",@progbits
	.align	128
        .global         _ZN4vllm18act_and_mul_kernelIN3c108BFloat16E14__nv_bfloat162XadL_ZNS_11silu_kernelIS2_EET_RKS5_EEXadL_ZNS_18packed_silu_kernelIS3_EES5_S7_EELb1ELb1ELb0EEEvPS5_PS6_i
        .type           _ZN4vllm18act_and_mul_kernelIN3c108BFloat16E14__nv_bfloat162XadL_ZNS_11silu_kernelIS2_EET_RKS5_EEXadL_ZNS_18packed_silu_kernelIS3_EES5_S7_EELb1ELb1ELb0EEEvPS5_PS6_i,@function
        .size           _ZN4vllm18act_and_mul_kernelIN3c108BFloat16E14__nv_bfloat162XadL_ZNS_11silu_kernelIS2_EET_RKS5_EEXadL_ZNS_18packed_silu_kernelIS3_EES5_S7_EELb1ELb1ELb0EEEvPS5_PS6_i,(.L_x_515 - _ZN4vllm18act_and_mul_kernelIN3c108BFloat16E14__nv_bfloat162XadL_ZNS_11silu_kernelIS2_EET_RKS5_EEXadL_ZNS_18packed_silu_kernelIS3_EES5_S7_EELb1ELb1ELb0EEEvPS5_PS6_i)
        .other          _ZN4vllm18act_and_mul_kernelIN3c108BFloat16E14__nv_bfloat162XadL_ZNS_11silu_kernelIS2_EET_RKS5_EEXadL_ZNS_18packed_silu_kernelIS3_EES5_S7_EELb1ELb1ELb0EEEvPS5_PS6_i,@"STO_CUDA_ENTRY STV_DEFAULT"
_ZN4vllm18act_and_mul_kernelIN3c108BFloat16E14__nv_bfloat162XadL_ZNS_11silu_kernelIS2_EET_RKS5_EEXadL_ZNS_18packed_silu_kernelIS3_EES5_S7_EELb1ELb1ELb0EEEvPS5_PS6_i:
.text._ZN4vllm18act_and_mul_kernelIN3c108BFloat16E14__nv_bfloat162XadL_ZNS_11silu_kernelIS2_EET_RKS5_EEXadL_ZNS_18packed_silu_kernelIS3_EES5_S7_EELb1ELb1ELb0EEEvPS5_PS6_i:
        /* <DEDUP_REMOVED lines=56> */
[C---:B------:R-:W-:Y:S01]  /*0380*/  SHF.L.U32 R18, R9.reuse, 0x10, RZ ;  /* 0x0000001009127819 */ /* 0x040fe200000006ff */
[----:B------:R-:W-:Y:S01]  /*0390*/  FMUL.FTZ R26, R16, -1.4426950216293334961 ;  /* 0xbfb8aa3b101a7820 */ /* 0x000fe20000410000 */
[----:B------:R-:W-:Y:S01]  /*03a0*/  PRMT R10, R9, 0x7632, R10 ;  /* 0x00007632090a7816 */ /* 0x000fe2000000000a */
[----:B------:R-:W0:Y:S01]  /*03b0*/  MUFU.EX2 R24, R29 ;  /* 0x0000001d00187308 */ /* 0x000e220000000800 */
[----:B------:R-:W-:Y:S01]  /*03c0*/  FMUL.FTZ R17, R4, -1.4426950216293334961 ;  /* 0xbfb8aa3b04117820 */ /* 0x000fe20000410000 */
[----:B------:R-:W-:Y:S01]  /*03d0*/  FMUL.FTZ R28, R18, -1.4426950216293334961 ;  /* 0xbfb8aa3b121c7820 */ /* 0x000fe20000410000 */
[----:B------:R-:W-:-:S02]  /*03e0*/  PRMT R11, R10, 0x7632, R11 ;  /* 0x000076320a0b7816 */ /* 0x000fc4000000000b */
[----:B------:R-:W-:-:S03]  /*03f0*/  PRMT R8, R8, 0x7632, R8 ;  /* 0x0000763208087816 */ /* 0x000fc60000000008 */
[----:B------:R-:W1:Y:S01]  /*0400*/  MUFU.EX2 R26, R26 ;  /* 0x0000001a001a7308 */ /* 0x000e620000000800 */
[----:B------:R-:W-:-:S07]  /*0410*/  SHF.L.U32 R8, R8, 0x10, RZ ;  /* 0x0000001008087819 */ /* 0x000fce00000006ff */
        /* <DEDUP_REMOVED lines=16> */
[----:B--2---:R-:W-:Y:S01]  /*0520*/  FMUL.FTZ R16, R16, R27 ;  /* 0x0000001b10107220 */ /* 0x004fe20000410000 */
[----:B------:R-:W-:-:S05]  /*0530*/  FMUL.FTZ R27, R8, -1.4426950216293334961 ;  /* 0xbfb8aa3b081b7820 */ /* 0x000fca0000410000 */
[----:B------:R-:W2:Y:S01]  /*0540*/  MUFU.EX2 R24, R27 ;  /* 0x0000001b00187308 */ /* 0x000ea20000000800 */
[----:B0-----:R-:W-:Y:S01]  /*0550*/  FMUL.FTZ R17, R4, R17 ;  /* 0x0000001104117220 */ /* 0x001fe20000410000 */
[----:B------:R-:W-:-:S06]  /*0560*/  FMUL.FTZ R4, R10, -1.4426950216293334961 ;  /* 0xbfb8aa3b0a047820 */ /* 0x000fcc0000410000 */
[----:B------:R-:W0:Y:S01]  /*0570*/  MUFU.EX2 R26, R26 ;  /* 0x0000001a001a7308 */ /* 0x000e220000000800 */
[----:B-1----:R-:W-:Y:S01]  /*0580*/  FMUL.FTZ R18, R18, R25 ;  /* 0x0000001912127220 */ /* 0x002fe20000410000 */
[----:B------:R-:W-:-:S06]  /*0590*/  FMUL.FTZ R25, R11, -1.4426950216293334961 ;  /* 0xbfb8aa3b0b197820 */ /* 0x000fcc0000410000 */
[----:B------:R-:W1:Y:S01]  /*05a0*/  MUFU.EX2 R4, R4 ;  /* 0x0000000400047308 */ /* 0x000e620000000800 */
[----:B--2---:R-:W-:-:S07]  /*05b0*/  FADD.FTZ R27, R24, 1 ;  /* 0x3f800000181b7421 */ /* 0x004fce0000010000 */
[----:B------:R-:W2:Y:S01]  /*05c0*/  MUFU.EX2 R25, R25 ;  /* 0x0000001900197308 */ /* 0x000ea20000000800 */
[----:B0-----:R-:W-:-:S07]  /*05d0*/  FADD.FTZ R24, R26, 1 ;  /* 0x3f8000001a187421 */ /* 0x001fce0000010000 */
[----:B------:R-:W0:Y:S01]  /*05e0*/  MUFU.RCP R24, R24 ;  /* 0x0000001800187308 */ /* 0x000e220000001000 */
[----:B-1----:R-:W-:-:S07]  /*05f0*/  FADD.FTZ R28, R4, 1 ;  /* 0x3f800000041c7421 */ /* 0x002fce0000010000 */
[----:B------:R-:W1:Y:S01]  /*0600*/  MUFU.RCP R29, R28 ;  /* 0x0000001c001d7308 */ /* 0x000e620000001000 */
[----:B--2---:R-:W-:-:S07]  /*0610*/  FADD.FTZ R26, R25, 1 ;  /* 0x3f800000191a7421 */ /* 0x004fce0000010000 */
        /* <DEDUP_REMOVED lines=17> */
.L_x_395:
[----:B------:R-:W-:Y:S05]  /*0730*/  BSYNC.RECONVERGENT B0 ;  /* 0x0000000000007941 */ /* 0x000fea0003800200 */
.L_x_394:
[----:B------:R-:W-:Y:S05]  /*0740*/  @!P1 EXIT ;  /* 0x000000000000994d */ /* 0x000fea0003800000 */
[----:B------:R-:W-:-:S07]  /*0750*/  IADD3 R2, PT, PT, R0, R3, RZ ;  /* 0x0000000300027210 */ /* 0x000fce0007ffe0ff */
.L_x_396:
        /* <DEDUP_REMOVED lines=21> */
[----:B0-----:R-:W-:Y:S01]  /*08b0*/  FADD.FTZ R29, R4, 1 ;  /* 0x3f800000041d7421 */ /* 0x001fe20000010000 */
[----:B------:R-:W-:-:S05]  /*08c0*/  SHF.L.U32 R4, R19, 0x10, RZ ;  /* 0x0000001013047819 */ /* 0x000fca00000006ff */
[----:B------:R-:W-:Y:S01]  /*08d0*/  FMUL.FTZ R28, R4, -1.4426950216293334961 ;  /* 0xbfb8aa3b041c7820 */ /* 0x000fe20000410000 */
[----:B------:R-:W0:Y:S08]  /*08e0*/  MUFU.RCP R29, R29 ;  /* 0x0000001d001d7308 */ /* 0x000e300000001000 */
[----:B------:R-:W1:Y:S01]  /*08f0*/  MUFU.EX2 R27, R28 ;  /* 0x0000001c001b7308 */ /* 0x000e620000000800 */
[----:B0-----:R-:W-:Y:S01]  /*0900*/  FMUL.FTZ R26, R26, R29 ;  /* 0x0000001d1a1a7220 */ /* 0x001fe20000410000 */
[----:B-1----:R-:W-:-:S06]  /*0910*/  FADD.FTZ R29, R27, 1 ;  /* 0x3f8000001b1d7421 */ /* 0x002fcc0000010000 */
[----:B------:R-:W0:Y:S02]  /*0920*/  MUFU.RCP R27, R29 ;  /* 0x0000001d001b7308 */ /* 0x000e240000001000 */
[----:B0-----:R-:W-:Y:S01]  /*0930*/  FMUL.FTZ R4, R4, R27 ;  /* 0x0000001b04047220 */ /* 0x001fe20000410000 */
[----:B------:R-:W-:-:S04]  /*0940*/  PRMT R27, R16, 0x7632, R27 ;  /* 0x00007632101b7816 */ /* 0x000fc8000000001b */
[----:B------:R-:W-:-:S05]  /*0950*/  SHF.L.U32 R27, R27, 0x10, RZ ;  /* 0x000000101b1b7819 */ /* 0x000fca00000006ff */
[----:B------:R-:W-:-:S06]  /*0960*/  FMUL.FTZ R16, R27, -1.4426950216293334961 ;  /* 0xbfb8aa3b1b107820 */ /* 0x000fcc0000410000 */
[----:B------:R-:W0:Y:S01]  /*0970*/  MUFU.EX2 R16, R16 ;  /* 0x0000001000107308 */ /* 0x000e220000000800 */
[----:B------:R-:W-:Y:S01]  /*0980*/  PRMT R28, R17, 0x7632, R28 ;  /* 0x00007632111c7816 */ /* 0x000fe2000000001c */
[----:B0-----:R-:W-:-:S06]  /*0990*/  FADD.FTZ R29, R16, 1 ;  /* 0x3f800000101d7421 */ /* 0x001fcc0000010000 */
[----:B------:R-:W0:Y:S01]  /*09a0*/  MUFU.RCP R16, R29 ;  /* 0x0000001d00107308 */ /* 0x000e220000001000 */
[----:B------:R-:W-:Y:S01]  /*09b0*/  SHF.L.U32 R28, R28, 0x10, RZ ;  /* 0x000000101c1c7819 */ /* 0x000fe200000006ff */
[----:B0-----:R-:W-:-:S04]  /*09c0*/  FMUL.FTZ R27, R27, R16 ;  /* 0x000000101b1b7220 */ /* 0x001fc80000410000 */
[----:B------:R-:W-:-:S04]  /*09d0*/  FMUL.FTZ R16, R28, -1.4426950216293334961 ;  /* 0xbfb8aa3b1c107820 */ /* 0x000fc80000410000 */
[----:B------:R-:W0:Y:S02]  /*09e0*/  MUFU.EX2 R17, R16 ;  /* 0x0000001000117308 */ /* 0x000e240000000800 */
[----:B0-----:R-:W-:-:S06]  /*09f0*/  FADD.FTZ R29, R17, 1 ;  /* 0x3f800000111d7421 */ /* 0x001fcc0000010000 */
[----:B------:R0:W1:Y:S01]  /*0a00*/  MUFU.RCP R17, R29 ;  /* 0x0000001d00117308 */ /* 0x0000620000001000 */
[----:B------:R-:W-:-:S04]  /*0a10*/  PRMT R19, R19, 0x7632, R19 ;  /* 0x0000763213137816 */ /* 0x000fc80000000013 */
[----:B------:R-:W-:-:S05]  /*0a20*/  SHF.L.U32 R19, R19, 0x10, RZ ;  /* 0x0000001013137819 */ /* 0x000fca00000006ff */
[----:B0-----:R-:W-:Y:S01]  /*0a30*/  FMUL.FTZ R29, R19, -1.4426950216293334961 ;  /* 0xbfb8aa3b131d7820 */ /* 0x001fe20000410000 */
[----:B-1----:R-:W-:Y:S01]  /*0a40*/  FMUL.FTZ R28, R28, R17 ;  /* 0x000000111c1c7220 */ /* 0x002fe20000410000 */
[----:B------:R-:W-:-:S04]  /*0a50*/  PRMT R17, R18, 0x7632, R17 ;  /* 0x0000763212117816 */ /* 0x000fc80000000011 */
[----:B------:R-:W-:Y:S01]  /*0a60*/  SHF.L.U32 R17, R17, 0x10, RZ ;  /* 0x0000001011117819 */ /* 0x000fe200000006ff */
[----:B------:R-:W0:Y:S04]  /*0a70*/  MUFU.EX2 R29, R29 ;  /* 0x0000001d001d7308 */ /* 0x000e280000000800 */
[----:B------:R-:W-:-:S06]  /*0a80*/  FMUL.FTZ R18, R17, -1.4426950216293334961 ;  /* 0xbfb8aa3b11127820 */ /* 0x000fcc0000410000 */
[----:B------:R-:W1:Y:S01]  /*0a90*/  MUFU.EX2 R18, R18 ;  /* 0x0000001200127308 */ /* 0x000e620000000800 */
[----:B0-----:R-:W-:-:S07]  /*0aa0*/  FADD.FTZ R29, R29, 1 ;  /* 0x3f8000001d1d7421 */ /* 0x001fce0000010000 */
[----:B------:R-:W0:Y:S01]  /*0ab0*/  MUFU.RCP R16, R29 ;  /* 0x0000001d00107308 */ /* 0x000e220000001000 */
[----:B-1----:R-:W-:-:S07]  /*0ac0*/  FADD.FTZ R18, R18, 1 ;  /* 0x3f80000012127421 */ /* 0x002fce0000010000 */
[----:B------:R-:W1:Y:S01]  /*0ad0*/  MUFU.RCP R18, R18 ;  /* 0x0000001200127308 */ /* 0x000e620000001000 */
[----:B0-----:R-:W-:Y:S01]  /*0ae0*/  FMUL.FTZ R19, R19, R16 ;  /* 0x0000001013137220 */ /* 0x001fe20000410000 */
[----:B------:R-:W-:Y:S02]  /*0af0*/  F2FP.BF16.F32.PACK_AB R16, R27, R24 ;  /* 0x000000181b10723e */ /* 0x000fe400000010ff */
[----:B------:R-:W-:Y:S02]  /*0b00*/  F2FP.BF16.F32.PACK_AB R28, R28, R25 ;  /* 0x000000191c1c723e */ /* 0x000fe400000010ff */
[----:B---3--:R-:W-:Y:S01]  /*0b10*/  SHF.L.U32 R25, R8, 0x10, RZ ;  /* 0x0000001008197819 */ /* 0x008fe200000006ff */
[----:B-1----:R-:W-:-:S05]  /*0b20*/  FMUL.FTZ R17, R17, R18 ;  /* 0x0000001211117220 */ /* 0x002fca0000410000 */
[----:B------:R-:W-:Y:S01]  /*0b30*/  F2FP.BF16.F32.PACK_AB R26, R17, R26 ;  /* 0x0000001a111a723e */ /* 0x000fe200000010ff */
[----:B------:R-:W-:-:S06]  /*0b40*/  FMUL.FTZ R17, R25, -1.4426950216293334961 ;  /* 0xbfb8aa3b19117820 */ /* 0x000fcc0000410000 */
[----:B------:R-:W0:Y:S01]  /*0b50*/  MUFU.EX2 R17, R17 ;  /* 0x0000001100117308 */ /* 0x000e220000000800 */
[----:B------:R-:W-:-:S05]  /*0b60*/  SHF.L.U32 R24, R9, 0x10, RZ ;  /* 0x0000001009187819 */ /* 0x000fca00000006ff */
[----:B------:R-:W-:-:S06]  /*0b70*/  FMUL.FTZ R18, R24, -1.4426950216293334961 ;  /* 0xbfb8aa3b18127820 */ /* 0x000fcc0000410000 */
[----:B------:R-:W-:Y:S01]  /*0b80*/  MUFU.EX2 R18, R18 ;  /* 0x0000001200127308 */ /* 0x000fe20000000800 */
[----:B--2---:R-:W-:Y:S01]  /*0b90*/  HMUL2.BF16_V2 R12, R16, R12 ;  /* 0x0000000c100c7232 */ /* 0x004fe20000200000 */
[----:B------:R-:W-:Y:S01]  /*0ba0*/  SHF.L.U32 R16, R10, 0x10, RZ ;  /* 0x000000100a107819 */ /* 0x000fe200000006ff */
[----:B------:R-:W-:-:S04]  /*0bb0*/  HMUL2.BF16_V2 R14, R26, R14 ;  /* 0x0000000e1a0e7232 */ /* 0x000fc80000200000 */
[----:B------:R-:W-:-:S04]  /*0bc0*/  FMUL.FTZ R27, R16, -1.4426950216293334961 ;  /* 0xbfb8aa3b101b7820 */ /* 0x000fc80000410000 */
[----:B------:R-:W1:Y:S01]  /*0bd0*/  MUFU.EX2 R26, R27 ;  /* 0x0000001b001a7308 */ /* 0x000e620000000800 */
[----:B------:R-:W-:Y:S02]  /*0be0*/  HFMA2.BF16_V2 R13, R28, R13, -RZ ;  /* 0x0000000d1c0d7231 */ /* 0x000fe400003000ff */
[----:B0-----:R-:W-:Y:S01]  /*0bf0*/  FADD.FTZ R28, R17, 1 ;  /* 0x3f800000111c7421 */ /* 0x001fe20000010000 */
[----:B-1----:R-:W-:-:S04]  /*0c00*/  FADD.FTZ R26, R26, 1 ;  /* 0x3f8000001a1a7421 */ /* 0x002fc80000010000 */
[----:B------:R-:W0:Y:S01]  /*0c10*/  MUFU.RCP R17, R26 ;  /* 0x0000001a00117308 */ /* 0x000e220000001000 */
[----:B------:R-:W-:Y:S01]  /*0c20*/  FADD.FTZ R29, R18, 1 ;  /* 0x3f800000121d7421 */ /* 0x000fe20000010000 */
[----:B------:R-:W-:Y:S01]  /*0c30*/  F2FP.BF16.F32.PACK_AB R4, R19, R4 ;  /* 0x000000041304723e */ /* 0x000fe200000010ff */
[----:B0-----:R-:W-:Y:S01]  /*0c40*/  FMUL.FTZ R26, R16, R17 ;  /* 0x00000011101a7220 */ /* 0x001fe20000410000 */
[----:B------:R-:W-:-:S06]  /*0c50*/  IMAD.WIDE.U32 R16, R2, 0x10, R20 ;  /* 0x0000001002107825 */ /* 0x000fcc00078e0014 */
[----:B------:R-:W2:Y:S01]  /*0c60*/  LDG.E.128.CONSTANT R16, desc[UR4][R16.64] ;  /* 0x0000000410107981 */ /* 0x000ea2000c1e9d00 */
[----:B------:R-:W0:Y:S01]  /*0c70*/  MUFU.RCP R29, R29 ;  /* 0x0000001d001d7308 */ /* 0x000e220000001000 */
[----:B------:R-:W-:Y:S01]  /*0c80*/  SHF.L.U32 R27, R11, 0x10, RZ ;  /* 0x000000100b1b7819 */ /* 0x000fe200000006ff */
[----:B0-----:R-:W-:-:S04]  /*0c90*/  FMUL.FTZ R24, R24, R29 ;  /* 0x0000001d18187220 */ /* 0x001fc80000410000 */
[----:B------:R-:W-:Y:S02]  /*0ca0*/  FMUL.FTZ R29, R27, -1.4426950216293334961 ;  /* 0xbfb8aa3b1b1d7820 */ /* 0x000fe40000410000 */
        /* <DEDUP_REMOVED lines=39> */
[----:B--2---:R-:W-:Y:S02]  /*0f20*/  HMUL2.BF16_V2 R16, R8, R16 ;  /* 0x0000001008107232 */ /* 0x004fe40000200000 */
[----:B------:R-:W-:Y:S02]  /*0f30*/  HFMA2.BF16_V2 R17, R9, R17, -RZ ;  /* 0x0000001109117231 */ /* 0x000fe400003000ff */
[----:B------:R-:W-:-:S04]  /*0f40*/  IMAD.WIDE.U32 R8, R0, 0x10, R6 ;  /* 0x0000001000087825 */ /* 0x000fc800078e0006 */
[----:B------:R-:W-:Y:S02]  /*0f50*/  HFMA2.BF16_V2 R19, R10, R19, -RZ ;  /* 0x000000130a137231 */ /* 0x000fe400003000ff */
        /* <DEDUP_REMOVED lines=9> */
.L_x_397:
        /* <DEDUP_REMOVED lines=9> */
.L_x_515:


//--------------------- .text._ZN4vllm18act_and_mul_kernelIN3c104HalfE7__half2XadL_ZNS_11silu_kernelIS2_EET_RKS5_EEXadL_ZNS_18packed_silu_kernelIS3_EES5_S7_EELb1ELb1ELb0EEEvPS5_PS6_i --------------------------
	.section	.text._ZN4vllm18act_and_mul_kernelIN3c104HalfE7__half2XadL_ZNS_11silu_kernelIS2_EET_RKS5_EEXadL_ZNS_18packed_silu_kernelIS3_EES5_S7_EELb1ELb1ELb0EEEvPS5_PS6_i,"ax",@progbits
	.align	128
        .global         _ZN4vllm18act_and_mul_kernelIN3c104HalfE7__half2XadL_ZNS_11silu_kernelIS2_EET_RKS5_EEXadL_ZNS_18packed_silu_kernelIS3_EES5_S7_EELb1ELb1ELb0EEEvPS5_PS6_i
        .type           _ZN4vllm18act_and_mul_kernelIN3c104HalfE7__half2XadL_ZNS_11silu_kernelIS2_EET_RKS5_EEXadL_ZNS_18packed_silu_kernelIS3_EES5_S7_EELb1ELb1ELb0EEEvPS5_PS6_i,@function
        .size           _ZN4vllm18act_and_mul_kernelIN3c104HalfE7__half2XadL_ZNS_11silu_kernelIS2_EET_RKS5_EEXadL_ZNS_18packed_silu_kernelIS3_EES5_S7_EELb1ELb1ELb0EEEvPS5_PS6_i,(.L_x_516 - _ZN4vllm18act_and_mul_kernelIN3c104HalfE7__half2XadL_ZNS_11silu_kernelIS2_EET_RKS5_EEXadL_ZNS_18packed_silu_kernelIS3_EES5_S7_EELb1ELb1ELb0EEEvPS5_PS6_i)
        .other          _ZN4vllm18act_and_mul_kernelIN3c104HalfE7__half2XadL_ZNS_11silu_kernelIS2_EET_RKS5_EEXadL_ZNS_18packed_silu_kernelIS3_EES5_S7_EELb1ELb1ELb0EEEvPS5_PS6_i,@"STO_CUDA_ENTRY STV_DEFAULT"
_ZN4vllm18act_and_mul_kernelIN3c104HalfE7__half2XadL_ZNS_11silu_kernelIS2_EET_RKS5_EEXadL_ZNS_18packed_silu_kernelIS3_EES5_S7_EELb1ELb1ELb0EEEvPS5_PS6_i:
.text._ZN4vllm18act_and_mul_kernelIN3c104HalfE7__half2XadL_ZNS_11silu_kernelIS2_EET_RKS5_EEXadL_ZNS_18packed_silu_kernelIS3_EES5_S7_EELb1ELb1ELb0EEEvPS5_PS6_i:
        /* <DEDUP_REMOVED lines=52> */
.L_x_400:
        /* <DEDUP_REMOVED lines=69> */
.L_x_399:
[----:B------:R-:W-:Y:S05]  /*0790*/  BSYNC.RECONVERGENT B0 ;  /* 0x0000000000007941 */ /* 0x000fea0003800200 */
.L_x_398:
[----:B------:R-:W-:Y:S05]  /*07a0*/  @!P0 EXIT ;  /* 0x000000000000894d */ /* 0x000fea0003800000 */
[C---:B------:R-:W-:Y:S01]  /*07b0*/  LEA R7, R0.reuse, R21, 0x1 ;  /* 0x0000001500077211 */ /* 0x040fe200078e08ff */
[----:B------:R-:W-:Y:S01]  /*07c0*/  IMAD R3, R0, 0x3, R21 ;  /* 0x0000000300037824 */ /* 0x000fe200078e0215 */
[----:B0-----:R-:W-:-:S07]  /*07d0*/  IADD3 R5, PT, PT, R21, R0, RZ ;  /* 0x0000000015057210 */ /* 0x001fce0007ffe0ff */
.L_x_401:
        /* <DEDUP_REMOVED lines=150> */
[----:B0-----:R-:W-:Y:S01]  /*1140*/  FADD.FTZ R4, R20, 1 ;  /* 0x3f80000014047421 */ /* 0x001fe20000010000 */
[----:B-1----:R-:W-:-:S06]  /*1150*/  FMUL.FTZ R6, R6, R28 ;  /* 0x0000001c06067220 */ /* 0x002fcc0000410000 */
[----:B------:R0:W1:Y:S01]  /*1160*/  MUFU.RCP R28, R4 ;  /* 0x00000004001c7308 */ /* 0x0000620000001000 */
[--C-:B------:R-:W-:Y:S02]  /*1170*/  HADD2.F32 R20, -RZ, R10.reuse.H0_H0 ;  /* 0x2000000aff147230 */ /* 0x100fe40000004100 */
[----:B------:R-:W-:-:S05]  /*1180*/  HADD2.F32 R10, -RZ, R10.H1_H1 ;  /* 0x3000000aff0a7230 */ /* 0x000fca0000004100 */
[----:B0-----:R-:W-:-:S06]  /*1190*/  FMUL.FTZ R4, R10, -1.4426950216293334961 ;  /* 0xbfb8aa3b0a047820 */ /* 0x001fcc0000410000 */
[----:B------:R-:W0:Y:S01]  /*11a0*/  MUFU.EX2 R4, R4 ;  /* 0x0000000400047308 */ /* 0x000e220000000800 */
[----:B-1----:R-:W-:Y:S01]  /*11b0*/  FMUL.FTZ R28, R9, R28 ;  /* 0x0000001c091c7220 */ /* 0x002fe20000410000 */
[----:B------:R-:W-:-:S06]  /*11c0*/  FMUL.FTZ R9, R20, -1.4426950216293334961 ;  /* 0xbfb8aa3b14097820 */ /* 0x000fcc0000410000 */
        /* <DEDUP_REMOVED lines=24> */
[----:B------:R-:W-:Y:S01]  /*1350*/  FMUL.FTZ R6, R8, -1.4426950216293334961 ;  /* 0xbfb8aa3b08067820 */ /* 0x000fe20000410000 */
[----:B------:R-:W-:Y:S02]  /*1360*/  HADD2.F32 R16, -RZ, R16.H1_H1 ;  /* 0x30000010ff107230 */ /* 0x000fe40000004100 */
[----:B------:R-:W-:-:S03]  /*1370*/  HFMA2 R13, R28, R13, -RZ ;  /* 0x0000000d1c0d7231 */ /* 0x000fc600001000ff */
[----:B------:R-:W0:Y:S01]  /*1380*/  MUFU.EX2 R6, R6 ;  /* 0x0000000600067308 */ /* 0x000e220000000800 */
[----:B------:R-:W-:-:S07]  /*1390*/  FMUL.FTZ R28, R16, -1.4426950216293334961 ;  /* 0xbfb8aa3b101c7820 */ /* 0x000fce0000410000 */
[----:B------:R-:W1:Y:S01]  /*13a0*/  MUFU.EX2 R28, R28 ;  /* 0x0000001c001c7308 */ /* 0x000e620000000800 */
[----:B------:R-:W-:Y:S02]  /*13b0*/  HMUL2 R14, R10, R14 ;  /* 0x0000000e0a0e7232 */ /* 0x000fe40000000000 */
[----:B0-----:R-:W-:Y:S01]  /*13c0*/  FADD.FTZ R20, R6, 1 ;  /* 0x3f80000006147421 */ /* 0x001fe20000010000 */
[----:B------:R-:W-:-:S05]  /*13d0*/  HADD2.F32 R6, -RZ, R17.H0_H0 ;  /* 0x20000011ff067230 */ /* 0x000fca0000004100 */
[----:B------:R-:W-:Y:S01]  /*13e0*/  FMUL.FTZ R10, R6, -1.4426950216293334961 ;  /* 0xbfb8aa3b060a7820 */ /* 0x000fe20000410000 */
[----:B-1----:R-:W-:-:S04]  /*13f0*/  FADD.FTZ R29, R28, 1 ;  /* 0x3f8000001c1d7421 */ /* 0x002fc80000010000 */
[----:B------:R-:W0:Y:S08]  /*1400*/  MUFU.RCP R11, R29 ;  /* 0x0000001d000b7308 */ /* 0x000e300000001000 */
[----:B------:R-:W1:Y:S01]  /*1410*/  MUFU.EX2 R10, R10 ;  /* 0x0000000a000a7308 */ /* 0x000e620000000800 */
[----:B0-----:R-:W-:Y:S01]  /*1420*/  FMUL.FTZ R11, R16, R11 ;  /* 0x0000000b100b7220 */ /* 0x001fe20000410000 */
[----:B-1----:R-:W-:-:S06]  /*1430*/  FADD.FTZ R16, R10, 1 ;  /* 0x3f8000000a107421 */ /* 0x002fcc0000010000 */
[----:B------:R-:W0:Y:S01]  /*1440*/  MUFU.RCP R29, R16 ;  /* 0x00000010001d7308 */ /* 0x000e220000001000 */
[----:B------:R-:W-:-:S05]  /*1450*/  HADD2.F32 R17, -RZ, R17.H1_H1 ;  /* 0x30000011ff117230 */ /* 0x000fca0000004100 */
[----:B------:R-:W-:Y:S01]  /*1460*/  FMUL.FTZ R28, R17, -1.4426950216293334961 ;  /* 0xbfb8aa3b111c7820 */ /* 0x000fe20000410000 */
[----:B0-----:R-:W-:Y:S01]  /*1470*/  FMUL.FTZ R6, R6, R29 ;  /* 0x0000001d06067220 */ /* 0x001fe20000410000 */
[----:B------:R-:W-:-:S05]  /*1480*/  HADD2.F32 R29, -RZ, R18.H0_H0 ;  /* 0x20000012ff1d7230 */ /* 0x000fca0000004100 */
[----:B------:R-:W-:Y:S01]  /*1490*/  FMUL.FTZ R10, R29, -1.4426950216293334961 ;  /* 0xbfb8aa3b1d0a7820 */ /* 0x000fe20000410000 */
[----:B------:R-:W0:Y:S08]  /*14a0*/  MUFU.RCP R20, R20 ;  /* 0x0000001400147308 */ /* 0x000e300000001000 */
[----:B------:R-:W1:Y:S08]  /*14b0*/  MUFU.EX2 R10, R10 ;  /* 0x0000000a000a7308 */ /* 0x000e700000000800 */
[----:B------:R-:W2:Y:S01]  /*14c0*/  MUFU.EX2 R28, R28 ;  /* 0x0000001c001c7308 */ /* 0x000ea20000000800 */
[----:B0-----:R-:W-:Y:S01]  /*14d0*/  FMUL.FTZ R8, R8, R20 ;  /* 0x0000001408087220 */ /* 0x001fe20000410000 */
[----:B-1----:R-:W-:Y:S01]  /*14e0*/  FADD.FTZ R10, R10, 1 ;  /* 0x3f8000000a0a7421 */ /* 0x002fe20000010000 */
[----:B--2---:R-:W-:-:S05]  /*14f0*/  FADD.FTZ R20, R28, 1 ;  /* 0x3f8000001c147421 */ /* 0x004fca0000010000 */
[----:B------:R-:W0:Y:S01]  /*1500*/  MUFU.RCP R28, R10 ;  /* 0x0000000a001c7308 */ /* 0x000e220000001000 */
[----:B------:R-:W-:-:S07]  /*1510*/  HADD2.F32 R18, -RZ, R18.H1_H1 ;  /* 0x30000012ff127230 */ /* 0x000fce0000004100 */
[----:B------:R-:W1:Y:S01]  /*1520*/  MUFU.RCP R20, R20 ;  /* 0x0000001400147308 */ /* 0x000e620000001000 */
[----:B0-----:R-:W-:Y:S01]  /*1530*/  FMUL.FTZ R29, R29, R28 ;  /* 0x0000001c1d1d7220 */ /* 0x001fe20000410000 */
[----:B------:R-:W-:-:S06]  /*1540*/  FMUL.FTZ R28, R18, -1.4426950216293334961 ;  /* 0xbfb8aa3b121c7820 */ /* 0x000fcc0000410000 */
[----:B------:R-:W0:Y:S01]  /*1550*/  MUFU.EX2 R28, R28 ;  /* 0x0000001c001c7308 */ /* 0x000e220000000800 */
[--C-:B------:R-:W-:Y:S02]  /*1560*/  HADD2.F32 R16, -RZ, R19.reuse.H0_H0 ;  /* 0x20000013ff107230 */ /* 0x100fe40000004100 */
[----:B------:R-:W-:Y:S02]  /*1570*/  HADD2.F32 R19, -RZ, R19.H1_H1 ;  /* 0x30000013ff137230 */ /* 0x000fe40000004100 */
[----:B-1----:R-:W-:Y:S01]  /*1580*/  FMUL.FTZ R17, R17, R20 ;  /* 0x0000001411117220 */ /* 0x002fe20000410000 */
[----:B------:R-:W-:Y:S01]  /*1590*/  FMUL.FTZ R10, R16, -1.4426950216293334961 ;  /* 0xbfb8aa3b100a7820 */ /* 0x000fe20000410000 */
[----:B0-----:R-:W-:Y:S01]  /*15a0*/  FADD.FTZ R20, R28, 1 ;  /* 0x3f8000001c147421 */ /* 0x001fe20000010000 */
[----:B------:R-:W-:-:S06]  /*15b0*/  FMUL.FTZ R28, R19, -1.4426950216293334961 ;  /* 0xbfb8aa3b131c7820 */ /* 0x000fcc0000410000 */
[----:B------:R-:W0:Y:S08]  /*15c0*/  MUFU.EX2 R28, R28 ;  /* 0x0000001c001c7308 */ /* 0x000e300000000800 */
[----:B------:R-:W1:Y:S08]  /*15d0*/  MUFU.RCP R20, R20 ;  /* 0x0000001400147308 */ /* 0x000e700000001000 */
[----:B------:R-:W2:Y:S01]  /*15e0*/  MUFU.EX2 R10, R10 ;  /* 0x0000000a000a7308 */ /* 0x000ea20000000800 */
[----:B0-----:R-:W-:Y:S01]  /*15f0*/  FADD.FTZ R28, R28, 1 ;  /* 0x3f8000001c1c7421 */ /* 0x001fe20000010000 */
[----:B-1----:R-:W-:-:S06]  /*1600*/  FMUL.FTZ R18, R18, R20 ;  /* 0x0000001412127220 */ /* 0x002fcc0000410000 */
[----:B------:R-:W0:Y:S01]  /*1610*/  MUFU.RCP R20, R28 ;  /* 0x0000001c00147308 */ /* 0x000e220000001000 */
[----:B--2---:R-:W-:-:S07]  /*1620*/  FADD.FTZ R10, R10, 1 ;  /* 0x3f8000000a0a7421 */ /* 0x004fce0000010000 */
        /* <DEDUP_REMOVED lines=27> */
.L_x_402:
        /* <DEDUP_REMOVED lines=10> */
.L_x_516:


//--------------------- .text._ZN4vllm18act_and_mul_kernelIf6float2XadL_ZNS_11silu_kernelIfEET_RKS3_EEXadL_ZNS_18packed_silu_kernelIS1_EES3_S5_EELb1ELb1ELb0EEEvPS3_PS4_i --------------------------
	.section	.text._ZN4vllm18act_and_mul_kernelIf6float2XadL_ZNS_11silu_kernelIfEET_RKS3_EEXadL_ZNS_18packed_silu_kernelIS1_EES3_S5_EELb1ELb1ELb0EEEvPS3_PS4_i,"ax",@progbits
	.align	128
        .global         _ZN4vllm18act_and_mul_kernelIf6float2XadL_ZNS_11silu_kernelIfEET_RKS3_EEXadL_ZNS_18packed_silu_kernelIS1_EES3_S5_EELb1ELb1ELb0EEEvPS3_PS4_i
        .type           _ZN4vllm18act_and_mul_kernelIf6float2XadL_ZNS_11silu_kernelIfEET_RKS3_EEXadL_ZNS_18packed_silu_kernelIS1_EES3_S5_EELb1ELb1ELb0EEEvPS3_PS4_i,@function
        .size           _ZN4vllm18act_and_mul_kernelIf6float2XadL_ZNS_11silu_kernelIfEET_RKS3_EEXadL_ZNS_18packed_silu_kernelIS1_EES3_S5_EELb1ELb1ELb0EEEvPS3_PS4_i,(.L_x_517 - _ZN4vllm18act_and_mul_kernelIf6float2XadL_ZNS_11silu_kernelIfEET_RKS3_EEXadL_ZNS_18packed_silu_kernelIS1_EES3_S5_EELb1ELb1ELb0EEEvPS3_PS4_i)
        .other          _ZN4vllm18act_and_mul_kernelIf6float2XadL_ZNS_11silu_kernelIfEET_RKS3_EEXadL_ZNS_18packed_silu_kernelIS1_EES3_S5_EELb1ELb1ELb0EEEvPS3_PS4_i,@"STO_CUDA_ENTRY STV_DEFAULT"
_ZN4vllm18act_and_mul_kernelIf6float2XadL_ZNS_11silu_kernelIfEET_RKS3_EEXadL_ZNS_18packed_silu_kernelIS1_EES3_S5_EELb1ELb1ELb0EEEvPS3_PS4_i:
.text._ZN4vllm18act_and_mul_kernelIf6float2XadL_ZNS_11silu_kernelIfEET_RKS3_EEXadL_ZNS_18packed_silu_kernelIS1_EES3_S5_EELb1ELb1ELb0EEEvPS3_PS4_i:
        /* <DEDUP_REMOVED lines=52> */
.L_x_405:
        /* <DEDUP_REMOVED lines=37> */
.L_x_404:
[----:B------:R-:W-:Y:S05]  /*0590*/  BSYNC.RECONVERGENT B0 ;  /* 0x0000000000007941 */ /* 0x000fea0003800200 */
.L_x_403:
[----:B------:R-:W-:Y:S05]  /*05a0*/  @!P0 EXIT ;  /* 0x000000000000894d */ /* 0x000fea0003800000 */
[C---:B------:R-:W-:Y:S01]  /*05b0*/  LEA R20, R0.reuse, R21, 0x1 ;  /* 0x0000001500147211 */ /* 0x040fe200078e08ff */
[----:B------:R-:W-:Y:S01]  /*05c0*/  IMAD R3, R0, 0x3, R21 ;  /* 0x0000000300037824 */ /* 0x000fe200078e0215 */
[----:B------:R-:W-:-:S07]  /*05d0*/  IADD3 R2, PT, PT, R21, R0, RZ ;  /* 0x0000000015027210 */ /* 0x000fce0007ffe0ff */
.L_x_406:
        /* <DEDUP_REMOVED lines=128> */
.L_x_407:
        /* <DEDUP_REMOVED lines=10> */
.L_x_517:


//--------------------- .text._ZN4vllm18act_and_mul_kernelIN3c108BFloat16E14__nv_bfloat162XadL_ZNS_11silu_kernelIS2_EET_RKS5_EEXadL_ZNS_18packed_silu_kernelIS3_EES5_S7_EELb1ELb1ELb1EEEvPS5_PS6_i --------------------------
	.section	.text._ZN4vllm18act_and_mul_kernelIN3c108BFloat16E14__nv_bfloat162XadL_ZNS_11silu_kernelIS2_EET_RKS5_EEXadL_ZNS_18packed_silu_kernelIS3_EES5_S7_EELb1ELb1ELb1EEEvPS5_PS6_i,"ax",@progbits
	.align	128
        .global         _ZN4vllm18act_and_mul_kernelIN3c108BFloat16E14__nv_bfloat162XadL_ZNS_11silu_kernelIS2_EET_RKS5_EEXadL_ZNS_18packed_silu_kernelIS3_EES5_S7_EELb1ELb1ELb1EEEvPS5_PS6_i
        .type           _ZN4vllm18act_and_mul_kernelIN3c108BFloat16E14__nv_bfloat162XadL_ZNS_11silu_kernelIS2_EET_RKS5_EEXadL_ZNS_18packed_silu_kernelIS3_EES5_S7_EELb1ELb1ELb1EEEvPS5_PS6_i,@function
        .size           _ZN4vllm18act_and_mul_kernelIN3c108BFloat16E14__nv_bfloat162XadL_ZNS_11silu_kernelIS2_EET_RKS5_EEXadL_ZNS_18packed_silu_kernelIS3_EES5_S7_EELb1ELb1ELb1EEEvPS5_PS6_i,(.L_x_518 - _ZN4vllm18act_and_mul_kernelIN3c108BFloat16E14__nv_bfloat162XadL_ZNS_11silu_kernelIS2_EET_RKS5_EEXadL_ZNS_18packed_silu_kernelIS3_EES5_S7_EELb1ELb1ELb1EEEvPS5_PS6_i)
        .other          _ZN4vllm18act_and_mul_kernelIN3c108BFloat16E14__nv_bfloat162XadL_ZNS_11silu_kernelIS2_EET_RKS5_EEXadL_ZNS_18packed_silu_kernelIS3_EES5_S7_EELb1ELb1ELb1EEEvPS5_PS6_i,@"STO_CUDA_ENTRY STV_DEFAULT"
_ZN4vllm18act_and_mul_kernelIN3c108BFloat16E14__nv_bfloat162XadL_ZNS_11silu_kernelIS2_EET_RKS5_EEXadL_ZNS_18packed_silu_kernelIS3_EES5_S7_EELb1ELb1ELb1EEEvPS5_PS6_i:
.text._ZN4vllm18act_and_mul_kernelIN3c108BFloat16E14__nv_bfloat162XadL_ZNS_11silu_kernelIS2_EET_RKS5_EEXadL_ZNS_18packed_silu_kernelIS3_EES5_S7_EELb1ELb1ELb1EEEvPS5_PS6_i:
        /* <DEDUP_REMOVED lines=19> */
.L_x_408:
[----:B-1----:R-:W-:-:S04]  /*0130*/  IADD3 R4, P0, PT, R20, UR4, RZ ;  /* 0x0000000414047c10 */ /* 0x002fc8000ff1e0ff */
[----:B------:R-:W-:-:S06]  /*0140*/  IADD3.X R5, PT, PT, R21, UR5, RZ, P0, !PT ;  /* 0x0000000515057c10 */ /* 0x000fcc00087fe4ff */
[----:B--2---:R-:W2:Y:S02]  /*0150*/  LDG.E.ENL2.256.CONSTANT R8, R4, desc[UR12][R4.64] ;  /* 0xfe00000c0404797e */ /* 0x004ea40008129908 */
[----:B--2---:R-:W-:Y:S02]  /*0160*/  SHF.L.U32 R24, R4, 0x10, RZ ;  /* 0x0000001004187819 */ /* 0x004fe400000006ff */
[----:B------:R-:W-:Y:S02]  /*0170*/  SHF.L.U32 R27, R5, 0x10, RZ ;  /* 0x00000010051b7819 */ /* 0x000fe400000006ff */
[----:B------:R-:W-:Y:S01]  /*0180*/  SHF.L.U32 R25, R6, 0x10, RZ ;  /* 0x0000001006197819 */ /* 0x000fe200000006ff */
[----:B------:R-:W-:Y:S01]  /*0190*/  FMUL.FTZ R13, R24, -1.4426950216293334961 ;  /* 0xbfb8aa3b180d7820 */ /* 0x000fe20000410000 */
[----:B------:R-:W-:Y:S01]  /*01a0*/  SHF.L.U32 R2, R8, 0x10, RZ ;  /* 0x0000001008027819 */ /* 0x000fe200000006ff */
[----:B------:R-:W-:Y:S01]  /*01b0*/  FMUL.FTZ R14, R27, -1.4426950216293334961 ;  /* 0xbfb8aa3b1b0e7820 */ /* 0x000fe20000410000 */
[----:B------:R-:W-:Y:S01]  /*01c0*/  SHF.L.U32 R26, R7, 0x10, RZ ;  /* 0x00000010071a7819 */ /* 0x000fe200000006ff */
[----:B------:R1:W2:Y:S01]  /*01d0*/  MUFU.EX2 R15, R13 ;  /* 0x0000000d000f7308 */ /* 0x0002a20000000800 */
[----:B------:R-:W-:Y:S01]  /*01e0*/  FMUL.FTZ R12, R25, -1.4426950216293334961 ;  /* 0xbfb8aa3b190c7820 */ /* 0x000fe20000410000 */
[----:B------:R-:W-:-:S02]  /*01f0*/  PRMT R6, R5, 0x7632, R6 ;  /* 0x0000763205067816 */ /* 0x000fc40000000006 */
[----:B------:R-:W-:Y:S01]  /*0200*/  FMUL.FTZ R3, R26, -1.4426950216293334961 ;  /* 0xbfb8aa3b1a037820 */ /* 0x000fe20000410000 */
[----:B------:R-:W-:Y:S02]  /*0210*/  SHF.L.U32 R0, R9, 0x10, RZ ;  /* 0x0000001009007819 */ /* 0x000fe400000006ff */
[----:B------:R-:W-:Y:S01]  /*0220*/  PRMT R28, R6, 0x7632, R28 ;  /* 0x00007632061c7816 */ /* 0x000fe2000000001c */
[----:B------:R-:W3:Y:S01]  /*0230*/  MUFU.EX2 R14, R14 ;  /* 0x0000000e000e7308 */ /* 0x000ee20000000800 */
[----:B-1----:R-:W-:Y:S01]  /*0240*/  FMUL.FTZ R13, R2, -1.4426950216293334961 ;  /* 0xbfb8aa3b020d7820 */ /* 0x002fe20000410000 */
[----:B------:R-:W-:Y:S01]  /*0250*/  SHF.L.U32 R6, R6, 0x10, RZ ;  /* 0x0000001006067819 */ /* 0x000fe200000006ff */
[----:B------:R-:W-:Y:S01]  /*0260*/  FMUL.FTZ R17, R0, -1.4426950216293334961 ;  /* 0xbfb8aa3b00117820 */ /* 0x000fe20000410000 */
[----:B------:R-:W-:-:S04]  /*0270*/  SHF.L.U32 R28, R28, 0x10, RZ ;  /* 0x000000101c1c7819 */ /* 0x000fc800000006ff */
[----:B------:R-:W1:Y:S01]  /*0280*/  MUFU.EX2 R12, R12 ;  /* 0x0000000c000c7308 */ /* 0x000e620000000800 */
[----:B--2---:R-:W-:-:S07]  /*0290*/  FADD.FTZ R15, R15, 1 ;  /* 0x3f8000000f0f7421 */ /* 0x004fce0000010000 */
[----:B------:R-:W2:Y:S01]  /*02a0*/  MUFU.RCP R15, R15 ;  /* 0x0000000f000f7308 */ /* 0x000ea20000001000 */
[----:B---3--:R-:W-:-:S07]  /*02b0*/  FADD.FTZ R16, R14, 1 ;  /* 0x3f8000000e107421 */ /* 0x008fce0000010000 */
[----:B------:R-:W3:Y:S01]  /*02c0*/  MUFU.EX2 R13, R13 ;  /* 0x0000000d000d7308 */ /* 0x000ee20000000800 */
[----:B-1----:R-:W-:-:S07]  /*02d0*/  FADD.FTZ R14, R12, 1 ;  /* 0x3f8000000c0e7421 */ /* 0x002fce0000010000 */
[----:B------:R-:W1:Y:S01]  /*02e0*/  MUFU.EX2 R3, R3 ;  /* 0x0000000300037308 */ /* 0x000e620000000800 */
[----:B--2---:R-:W-:-:S07]  /*02f0*/  FMUL.FTZ R24, R24, R15 ;  /* 0x0000000f18187220 */ /* 0x004fce0000410000 */
[----:B------:R-:W2:Y:S01]  /*0300*/  MUFU.RCP R14, R14 ;  /* 0x0000000e000e7308 */ /* 0x000ea20000001000 */
[----:B---3--:R-:W-:Y:S01]  /*0310*/  FADD.FTZ R15, R13, 1 ;  /* 0x3f8000000d0f7421 */ /* 0x008fe20000010000 */
[----:B------:R-:W-:-:S06]  /*0320*/  SHF.L.U32 R13, R11, 0x10, RZ ;  /* 0x000000100b0d7819 */ /* 0x000fcc00000006ff */
[----:B------:R-:W3:Y:S01]  /*0330*/  MUFU.RCP R16, R16 ;  /* 0x0000001000107308 */ /* 0x000ee20000001000 */
[----:B-1----:R-:W-:Y:S01]  /*0340*/  FADD.FTZ R19, R3, 1 ;  /* 0x3f80000003137421 */ /* 0x002fe20000010000 */
[----:B------:R-:W-:-:S05]  /*0350*/  SHF.L.U32 R3, R10, 0x10, RZ ;  /* 0x000000100a037819 */ /* 0x000fca00000006ff */
[----:B------:R-:W-:Y:S01]  /*0360*/  FMUL.FTZ R12, R3, -1.4426950216293334961 ;  /* 0xbfb8aa3b030c7820 */ /* 0x000fe20000410000 */
[----:B------:R-:W1:Y:S01]  /*0370*/  MUFU.RCP R15, R15 ;  /* 0x0000000f000f7308 */ /* 0x000e620000001000 */
[----:B--2---:R-:W-:Y:S01]  /*0380*/  FMUL.FTZ R25, R25, R14 ;  /* 0x0000000e19197220 */ /* 0x004fe20000410000 */
[----:B------:R-:W-:Y:S01]  /*0390*/  PRMT R14, R4, 0x7632, R14 ;  /* 0x00007632040e7816 */ /* 0x000fe2000000000e */
[----:B------:R-:W-:-:S03]  /*03a0*/  FMUL.FTZ R4, R13, -1.4426950216293334961 ;  /* 0xbfb8aa3b0d047820 */ /* 0x000fc60000410000 */
[----:B------:R-:W-:Y:S02]  /*03b0*/  SHF.L.U32 R14, R14, 0x10, RZ ;  /* 0x000000100e0e7819 */ /* 0x000fe400000006ff */
[----:B------:R-:W2:Y:S01]  /*03c0*/  MUFU.EX2 R12, R12 ;  /* 0x0000000c000c7308 */ /* 0x000ea20000000800 */
[----:B---3--:R-:W-:Y:S01]  /*03d0*/  FMUL.FTZ R27, R27, R16 ;  /* 0x000000101b1b7220 */ /* 0x008fe20000410000 */
[----:B------:R-:W-:Y:S01]  /*03e0*/  FMUL.FTZ R16, R6, -1.4426950216293334961 ;  /* 0xbfb8aa3b06107820 */ /* 0x000fe20000410000 */
[----:B------:R-:W-:-:S05]  /*03f0*/  FMUL.FTZ R5, R14, -1.4426950216293334961 ;  /* 0xbfb8aa3b0e057820 */ /* 0x000fca0000410000 */
[----:B------:R-:W3:Y:S01]  /*0400*/  MUFU.EX2 R4, R4 ;  /* 0x0000000400047308 */ /* 0x000ee20000000800 */
[----:B-1----:R-:W-:Y:S01]  /*0410*/  FMUL.FTZ R2, R2, R15 ;  /* 0x0000000f02027220 */ /* 0x002fe20000410000 */
[----:B------:R-:W-:-:S06]  /*0420*/  FMUL.FTZ R15, R28, -1.4426950216293334961 ;  /* 0xbfb8aa3b1c0f7820 */ /* 0x000fcc0000410000 */
[----:B------:R-:W1:Y:S01]  /*0430*/  MUFU.RCP R19, R19 ;  /* 0x0000001300137308 */ /* 0x000e620000001000 */
[----:B--2---:R-:W-:-:S07]  /*0440*/  FADD.FTZ R12, R12, 1 ;  /* 0x3f8000000c0c7421 */ /* 0x004fce0000010000 */
[----:B------:R-:W2:Y:S01]  /*0450*/  MUFU.EX2 R17, R17 ;  /* 0x0000001100117308 */ /* 0x000ea20000000800 */
[----:B---3--:R-:W-:-:S07]  /*0460*/  FADD.FTZ R4, R4, 1 ;  /* 0x3f80000004047421 */ /* 0x008fce0000010000 */
[----:B------:R-:W3:Y:S01]  /*0470*/  MUFU.EX2 R5, R5 ;  /* 0x0000000500057308 */ /* 0x000ee20000000800 */
[----:B-1----:R-:W-:-:S07]  /*0480*/  FMUL.FTZ R26, R26, R19 ;  /* 0x000000131a1a7220 */ /* 0x002fce0000410000 */
[----:B------:R-:W1:Y:S01]  /*0490*/  MUFU.EX2 R16, R16 ;  /* 0x0000001000107308 */ /* 0x000e620000000800 */
[----:B--2---:R-:W-:-:S07]  /*04a0*/  FADD.FTZ R19, R17, 1 ;  /* 0x3f80000011137421 */ /* 0x004fce0000010000 */
[----:B------:R-:W2:Y:S01]  /*04b0*/  MUFU.EX2 R15, R15 ;  /* 0x0000000f000f7308 */ /* 0x000ea20000000800 */
[----:B---3--:R-:W-:-:S07]  /*04c0*/  FADD.FTZ R18, R5, 1 ;  /* 0x3f80000005127421 */ /* 0x008fce0000010000 */
[----:B------:R-:W3:Y:S01]  /*04d0*/  MUFU.RCP R12, R12 ;  /* 0x0000000c000c7308 */ /* 0x000ee20000001000 */
[----:B-1----:R-:W-:-:S07]  /*04e0*/  FADD.FTZ R16, R16, 1 ;  /* 0x3f80000010107421 */ /* 0x002fce0000010000 */
[----:B------:R-:W1:Y:S01]  /*04f0*/  MUFU.RCP R4, R4 ;  /* 0x0000000400047308 */ /* 0x000e620000001000 */
[----:B--2---:R-:W-:-:S07]  /*0500*/  FADD.FTZ R29, R15, 1 ;  /* 0x3f8000000f1d7421 */ /* 0x004fce0000010000 */
[----:B------:R-:W2:Y:S01]  /*0510*/  MUFU.RCP R19, R19 ;  /* 0x0000001300137308 */ /* 0x000ea20000001000 */
[----:B---3--:R-:W-:Y:S01]  /*0520*/  FMUL.FTZ R3, R3, R12 ;  /* 0x0000000c03037220 */ /* 0x008fe20000410000 */
[----:B------:R-:W-:-:S06]  /*0530*/  IADD3 R12, P0, PT, R20, UR8, RZ ;  /* 0x00000008140c7c10 */ /* 0x000fcc000ff1e0ff */
[----:B------:R-:W3:Y:S01]  /*0540*/  MUFU.RCP R5, R18 ;  /* 0x0000001200057308 */ /* 0x000ee20000001000 */
[----:B-1----:R-:W-:Y:S01]  /*0550*/  FMUL.FTZ R4, R13, R4 ;  /* 0x000000040d047220 */ /* 0x002fe20000410000 */
[----:B------:R-:W-:-:S06]  /*0560*/  IADD3.X R13, PT, PT, R21, UR9, RZ, P0, !PT ;  /* 0x00000009150d7c10 */ /* 0x000fcc00087fe4ff */
[----:B------:R-:W1:Y:S01]  /*0570*/  MUFU.RCP R17, R16 ;  /* 0x0000001000117308 */ /* 0x000e620000001000 */
[----:B--2---:R-:W-:-:S07]  /*0580*/  FMUL.FTZ R0, R0, R19 ;  /* 0x0000001300007220 */ /* 0x004fce0000410000 */
[----:B------:R-:W2:Y:S01]  /*0590*/  MUFU.RCP R15, R29 ;  /* 0x0000001d000f7308 */ /* 0x000ea20000001000 */
[----:B---3--:R-:W-:Y:S01]  /*05a0*/  FMUL.FTZ R5, R14, R5 ;  /* 0x000000050e057220 */ /* 0x008fe20000410000 */
[----:B-1----:R-:W-:Y:S01]  /*05b0*/  FMUL.FTZ R6, R6, R17 ;  /* 0x0000001106067220 */ /* 0x002fe20000410000 */
[----:B--2---:R-:W-:Y:S02]  /*05c0*/  FMUL.FTZ R28, R28, R15 ;  /* 0x0000000f1c1c7220 */ /* 0x004fe40000410000 */
[----:B------:R-:W2:Y:S01]  /*05d0*/  LDG.E.ENL2.256.CONSTANT R16, R12, desc[UR12][R12.64] ;  /* 0xfe00000c0c0c797e */ /* 0x000ea20008129910 */
[----:B------:R-:W-:Y:S02]  /*05e0*/  PRMT R7, R7, 0x7632, R7 ;  /* 0x0000763207077816 */ /* 0x000fe40000000007 */
[----:B------:R-:W-:Y:S02]  /*05f0*/  PRMT R8, R8, 0x7632, R8 ;  /* 0x0000763208087816 */ /* 0x000fe40000000008 */
[----:B------:R-:W-:-:S02]  /*0600*/  SHF.L.U32 R7, R7, 0x10, RZ ;  /* 0x0000001007077819 */ /* 0x000fc400000006ff */
[----:B------:R-:W-:Y:S02]  /*0610*/  PRMT R9, R9, 0x7632, R9 ;  /* 0x0000763209097816 */ /* 0x000fe40000000009 */
[----:B------:R-:W-:Y:S01]  /*0620*/  PRMT R10, R10, 0x7632, R10 ;  /* 0x000076320a0a7816 */ /* 0x000fe2000000000a */
[----:B------:R-:W-:Y:S01]  /*0630*/  FMUL.FTZ R29, R7, -1.4426950216293334961 ;  /* 0xbfb8aa3b071d7820 */ /* 0x000fe20000410000 */
[----:B------:R-:W-:Y:S02]  /*0640*/  SHF.L.U32 R9, R9, 0x10, RZ ;  /* 0x0000001009097819 */ /* 0x000fe400000006ff */
[----:B------:R-:W-:Y:S02]  /*0650*/  PRMT R11, R11, 0x7632, R11 ;  /* 0x000076320b0b7816 */ /* 0x000fe4000000000b */
[----:B------:R-:W-:Y:S01]  /*0660*/  F2FP.BF16.F32.PACK_AB R5, R5, R24 ;  /* 0x000000180505723e */ /* 0x000fe200000010ff */
[----:B------:R-:W1:Y:S01]  /*0670*/  MUFU.EX2 R29, R29 ;  /* 0x0000001d001d7308 */ /* 0x000e620000000800 */
[----:B------:R-:W-:-:S02]  /*0680*/  SHF.L.U32 R11, R11, 0x10, RZ ;  /* 0x000000100b0b7819 */ /* 0x000fc400000006ff */
[----:B------:R-:W-:Y:S02]  /*0690*/  F2FP.BF16.F32.PACK_AB R25, R28, R25 ;  /* 0x000000191c19723e */ /* 0x000fe400000010ff */
        /* <DEDUP_REMOVED lines=30> */
[----:B0-----:R-:W-:-:S05]  /*0880*/  FMUL.FTZ R11, R11, R10 ;  /* 0x0000000a0b0b7220 */ /* 0x001fca0000410000 */
[----:B------:R-:W-:Y:S02]  /*0890*/  F2FP.BF16.F32.PACK_AB R11, R11, R4 ;  /* 0x000000040b0b723e */ /* 0x000fe400000010ff */
[----:B------:R-:W-:Y:S01]  /*08a0*/  IADD3 R4, P0, PT, R20, UR6, RZ ;  /* 0x0000000614047c10 */ /* 0x000fe2000ff1e0ff */
[----:B--2---:R-:W-:Y:S02]  /*08b0*/  HFMA2.BF16_V2 R12, R5, R12, -RZ ;  /* 0x0000000c050c7231 */ /* 0x004fe400003000ff */
[----:B------:R-:W-:Y:S02]  /*08c0*/  HMUL2.BF16_V2 R13, R6, R13 ;  /* 0x0000000d060d7232 */ /* 0x000fe40000200000 */
[----:B------:R-:W-:Y:S02]  /*08d0*/  HFMA2.BF16_V2 R14, R25, R14, -RZ ;  /* 0x0000000e190e7231 */ /* 0x000fe400003000ff */
[----:B------:R-:W-:Y:S02]  /*08e0*/  HMUL2.BF16_V2 R15, R7, R15 ;  /* 0x0000000f070f7232 */ /* 0x000fe40000200000 */
[----:B------:R-:W-:-:S02]  /*08f0*/  HFMA2.BF16_V2 R16, R2, R16, -RZ ;  /* 0x0000001002107231 */ /* 0x000fc400003000ff */
[----:B------:R-:W-:Y:S02]  /*0900*/  HMUL2.BF16_V2 R17, R0, R17 ;  /* 0x0000001100117232 */ /* 0x000fe40000200000 */
        /* <DEDUP_REMOVED lines=8> */
.L_x_409:
        /* <DEDUP_REMOVED lines=15> */
.L_x_518:


//--------------------- .text._ZN4vllm18act_and_mul_kernelIN3c104HalfE7__half2XadL_ZNS_11silu_kernelIS2_EET_RKS5_EEXadL_ZNS_18packed_silu_kernelIS3_EES5_S7_EELb1ELb1ELb1EEEvPS5_PS6_i --------------------------
	.section	.text._ZN4vllm18act_and_mul_kernelIN3c104HalfE7__half2XadL_ZNS_11silu_kernelIS2_EET_RKS5_EEXadL_ZNS_18packed_silu_kernelIS3_EES5_S7_EELb1ELb1ELb1EEEvPS5_PS6_i,"ax",@progbits
	.align	128
        .global         _ZN4vllm18act_and_mul_kernelIN3c104HalfE7__half2XadL_ZNS_11silu_kernelIS2_EET_RKS5_EEXadL_ZNS_18packed_silu_kernelIS3_EES5_S7_EELb1ELb1ELb1EEEvPS5_PS6_i
        .type           _ZN4vllm18act_and_mul_kernelIN3c104HalfE7__half2XadL_ZNS_11silu_kernelIS2_EET_RKS5_EEXadL_ZNS_18packed_silu_kernelIS3_EES5_S7_EELb1ELb1ELb1EEEvPS5_PS6_i,@function
        .size           _ZN4vllm18act_and_mul_kernelIN3c104HalfE7__half2XadL_ZNS_11silu_kernelIS2_EET_RKS5_EEXadL_ZNS_18packed_silu_kernelIS3_EES5_S7_EELb1ELb1ELb1EEEvPS5_PS6_i,(.L_x_519 - _ZN4vllm18act_and_mul_kernelIN3c104HalfE7__half2XadL_ZNS_11silu_kernelIS2_EET_RKS5_EEXadL_ZNS_18packed_silu_kernelIS3_EES5_S7_EELb1ELb1ELb1EEEvPS5_PS6_i)
        .other          _ZN4vllm18act_and_mul_kernelIN3c104HalfE7__half2XadL_ZNS_11silu_kernelIS2_EET_RKS5_EEXadL_ZNS_18packed_silu_kernelIS3_EES5_S7_EELb1ELb1ELb1EEEvPS5_PS6_i,@"STO_CUDA_ENTRY STV_DEFAULT"
_ZN4vllm18act_and_mul_kernelIN3c104HalfE7__half2XadL_ZNS_11silu_kernelIS2_EET_RKS5_EEXadL_ZNS_18packed_silu_kernelIS3_EES5_S7_EELb1ELb1ELb1EEEvPS5_PS6_i:
.text._ZN4vllm18act_and_mul_kernelIN3c104HalfE7__half2XadL_ZNS_11silu_kernelIS2_EET_RKS5_EEXadL_ZNS_18packed_silu_kernelIS3_EES5_S7_EELb1ELb1ELb1EEEvPS5_PS6_i:
        /* <DEDUP_REMOVED lines=50> */
[----:B------:R-:W-:Y:S01]  /*0320*/  MOV R28, 0x20 ;  /* 0x00000020001c7802 */ /* 0x000fe20000000f00 */
        /* <DEDUP_REMOVED lines=12> */
[----:B------:R-:W-:Y:S01]  /*03f0*/  HADD2.F32 R11, -RZ, R11.H1_H1 ;  /* 0x3000000bff0b7230 */ /* 0x000fe20000004100 */
[----:B------:R-:W0:Y:S01]  /*0400*/  MUFU.EX2 R24, R24 ;  /* 0x0000001800187308 */ /* 0x000e220000000800 */
[----:B------:R-:W-:Y:S01]  /*0410*/  FMUL.FTZ R23, R12, -1.4426950216293334961 ;  /* 0xbfb8aa3b0c177820 */ /* 0x000fe20000410000 */
[----:B------:R-:W-:Y:S01]  /*0420*/  FMUL.FTZ R25, R10, -1.4426950216293334961 ;  /* 0xbfb8aa3b0a197820 */ /* 0x000fe20000410000 */
[----:B------:R-:W-:-:S02]  /*0430*/  HADD2.F32 R3, -RZ, R4.H0_H0 ;  /* 0x20000004ff037230 */ /* 0x000fc40000004100 */
[----:B------:R-:W-:Y:S01]  /*0440*/  FMUL.FTZ R20, R11, -1.4426950216293334961 ;  /* 0xbfb8aa3b0b147820 */ /* 0x000fe20000410000 */
[----:B------:R-:W-:Y:S02]  /*0450*/  HADD2.F32 R4, -RZ, R4.H1_H1 ;  /* 0x30000004ff047230 */ /* 0x000fe40000004100 */
[----:B------:R-:W1:Y:S01]  /*0460*/  MUFU.EX2 R22, R22 ;  /* 0x0000001600167308 */ /* 0x000e620000000800 */
[----:B------:R-:W-:Y:S02]  /*0470*/  FMUL.FTZ R18, R3, -1.4426950216293334961 ;  /* 0xbfb8aa3b03127820 */ /* 0x000fe40000410000 */
[----:B------:R-:W-:-:S05]  /*0480*/  FMUL.FTZ R13, R4, -1.4426950216293334961 ;  /* 0xbfb8aa3b040d7820 */ /* 0x000fca0000410000 */
        /* <DEDUP_REMOVED lines=17> */
[----:B--2---:R-:W-:-:S07]  /*05a0*/  FMUL.FTZ R17, R17, R24 ;  /* 0x0000001811117220 */ /* 0x004fce0000410000 */
[----:B------:R-:W2:Y:S01]  /*05b0*/  MUFU.RCP R14, R14 ;  /* 0x0000000e000e7308 */ /* 0x000ea20000001000 */
[----:B0-----:R-:W-:-:S07]  /*05c0*/  FMUL.FTZ R19, R19, R22 ;  /* 0x0000001613137220 */ /* 0x001fce0000410000 */
[----:B------:R-:W0:Y:S01]  /*05d0*/  MUFU.EX2 R13, R13 ;  /* 0x0000000d000d7308 */ /* 0x000e220000000800 */
[----:B-1----:R-:W-:-:S07]  /*05e0*/  FMUL.FTZ R22, R8, R15 ;  /* 0x0000000f08167220 */ /* 0x002fce0000410000 */
[----:B------:R-:W1:Y:S01]  /*05f0*/  MUFU.RCP R23, R23 ;  /* 0x0000001700177308 */ /* 0x000e620000001000 */
[----:B--2---:R-:W-:Y:S01]  /*0600*/  FMUL.FTZ R24, R9, R14 ;  /* 0x0000000e09187220 */ /* 0x004fe20000410000 */
[----:B------:R-:W-:-:S06]  /*0610*/  IMAD.WIDE.U32 R8, R21, R28, UR6 ;  /* 0x0000000615087e25 */ /* 0x000fcc000f8e001c */
[----:B------:R-:W2:Y:S01]  /*0620*/  MUFU.RCP R25, R25 ;  /* 0x0000001900197308 */ /* 0x000ea20000001000 */
[----:B0-----:R-:W-:-:S07]  /*0630*/  FADD.FTZ R26, R13, 1 ;  /* 0x3f8000000d1a7421 */ /* 0x001fce0000010000 */
[----:B------:R-:W0:Y:S01]  /*0640*/  MUFU.RCP R20, R20 ;  /* 0x0000001400147308 */ /* 0x000e220000001000 */
[----:B-1----:R-:W-:-:S07]  /*0650*/  FMUL.FTZ R23, R12, R23 ;  /* 0x000000170c177220 */ /* 0x002fce0000410000 */
[----:B------:R-:W1:Y:S01]  /*0660*/  MUFU.EX2 R18, R18 ;  /* 0x0000001200127308 */ /* 0x000e620000000800 */
[----:B--2---:R-:W-:-:S07]  /*0670*/  FMUL.FTZ R25, R10, R25 ;  /* 0x000000190a197220 */ /* 0x004fce0000410000 */
[----:B------:R-:W2:Y:S01]  /*0680*/  MUFU.RCP R27, R27 ;  /* 0x0000001b001b7308 */ /* 0x000ea20000001000 */
[----:B0-----:R-:W-:Y:S02]  /*0690*/  FMUL.FTZ R20, R11, R20 ;  /* 0x000000140b147220 */ /* 0x001fe40000410000 */
[----:B------:R-:W3:Y:S01]  /*06a0*/  LDG.E.ENL2.256.CONSTANT R12, R8, desc[UR12][R8.64] ;  /* 0xfe00000c0808797e */ /* 0x000ee2000812990c */
[----:B-1----:R-:W-:-:S06]  /*06b0*/  FADD.FTZ R18, R18, 1 ;  /* 0x3f80000012127421 */ /* 0x002fcc0000010000 */
[----:B------:R-:W0:Y:S01]  /*06c0*/  MUFU.RCP R18, R18 ;  /* 0x0000001200127308 */ /* 0x000e220000001000 */
[----:B--2---:R-:W-:-:S07]  /*06d0*/  FMUL.FTZ R16, R16, R27 ;  /* 0x0000001b10107220 */ /* 0x004fce0000410000 */
[----:B------:R1:W2:Y:S01]  /*06e0*/  MUFU.RCP R27, R26 ;  /* 0x0000001a001b7308 */ /* 0x0002a20000001000 */
[----:B0-----:R-:W-:Y:S01]  /*06f0*/  FMUL.FTZ R18, R3, R18 ;  /* 0x0000001203127220 */ /* 0x001fe20000410000 */
[----:B------:R-:W-:-:S05]  /*0700*/  HADD2.F32 R3, -RZ, R5.H0_H0 ;  /* 0x20000005ff037230 */ /* 0x000fca0000004100 */
[----:B------:R-:W-:-:S06]  /*0710*/  FMUL.FTZ R28, R3, -1.4426950216293334961 ;  /* 0xbfb8aa3b031c7820 */ /* 0x000fcc0000410000 */
[----:B------:R-:W0:Y:S01]  /*0720*/  MUFU.EX2 R28, R28 ;  /* 0x0000001c001c7308 */ /* 0x000e220000000800 */
[----:B------:R-:W-:-:S05]  /*0730*/  HADD2.F32 R5, -RZ, R5.H1_H1 ;  /* 0x30000005ff057230 */ /* 0x000fca0000004100 */
[----:B-1----:R-:W-:Y:S01]  /*0740*/  FMUL.FTZ R26, R5, -1.4426950216293334961 ;  /* 0xbfb8aa3b051a7820 */ /* 0x002fe20000410000 */
[----:B--2---:R-:W-:-:S05]  /*0750*/  FMUL.FTZ R27, R4, R27 ;  /* 0x0000001b041b7220 */ /* 0x004fca0000410000 */
[----:B------:R-:W1:Y:S01]  /*0760*/  MUFU.EX2 R26, R26 ;  /* 0x0000001a001a7308 */ /* 0x000e620000000800 */
[----:B0-----:R-:W-:-:S07]  /*0770*/  FADD.FTZ R29, R28, 1 ;  /* 0x3f8000001c1d7421 */ /* 0x001fce0000010000 */
[----:B------:R-:W0:Y:S01]  /*0780*/  MUFU.RCP R4, R29 ;  /* 0x0000001d00047308 */ /* 0x000e220000001000 */
[----:B-1----:R-:W-:Y:S01]  /*0790*/  FADD.FTZ R28, R26, 1 ;  /* 0x3f8000001a1c7421 */ /* 0x002fe20000010000 */
[----:B0-----:R-:W-:-:S06]  /*07a0*/  FMUL.FTZ R3, R3, R4 ;  /* 0x0000000403037220 */ /* 0x001fcc0000410000 */
        /* <DEDUP_REMOVED lines=13> */
[----:B------:R-:W-:Y:S02]  /*0880*/  HADD2.F32 R5, -RZ, R7.H0_H0 ;  /* 0x20000007ff057230 */ /* 0x000fe40000004100 */
[----:B0-----:R-:W-:-:S03]  /*0890*/  FMUL.FTZ R29, R6, R29 ;  /* 0x0000001d061d7220 */ /* 0x001fc60000410000 */
[----:B------:R-:W-:-:S06]  /*08a0*/  FMUL.FTZ R6, R5, -1.4426950216293334961 ;  /* 0xbfb8aa3b05067820 */ /* 0x000fcc0000410000 */
[----:B------:R-:W0:Y:S02]  /*08b0*/  MUFU.EX2 R6, R6 ;  /* 0x0000000600067308 */ /* 0x000e240000000800 */
[----:B0-----:R-:W-:Y:S01]  /*08c0*/  FADD.FTZ R28, R6, 1 ;  /* 0x3f800000061c7421 */ /* 0x001fe20000010000 */
[----:B------:R-:W-:-:S05]  /*08d0*/  HADD2.F32 R6, -RZ, R7.H1_H1 ;  /* 0x30000007ff067230 */ /* 0x000fca0000004100 */
[----:B------:R-:W-:Y:S01]  /*08e0*/  FMUL.FTZ R7, R6, -1.4426950216293334961 ;  /* 0xbfb8aa3b06077820 */ /* 0x000fe20000410000 */
[----:B------:R-:W0:Y:S08]  /*08f0*/  MUFU.RCP R28, R28 ;  /* 0x0000001c001c7308 */ /* 0x000e300000001000 */
[----:B------:R-:W1:Y:S01]  /*0900*/  MUFU.EX2 R7, R7 ;  /* 0x0000000700077308 */ /* 0x000e620000000800 */
[----:B0-----:R-:W-:Y:S01]  /*0910*/  FMUL.FTZ R5, R5, R28 ;  /* 0x0000001c05057220 */ /* 0x001fe20000410000 */
[----:B-1----:R-:W-:-:S06]  /*0920*/  FADD.FTZ R28, R7, 1 ;  /* 0x3f800000071c7421 */ /* 0x002fcc0000010000 */
[----:B------:R-:W0:Y:S01]  /*0930*/  MUFU.RCP R7, R28 ;  /* 0x0000001c00077308 */ /* 0x000e220000001000 */
[----:B------:R-:W-:Y:S02]  /*0940*/  F2FP.F16.F32.PACK_AB R19, R22, R19 ;  /* 0x000000131613723e */ /* 0x000fe400000000ff */
[----:B------:R-:W-:Y:S02]  /*0950*/  F2FP.F16.F32.PACK_AB R20, R20, R25 ;  /* 0x000000191414723e */ /* 0x000fe400000000ff */
[----:B------:R-:W-:Y:S02]  /*0960*/  F2FP.F16.F32.PACK_AB R3, R26, R3 ;  /* 0x000000031a03723e */ /* 0x000fe400000000ff */
[----:B------:R-:W-:Y:S02]  /*0970*/  F2FP.F16.F32.PACK_AB R16, R17, R16 ;  /* 0x000000101110723e */ /* 0x000fe400000000ff */
[----:B------:R-:W-:Y:S01]  /*0980*/  F2FP.F16.F32.PACK_AB R23, R23, R24 ;  /* 0x000000181717723e */ /* 0x000fe200000000ff */
[----:B0-----:R-:W-:Y:S01]  /*0990*/  FMUL.FTZ R6, R6, R7 ;  /* 0x0000000706067220 */ /* 0x001fe20000410000 */
[----:B------:R-:W-:-:S04]  /*09a0*/  F2FP.F16.F32.PACK_AB R7, R29, R4 ;  /* 0x000000041d07723e */ /* 0x000fc800000000ff */
[----:B------:R-:W-:Y:S02]  /*09b0*/  F2FP.F16.F32.PACK_AB R5, R6, R5 ;  /* 0x000000050605723e */ /* 0x000fe400000000ff */
[----:B------:R-:W-:Y:S02]  /*09c0*/  F2FP.F16.F32.PACK_AB R18, R27, R18 ;  /* 0x000000121b12723e */ /* 0x000fe400000000ff */
[----:B------:R-:W-:Y:S01]  /*09d0*/  MOV R4, 0x20 ;  /* 0x0000002000047802 */ /* 0x000fe20000000f00 */
[----:B---3--:R-:W-:Y:S02]  /*09e0*/  HFMA2 R9, R19, R9, -RZ ;  /* 0x0000000913097231 */ /* 0x008fe400001000ff */
[----:B------:R-:W-:Y:S02]  /*09f0*/  HFMA2 R11, R20, R11, -RZ ;  /* 0x0000000b140b7231 */ /* 0x000fe400001000ff */
[----:B------:R-:W-:Y:S02]  /*0a00*/  HFMA2 R13, R3, R13, -RZ ;  /* 0x0000000d030d7231 */ /* 0x000fe400001000ff */
[----:B------:R-:W-:-:S02]  /*0a10*/  HFMA2 R15, R5, R15, -RZ ;  /* 0x0000000f050f7231 */ /* 0x000fc400001000ff */
[----:B------:R-:W-:Y:S02]  /*0a20*/  HMUL2 R8, R16, R8 ;  /* 0x0000000810087232 */ /* 0x000fe40000000000 */
[----:B------:R-:W-:-:S04]  /*0a30*/  IMAD.WIDE.U32 R4, R21, R4, UR8 ;  /* 0x0000000815047e25 */ /* 0x000fc8000f8e0004 */
[----:B------:R-:W-:Y:S02]  /*0a40*/  HMUL2 R10, R23, R10 ;  /* 0x0000000a170a7232 */ /* 0x000fe40000000000 */
[----:B------:R-:W-:Y:S02]  /*0a50*/  HMUL2 R12, R18, R12 ;  /* 0x0000000c120c7232 */ /* 0x000fe40000000000 */
[----:B------:R-:W-:-:S05]  /*0a60*/  HMUL2 R14, R7, R14 ;  /* 0x0000000e070e7232 */ /* 0x000fca0000000000 */
[----:B------:R0:W-:Y:S01]  /*0a70*/  STG.E.ENL2.256 desc[UR12][R4.64], R8, R12 ;  /* 0xf8000008040c797f */ /* 0x0001e2000f12180c */
[----:B------:R-:W-:-:S07]  /*0a80*/  MOV R21, R2 ;  /* 0x0000000200157202 */ /* 0x000fce0000000f00 */
.L_x_411:
[----:B------:R-:W-:Y:S05]  /*0a90*/  BSYNC.RECONVERGENT B0 ;  /* 0x0000000000007941 */ /* 0x000fea0003800200 */
.L_x_410:
[----:B------:R-:W-:Y:S05]  /*0aa0*/  @!P1 EXIT ;  /* 0x000000000000994d */ /* 0x000fea0003800000 */
[----:B------:R-:W-:-:S07]  /*0ab0*/  IADD3 R3, PT, PT, R21, R0, RZ ;  /* 0x0000000015037210 */ /* 0x000fce0007ffe0ff */
.L_x_412:
        /* <DEDUP_REMOVED lines=11> */
[----:B------:R-:W-:Y:S01]  /*0b70*/  HADD2.F32 R15, -RZ, R9.H1_H1 ;  /* 0x30000009ff0f7230 */ /* 0x000fe20000004100 */
[----:B------:R-:W0:Y:S01]  /*0b80*/  MUFU.EX2 R14, R14 ;  /* 0x0000000e000e7308 */ /* 0x000e220000000800 */
[--C-:B------:R-:W-:Y:S02]  /*0b90*/  HADD2.F32 R22, -RZ, R10.reuse.H0_H0 ;  /* 0x2000000aff167230 */ /* 0x100fe40000004100 */
[----:B------:R-:W-:Y:S01]  /*0ba0*/  FMUL.FTZ R20, R26, -1.4426950216293334961 ;  /* 0xbfb8aa3b1a147820 */ /* 0x000fe20000410000 */
[----:B------:R-:W-:Y:S02]  /*0bb0*/  HADD2.F32 R9, -RZ, R10.H1_H1 ;  /* 0x3000000aff097230 */ /* 0x000fe40000004100 */
[----:B------:R-:W-:Y:S01]  /*0bc0*/  FMUL.FTZ R10, R2, -1.4426950216293334961 ;  /* 0xbfb8aa3b020a7820 */ /* 0x000fe20000410000 */
[----:B------:R-:W-:Y:S01]  /*0bd0*/  FMUL.FTZ R19, R15, -1.4426950216293334961 ;  /* 0xbfb8aa3b0f137820 */ /* 0x000fe20000410000 */
[----:B------:R-:W-:-:S02]  /*0be0*/  HADD2.F32 R24, -RZ, R4.H0_H0 ;  /* 0x20000004ff187230 */ /* 0x000fc40000004100 */
[----:B------:R-:W-:Y:S01]  /*0bf0*/  FMUL.FTZ R28, R22, -1.4426950216293334961 ;  /* 0xbfb8aa3b161c7820 */ /* 0x000fe20000410000 */
[----:B------:R-:W1:Y:S01]  /*0c00*/  MUFU.EX2 R12, R12 ;  /* 0x0000000c000c7308 */ /* 0x000e620000000800 */
[----:B------:R-:W-:Y:S01]  /*0c10*/  FMUL.FTZ R16, R9, -1.4426950216293334961 ;  /* 0xbfb8aa3b09107820 */ /* 0x000fe20000410000 */
[----:B------:R-:W-:Y:S02]  /*0c20*/  HADD2.F32 R23, -RZ, R5.H0_H0 ;  /* 0x20000005ff177230 */ /* 0x000fe40000004100 */
[----:B------:R-:W-:-:S04]  /*0c30*/  FMUL.FTZ R17, R24, -1.4426950216293334961 ;  /* 0xbfb8aa3b18117820 */ /* 0x000fc80000410000 */
[----:B------:R-:W2:Y:S01]  /*0c40*/  MUFU.EX2 R13, R13 ;  /* 0x0000000d000d7308 */ /* 0x000ea20000000800 */
[----:B0-----:R-:W-:-:S07]  /*0c50*/  FADD.FTZ R14, R14, 1 ;  /* 0x3f8000000e0e7421 */ /* 0x001fce0000010000 */
[----:B------:R-:W0:Y:S01]  /*0c60*/  MUFU.EX2 R10, R10 ;  /* 0x0000000a000a7308 */ /* 0x000e220000000800 */
[----:B-1----:R-:W-:Y:S01]  /*0c70*/  FADD.FTZ R11, R12, 1 ;  /* 0x3f8000000c0b7421 */ /* 0x002fe20000010000 */
[----:B------:R-:W-:-:S05]  /*0c80*/  HADD2.F32 R12, -RZ, R4.H1_H1 ;  /* 0x30000004ff0c7230 */ /* 0x000fca0000004100 */
[----:B------:R-:W-:Y:S01]  /*0c90*/  FMUL.FTZ R18, R12, -1.4426950216293334961 ;  /* 0xbfb8aa3b0c127820 */ /* 0x000fe20000410000 */
[----:B------:R-:W1:Y:S01]  /*0ca0*/  MUFU.RCP R11, R11 ;  /* 0x0000000b000b7308 */ /* 0x000e620000001000 */
[----:B--2---:R-:W-:-:S07]  /*0cb0*/  FADD.FTZ R4, R13, 1 ;  /* 0x3f8000000d047421 */ /* 0x004fce0000010000 */
[----:B------:R-:W2:Y:S01]  /*0cc0*/  MUFU.EX2 R20, R20 ;  /* 0x0000001400147308 */ /* 0x000ea20000000800 */
[----:B0-----:R-:W-:Y:S01]  /*0cd0*/  FADD.FTZ R13, R10, 1 ;  /* 0x3f8000000a0d7421 */ /* 0x001fe20000010000 */
[----:B------:R-:W-:-:S06]  /*0ce0*/  HADD2.F32 R10, -RZ, R5.H1_H1 ;  /* 0x30000005ff0a7230 */ /* 0x000fcc0000004100 */
[----:B------:R-:W0:Y:S01]  /*0cf0*/  MUFU.EX2 R19, R19 ;  /* 0x0000001300137308 */ /* 0x000e220000000800 */
[----:B-1----:R-:W-:-:S07]  /*0d00*/  FMUL.FTZ R8, R8, R11 ;  /* 0x0000000b08087220 */ /* 0x002fce0000410000 */
        /* <DEDUP_REMOVED lines=9> */
[----:B0-----:R-:W-:-:S07]  /*0da0*/  FMUL.FTZ R25, R25, R4 ;  /* 0x0000000419197220 */ /* 0x001fce0000410000 */
[----:B------:R-:W0:Y:S01]  /*0db0*/  MUFU.EX2 R28, R28 ;  /* 0x0000001c001c7308 */ /* 0x000e220000000800 */
[----:B-1----:R-:W-:Y:S01]  /*0dc0*/  FMUL.FTZ R4, R2, R13 ;  /* 0x0000000d02047220 */ /* 0x002fe20000410000 */
[--C-:B------:R-:W-:Y:S02]  /*0dd0*/  HADD2.F32 R2, -RZ, R7.reuse.H0_H0 ;  /* 0x20000007ff027230 */ /* 0x100fe40000004100 */
[----:B------:R-:W-:Y:S02]  /*0de0*/  HADD2.F32 R7, -RZ, R7.H1_H1 ;  /* 0x30000007ff077230 */ /* 0x000fe40000004100 */
[----:B------:R-:W-:Y:S02]  /*0df0*/  F2FP.F16.F32.PACK_AB R25, R4, R25 ;  /* 0x000000190419723e */ /* 0x000fe400000000ff */
[----:B------:R-:W1:Y:S01]  /*0e00*/  MUFU.RCP R20, R20 ;  /* 0x0000001400147308 */ /* 0x000e620000001000 */
[----:B--2---:R-:W-:-:S07]  /*0e10*/  FMUL.FTZ R26, R26, R11 ;  /* 0x0000000b1a1a7220 */ /* 0x004fce0000410000 */
[----:B------:R-:W2:Y:S01]  /*0e20*/  MUFU.RCP R14, R14 ;  /* 0x0000000e000e7308 */ /* 0x000ea20000001000 */
[----:B0-----:R-:W-:Y:S01]  /*0e30*/  FADD.FTZ R19, R28, 1 ;  /* 0x3f8000001c137421 */ /* 0x001fe20000010000 */
[----:B------:R-:W-:-:S05]  /*0e40*/  HADD2.F32 R28, -RZ, R6.H0_H0 ;  /* 0x20000006ff1c7230 */ /* 0x000fca0000004100 */
[----:B------:R-:W-:Y:S01]  /*0e50*/  FMUL.FTZ R17, R28, -1.4426950216293334961 ;  /* 0xbfb8aa3b1c117820 */ /* 0x000fe20000410000 */
[----:B------:R-:W0:Y:S01]  /*0e60*/  MUFU.RCP R16, R16 ;  /* 0x0000001000107308 */ /* 0x000e220000001000 */
[----:B-1----:R-:W-:Y:S01]  /*0e70*/  FMUL.FTZ R11, R15, R20 ;  /* 0x000000140f0b7220 */ /* 0x002fe20000410000 */
[----:B------:R-:W-:Y:S02]  /*0e80*/  HADD2.F32 R20, -RZ, R6.H1_H1 ;  /* 0x30000006ff147230 */ /* 0x000fe40000004100 */
[----:B------:R-:W-:Y:S01]  /*0e90*/  FMUL.FTZ R6, R7, -1.4426950216293334961 ;  /* 0xbfb8aa3b07067820 */ /* 0x000fe20000410000 */
[----:B------:R-:W-:Y:S01]  /*0ea0*/  FMUL.FTZ R15, R10, -1.4426950216293334961 ;  /* 0xbfb8aa3b0a0f7820 */ /* 0x000fe20000410000 */
[----:B------:R-:W-:Y:S01]  /*0eb0*/  F2FP.F16.F32.PACK_AB R26, R11, R26 ;  /* 0x0000001a0b1a723e */ /* 0x000fe200000000ff */
[----:B------:R-:W-:Y:S01]  /*0ec0*/  FMUL.FTZ R13, R20, -1.4426950216293334961 ;  /* 0xbfb8aa3b140d7820 */ /* 0x000fe20000410000 */
[----:B------:R-:W1:Y:S01]  /*0ed0*/  MUFU.RCP R5, R5 ;  /* 0x0000000500057308 */ /* 0x000e620000001000 */
[----:B--2---:R-:W-:Y:S01]  /*0ee0*/  FMUL.FTZ R27, R27, R14 ;  /* 0x0000000e1b1b7220 */ /* 0x004fe20000410000 */
[----:B------:R-:W-:-:S04]  /*0ef0*/  FMUL.FTZ R14, R23, -1.4426950216293334961 ;  /* 0xbfb8aa3b170e7820 */ /* 0x000fc80000410000 */
[----:B------:R-:W-:Y:S02]  /*0f00*/  F2FP.F16.F32.PACK_AB R27, R8, R27 ;  /* 0x0000001b081b723e */ /* 0x000fe400000000ff */
[----:B------:R-:W2:Y:S01]  /*0f10*/  MUFU.EX2 R18, R18 ;  /* 0x0000001200127308 */ /* 0x000ea20000000800 */
[----:B0-----:R-:W-:Y:S01]  /*0f20*/  FMUL.FTZ R9, R9, R16 ;  /* 0x0000001009097220 */ /* 0x001fe20000410000 */
[----:B------:R-:W-:Y:S01]  /*0f30*/  FMUL.FTZ R16, R2, -1.4426950216293334961 ;  /* 0xbfb8aa3b02107820 */ /* 0x000fe20000410000 */
[----:B------:R-:W-:-:S05]  /*0f40*/  MOV R8, 0x20 ;  /* 0x0000002000087802 */ /* 0x000fca0000000f00 */
[----:B------:R-:W0:Y:S01]  /*0f50*/  MUFU.EX2 R6, R6 ;  /* 0x0000000600067308 */ /* 0x000e220000000800 */
[----:B-1----:R-:W-:-:S07]  /*0f60*/  FMUL.FTZ R24, R24, R5 ;  /* 0x0000000518187220 */ /* 0x002fce0000410000 */
[----:B------:R-:W1:Y:S01]  /*0f70*/  MUFU.RCP R19, R19 ;  /* 0x0000001300137308 */ /* 0x000e620000001000 */
[----:B--2---:R-:W-:-:S07]  /*0f80*/  FADD.FTZ R5, R18, 1 ;  /* 0x3f80000012057421 */ /* 0x004fce0000010000 */
[----:B------:R-:W2:Y:S01]  /*0f90*/  MUFU.EX2 R14, R14 ;  /* 0x0000000e000e7308 */ /* 0x000ea20000000800 */
[----:B0-----:R-:W-:-:S07]  /*0fa0*/  FADD.FTZ R6, R6, 1 ;  /* 0x3f80000006067421 */ /* 0x001fce0000010000 */
[----:B------:R-:W0:Y:S01]  /*0fb0*/  MUFU.EX2 R15, R15 ;  /* 0x0000000f000f7308 */ /* 0x000e220000000800 */
[----:B-1----:R-:W-:-:S05]  /*0fc0*/  FMUL.FTZ R22, R22, R19 ;  /* 0x0000001316167220 */ /* 0x002fca0000410000 */
[----:B------:R-:W-:Y:S01]  /*0fd0*/  F2FP.F16.F32.PACK_AB R22, R9, R22 ;  /* 0x000000160916723e */ /* 0x000fe200000000ff */
[----:B------:R-:W-:Y:S01]  /*0fe0*/  IMAD.WIDE.U32 R8, R3, R8, UR4 ;  /* 0x0000000403087e25 */ /* 0x000fe2000f8e0008 */
[----:B------:R-:W1:Y:S03]  /*0ff0*/  MUFU.EX2 R17, R17 ;  /* 0x0000001100117308 */ /* 0x000e660000000800 */
[----:B--2---:R-:W-:-:S05]  /*1000*/  FADD.FTZ R14, R14, 1 ;  /* 0x3f8000000e0e7421 */ /* 0x004fca0000010000 */
        /* <DEDUP_REMOVED lines=10> */
[----:B------:R-:W-:-:S04]  /*10b0*/  HFMA2 R12, -RZ, RZ, 0, 1.9073486328125e-06 ;  /* 0x00000020ff0c7431 */ /* 0x000fc800000001ff */
[----:B------:R-:W-:Y:S02]  /*10c0*/  F2FP.F16.F32.PACK_AB R24, R5, R24 ;  /* 0x000000180518723e */ /* 0x000fe400000000ff */
[----:B------:R-:W1:Y:S01]  /*10d0*/  MUFU.RCP R19, R19 ;  /* 0x0000001300137308 */ /* 0x000e620000001000 */
[----:B--2---:R-:W-:Y:S01]  /*10e0*/  FMUL.FTZ R29, R7, R6 ;  /* 0x00000006071d7220 */ /* 0x004fe20000410000 */
[----:B------:R-:W-:-:S06]  /*10f0*/  IMAD.WIDE.U32 R6, R21, R12, UR6 ;  /* 0x0000000615067e25 */ /* 0x000fcc000f8e000c */
[----:B------:R-:W2:Y:S01]  /*1100*/  MUFU.RCP R17, R17 ;  /* 0x0000001100117308 */ /* 0x000ea20000001000 */
[----:B0-----:R-:W-:-:S07]  /*1110*/  FMUL.FTZ R23, R23, R14 ;  /* 0x0000000e17177220 */ /* 0x001fce0000410000 */
[----:B------:R-:W0:Y:S01]  /*1120*/  MUFU.RCP R15, R15 ;  /* 0x0000000f000f7308 */ /* 0x000e220000001000 */
[----:B-1----:R-:W-:-:S07]  /*1130*/  FMUL.FTZ R10, R10, R19 ;  /* 0x000000130a0a7220 */ /* 0x002fce0000410000 */
[----:B------:R-:W1:Y:S01]  /*1140*/  MUFU.RCP R13, R13 ;  /* 0x0000000d000d7308 */ /* 0x000e620000001000 */
[----:B--2---:R-:W-:Y:S01]  /*1150*/  FMUL.FTZ R28, R28, R17 ;  /* 0x000000111c1c7220 */ /* 0x004fe20000410000 */
[----:B------:R-:W-:Y:S01]  /*1160*/  F2FP.F16.F32.PACK_AB R23, R10, R23 ;  /* 0x000000170a17723e */ /* 0x000fe200000000ff */
[----:B------:R-:W2:Y:S01]  /*1170*/  LDG.E.ENL2.256.CONSTANT R4, R16, desc[UR12][R6.64] ;  /* 0xfe00000c0610797e */ /* 0x000ea20008129904 */
[----:B0-----:R-:W-:Y:S01]  /*1180*/  FMUL.FTZ R20, R20, R15 ;  /* 0x0000000f14147220 */ /* 0x001fe20000410000 */
[----:B-1----:R-:W-:Y:S02]  /*1190*/  FMUL.FTZ R2, R2, R13 ;  /* 0x0000000d02027220 */ /* 0x002fe40000410000 */
[----:B------:R-:W3:Y:S02]  /*11a0*/  LDG.E.ENL2.256.CONSTANT R12, R8, desc[UR12][R8.64] ;  /* 0xfe00000c0808797e */ /* 0x000ee4000812990c */
[----:B------:R-:W-:Y:S02]  /*11b0*/  F2FP.F16.F32.PACK_AB R20, R20, R28 ;  /* 0x0000001c1414723e */ /* 0x000fe400000000ff */
[----:B------:R-:W-:-:S02]  /*11c0*/  F2FP.F16.F32.PACK_AB R2, R29, R2 ;  /* 0x000000021d02723e */ /* 0x000fc400000000ff */
[----:B------:R-:W-:-:S05]  /*11d0*/  MOV R28, 0x20 ;  /* 0x00000020001c7802 */ /* 0x000fca0000000f00 */
[----:B------:R-:W-:-:S04]  /*11e0*/  IMAD.WIDE.U32 R28, R21, R28, UR8 ;  /* 0x00000008151c7e25 */ /* 0x000fc8000f8e001c */
[----:B--2---:R-:W-:Y:S02]  /*11f0*/  HMUL2 R18, R22, R18 ;  /* 0x0000001216127232 */ /* 0x004fe40000000000 */
[----:B------:R-:W-:Y:S02]  /*1200*/  HFMA2 R5, R23, R5, -RZ ;  /* 0x0000000517057231 */ /* 0x000fe400001000ff */
[----:B------:R-:W-:Y:S02]  /*1210*/  HFMA2 R17, R26, R17, -RZ ;  /* 0x000000111a117231 */ /* 0x000fe400001000ff */
[----:B------:R-:W-:Y:S02]  /*1220*/  HFMA2 R19, R25, R19, -RZ ;  /* 0x0000001319137231 */ /* 0x000fe400001000ff */
[----:B------:R-:W-:Y:S02]  /*1230*/  HFMA2 R7, R2, R7, -RZ ;  /* 0x0000000702077231 */ /* 0x000fe400001000ff */
[----:B------:R-:W-:-:S02]  /*1240*/  HMUL2 R16, R27, R16 ;  /* 0x000000101b107232 */ /* 0x000fc40000000000 */
[----:B------:R-:W-:Y:S02]  /*1250*/  HMUL2 R4, R24, R4 ;  /* 0x0000000418047232 */ /* 0x000fe40000000000 */
[----:B------:R-:W-:Y:S02]  /*1260*/  HMUL2 R6, R20, R6 ;  /* 0x0000000614067232 */ /* 0x000fe40000000000 */
[--C-:B---3--:R-:W-:Y:S02]  /*1270*/  HADD2.F32 R22, -RZ, R8.reuse.H0_H0 ;  /* 0x20000008ff167230 */ /* 0x108fe40000004100 */
[----:B------:R-:W-:Y:S02]  /*1280*/  HADD2.F32 R23, -RZ, R8.H1_H1 ;  /* 0x30000008ff177230 */ /* 0x000fe40000004100 */
[--C-:B------:R-:W-:Y:S02]  /*1290*/  HADD2.F32 R24, -RZ, R9.reuse.H1_H1 ;  /* 0x30000009ff187230 */ /* 0x100fe40000004100 */
[----:B------:R-:W-:Y:S01]  /*12a0*/  FMUL.FTZ R26, R22, -1.4426950216293334961 ;  /* 0xbfb8aa3b161a7820 */ /* 0x000fe20000410000 */
[----:B------:R-:W-:Y:S01]  /*12b0*/  FMUL.FTZ R20, R23, -1.4426950216293334961 ;  /* 0xbfb8aa3b17147820 */ /* 0x000fe20000410000 */
[----:B------:R-:W-:-:S02]  /*12c0*/  HADD2.F32 R2, -RZ, R9.H0_H0 ;  /* 0x20000009ff027230 */ /* 0x000fc40000004100 */
[----:B------:R0:W1:Y:S01]  /*12d0*/  MUFU.EX2 R8, R26 ;  /* 0x0000001a00087308 */ /* 0x0000620000000800 */
[----:B------:R2:W-:Y:S01]  /*12e0*/  STG.E.ENL2.256 desc[UR12][R28.64], R16, R4 ;  /* 0xf80000101c04797f */ /* 0x0005e2000f12180c */
[----:B------:R-:W-:Y:S01]  /*12f0*/  FMUL.FTZ R9, R24, -1.4426950216293334961 ;  /* 0xbfb8aa3b18097820 */ /* 0x000fe20000410000 */
[----:B------:R-:W-:Y:S02]  /*1300*/  HADD2.F32 R27, -RZ, R10.H1_H1 ;  /* 0x3000000aff1b7230 */ /* 0x000fe40000004100 */
[----:B------:R-:W-:-:S03]  /*1310*/  FMUL.FTZ R25, R2, -1.4426950216293334961 ;  /* 0xbfb8aa3b02197820 */ /* 0x000fc60000410000 */
[----:B------:R-:W3:Y:S01]  /*1320*/  MUFU.EX2 R20, R20 ;  /* 0x0000001400147308 */ /* 0x000ee20000000800 */
[----:B0-----:R-:W-:-:S07]  /*1330*/  HADD2.F32 R26, -RZ, R10.H0_H0 ;  /* 0x2000000aff1a7230 */ /* 0x001fce0000004100 */
[----:B------:R-:W0:Y:S01]  /*1340*/  MUFU.EX2 R9, R9 ;  /* 0x0000000900097308 */ /* 0x000e220000000800 */
[--C-:B--2---:R-:W-:Y:S02]  /*1350*/  HADD2.F32 R5, -RZ, R11.reuse.H0_H0 ;  /* 0x2000000bff057230 */ /* 0x104fe40000004100 */
[----:B------:R-:W-:Y:S02]  /*1360*/  HADD2.F32 R11, -RZ, R11.H1_H1 ;  /* 0x3000000bff0b7230 */ /* 0x000fe40000004100 */
[----:B------:R-:W-:Y:S01]  /*1370*/  FMUL.FTZ R4, R27, -1.4426950216293334961 ;  /* 0xbfb8aa3b1b047820 */ /* 0x000fe20000410000 */
[----:B------:R-:W-:Y:S02]  /*1380*/  FMUL.FTZ R7, R5, -1.4426950216293334961 ;  /* 0xbfb8aa3b05077820 */ /* 0x000fe40000410000 */
[----:B------:R-:W-:Y:S01]  /*1390*/  FMUL.FTZ R6, R11, -1.4426950216293334961 ;  /* 0xbfb8aa3b0b067820 */ /* 0x000fe20000410000 */
[----:B------:R-:W2:Y:S01]  /*13a0*/  MUFU.EX2 R25, R25 ;  /* 0x0000001900197308 */ /* 0x000ea20000000800 */
[----:B------:R-:W-:Y:S01]  /*13b0*/  FMUL.FTZ R10, R26, -1.4426950216293334961 ;  /* 0xbfb8aa3b1a0a7820 */ /* 0x000fe20000410000 */
[----:B------:R-:W-:-:S02]  /*13c0*/  HADD2.F32 R16, -RZ, R12.H0_H0 ;  /* 0x2000000cff107230 */ /* 0x000fc40000004100 */
[----:B-1----:R-:W-:-:S04]  /*13d0*/  FADD.FTZ R19, R8, 1 ;  /* 0x3f80000008137421 */ /* 0x002fc80000010000 */
[----:B------:R-:W1:Y:S01]  /*13e0*/  MUFU.EX2 R4, R4 ;  /* 0x0000000400047308 */ /* 0x000e620000000800 */
[----:B------:R-:W-:Y:S01]  /*13f0*/  FMUL.FTZ R18, R16, -1.4426950216293334961 ;  /* 0xbfb8aa3b10127820 */ /* 0x000fe20000410000 */
[----:B---3--:R-:W-:-:S06]  /*1400*/  FADD.FTZ R8, R20, 1 ;  /* 0x3f80000014087421 */ /* 0x008fcc0000010000 */
[----:B------:R-:W3:Y:S08]  /*1410*/  MUFU.EX2 R6, R6 ;  /* 0x0000000600067308 */ /* 0x000ef00000000800 */
[----:B------:R-:W4:Y:S01]  /*1420*/  MUFU.EX2 R7, R7 ;  /* 0x0000000700077308 */ /* 0x000f220000000800 */
[----:B0-----:R-:W-:-:S07]  /*1430*/  FADD.FTZ R9, R9, 1 ;  /* 0x3f80000009097421 */ /* 0x001fce0000010000 */
[----:B------:R-:W0:Y:S01]  /*1440*/  MUFU.EX2 R10, R10 ;  /* 0x0000000a000a7308 */ /* 0x000e220000000800 */
[----:B--2---:R-:W-:Y:S01]  /*1450*/  FADD.FTZ R25, R25, 1 ;  /* 0x3f80000019197421 */ /* 0x004fe20000010000 */
[----:B-1----:R-:W-:-:S06]  /*1460*/  FADD.FTZ R4, R4, 1 ;  /* 0x3f80000004047421 */ /* 0x002fcc0000010000 */
[----:B------:R-:W1:Y:S01]  /*1470*/  MUFU.RCP R19, R19 ;  /* 0x0000001300137308 */ /* 0x000e620000001000 */
[----:B---3--:R-:W-:-:S07]  /*1480*/  FADD.FTZ R6, R6, 1 ;  /* 0x3f80000006067421 */ /* 0x008fce0000010000 */
[----:B------:R-:W2:Y:S01]  /*1490*/  MUFU.EX2 R18, R18 ;  /* 0x0000001200127308 */ /* 0x000ea20000000800 */
[----:B----4-:R-:W-:-:S07]  /*14a0*/  FADD.FTZ R7, R7, 1 ;  /* 0x3f80000007077421 */ /* 0x010fce0000010000 */
[----:B------:R-:W3:Y:S01]  /*14b0*/  MUFU.RCP R8, R8 ;  /* 0x0000000800087308 */ /* 0x000ee20000001000 */
[----:B0-----:R-:W-:-:S07]  /*14c0*/  FADD.FTZ R29, R10, 1 ;  /* 0x3f8000000a1d7421 */ /* 0x001fce0000010000 */
[----:B------:R-:W0:Y:S01]  /*14d0*/  MUFU.RCP R9, R9 ;  /* 0x0000000900097308 */ /* 0x000e220000001000 */
[----:B-1----:R-:W-:-:S07]  /*14e0*/  FMUL.FTZ R19, R22, R19 ;  /* 0x0000001316137220 */ /* 0x002fce0000410000 */
[----:B------:R-:W1:Y:S01]  /*14f0*/  MUFU.RCP R25, R25 ;  /* 0x0000001900197308 */ /* 0x000e620000001000 */
[----:B--2---:R-:W-:-:S07]  /*1500*/  FADD.FTZ R22, R18, 1 ;  /* 0x3f80000012167421 */ /* 0x004fce0000010000 */
[----:B------:R-:W2:Y:S01]  /*1510*/  MUFU.RCP R4, R4 ;  /* 0x0000000400047308 */ /* 0x000ea20000001000 */
[----:B---3--:R-:W-:-:S07]  /*1520*/  FMUL.FTZ R18, R23, R8 ;  /* 0x0000000817127220 */ /* 0x008fce0000410000 */
[----:B------:R-:W3:Y:S01]  /*1530*/  MUFU.RCP R10, R7 ;  /* 0x00000007000a7308 */ /* 0x000ee20000001000 */
[----:B------:R-:W-:-:S07]  /*1540*/  MOV R8, 0x20 ;  /* 0x0000002000087802 */ /* 0x000fce0000000f00 */
[----:B------:R-:W4:Y:S01]  /*1550*/  MUFU.RCP R6, R6 ;  /* 0x0000000600067308 */ /* 0x000f220000001000 */
[----:B0-----:R-:W-:Y:S01]  /*1560*/  FMUL.FTZ R24, R24, R9 ;  /* 0x0000000918187220 */ /* 0x001fe20000410000 */
[----:B------:R-:W-:-:S04]  /*1570*/  IMAD.WIDE.U32 R8, R3, R8, UR6 ;  /* 0x0000000603087e25 */ /* 0x000fc8000f8e0008 */
[----:B-1----:R-:W-:Y:S01]  /*1580*/  FMUL.FTZ R25, R2, R25 ;  /* 0x0000001902197220 */ /* 0x002fe20000410000 */
[----:B--2---:R-:W-:Y:S01]  /*1590*/  FMUL.FTZ R2, R27, R4 ;  /* 0x000000041b027220 */ /* 0x004fe20000410000 */
[----:B---3--:R-:W-:Y:S01]  /*15a0*/  FMUL.FTZ R20, R5, R10 ;  /* 0x0000000a05147220 */ /* 0x008fe20000410000 */
[----:B----4-:R-:W-:Y:S02]  /*15b0*/  FMUL.FTZ R27, R11, R6 ;  /* 0x000000060b1b7220 */ /* 0x010fe40000410000 */
[----:B------:R-:W2:Y:S01]  /*15c0*/  LDG.E.ENL2.256.CONSTANT R8, R4, desc[UR12][R8.64] ;  /* 0xfe00000c0804797e */ /* 0x000ea20008129908 */
[----:B------:R-:W-:Y:S01]  /*15d0*/  HADD2.F32 R12, -RZ, R12.H1_H1 ;  /* 0x3000000cff0c7230 */ /* 0x000fe20000004100 */
[----:B------:R-:W0:Y:S04]  /*15e0*/  MUFU.RCP R23, R22 ;  /* 0x0000001600177308 */ /* 0x000e280000001000 */
[----:B------:R-:W-:-:S04]  /*15f0*/  FMUL.FTZ R17, R12, -1.4426950216293334961 ;  /* 0xbfb8aa3b0c117820 */ /* 0x000fc80000410000 */
[----:B------:R-:W1:Y:S08]  /*1600*/  MUFU.RCP R29, R29 ;  /* 0x0000001d001d7308 */ /* 0x000e700000001000 */
[----:B------:R-:W3:Y:S01]  /*1610*/  MUFU.EX2 R17, R17 ;  /* 0x0000001100117308 */ /* 0x000ee20000000800 */
[----:B0-----:R-:W-:Y:S01]  /*1620*/  FMUL.FTZ R23, R16, R23 ;  /* 0x0000001710177220 */ /* 0x001fe20000410000 */
[----:B------:R-:W-:-:S02]  /*1630*/  HADD2.F32 R16, -RZ, R13.H0_H0 ;  /* 0x2000000dff107230 */ /* 0x000fc40000004100 */
[----:B-1----:R-:W-:-:S03]  /*1640*/  FMUL.FTZ R29, R26, R29 ;  /* 0x0000001d1a1d7220 */ /* 0x002fc60000410000 */
[----:B------:R-:W-:Y:S01]  /*1650*/  FMUL.FTZ R26, R16, -1.4426950216293334961 ;  /* 0xbfb8aa3b101a7820 */ /* 0x000fe20000410000 */
[----:B---3--:R-:W-:-:S05]  /*1660*/  FADD.FTZ R17, R17, 1 ;  /* 0x3f80000011117421 */ /* 0x008fca0000010000 */
[----:B------:R-:W0:Y:S08]  /*1670*/  MUFU.EX2 R26, R26 ;  /* 0x0000001a001a7308 */ /* 0x000e300000000800 */
[----:B------:R-:W1:Y:S01]  /*1680*/  MUFU.RCP R17, R17 ;  /* 0x0000001100117308 */ /* 0x000e620000001000 */
[----:B0-----:R-:W-:Y:S01]  /*1690*/  FADD.FTZ R28, R26, 1 ;  /* 0x3f8000001a1c7421 */ /* 0x001fe20000010000 */
[----:B-1----:R-:W-:-:S06]  /*16a0*/  FMUL.FTZ R12, R12, R17 ;  /* 0x000000110c0c7220 */ /* 0x002fcc0000410000 */
        /* <DEDUP_REMOVED lines=11> */
[----:B------:R-:W-:Y:S02]  /*1760*/  HADD2.F32 R14, -RZ, R14.H1_H1 ;  /* 0x3000000eff0e7230 */ /* 0x000fe40000004100 */
[----:B0-----:R-:W-:-:S03]  /*1770*/  FADD.FTZ R28, R26, 1 ;  /* 0x3f8000001a1c7421 */ /* 0x001fc60000010000 */
[----:B------:R-:W-:-:S06]  /*1780*/  FMUL.FTZ R26, R14, -1.4426950216293334961 ;  /* 0xbfb8aa3b0e1a7820 */ /* 0x000fcc0000410000 */
[----:B------:R-:W0:Y:S02]  /*1790*/  MUFU.EX2 R26, R26 ;  /* 0x0000001a001a7308 */ /* 0x000e240000000800 */
[----:B0-----:R-:W-:-:S06]  /*17a0*/  FADD.FTZ R17, R26, 1 ;  /* 0x3f8000001a117421 */ /* 0x001fcc0000010000 */
[----:B------:R-:W0:Y:S02]  /*17b0*/  MUFU.RCP R17, R17 ;  /* 0x0000001100117308 */ /* 0x000e240000001000 */
[----:B0-----:R-:W-:Y:S01]  /*17c0*/  FMUL.FTZ R17, R14, R17 ;  /* 0x000000110e117220 */ /* 0x001fe20000410000 */
[----:B------:R-:W-:-:S05]  /*17d0*/  HADD2.F32 R14, -RZ, R15.H0_H0 ;  /* 0x2000000fff0e7230 */ /* 0x000fca0000004100 */
[----:B------:R-:W-:Y:S01]  /*17e0*/  FMUL.FTZ R26, R14, -1.4426950216293334961 ;  /* 0xbfb8aa3b0e1a7820 */ /* 0x000fe20000410000 */
[----:B------:R-:W0:Y:S08]  /*17f0*/  MUFU.RCP R28, R28 ;  /* 0x0000001c001c7308 */ /* 0x000e300000001000 */
[----:B------:R-:W1:Y:S01]  /*1800*/  MUFU.EX2 R26, R26 ;  /* 0x0000001a001a7308 */ /* 0x000e620000000800 */
[----:B------:R-:W-:-:S02]  /*1810*/  HADD2.F32 R15, -RZ, R15.H1_H1 ;  /* 0x3000000fff0f7230 */ /* 0x000fc40000004100 */
[----:B0-----:R-:W-:Y:S01]  /*1820*/  FMUL.FTZ R16, R16, R28 ;  /* 0x0000001c10107220 */ /* 0x001fe20000410000 */
[----:B-1----:R-:W-:Y:S02]  /*1830*/  FADD.FTZ R28, R26, 1 ;  /* 0x3f8000001a1c7421 */ /* 0x002fe40000010000 */
[----:B------:R-:W-:-:S04]  /*1840*/  FMUL.FTZ R26, R15, -1.4426950216293334961 ;  /* 0xbfb8aa3b0f1a7820 */ /* 0x000fc80000410000 */
        /* <DEDUP_REMOVED lines=13> */
[----:B------:R-:W-:Y:S01]  /*1920*/  F2FP.F16.F32.PACK_AB R16, R17, R16 ;  /* 0x000000101110723e */ /* 0x000fe200000000ff */
[----:B--2---:R-:W-:Y:S01]  /*1930*/  HMUL2 R6, R2, R6 ;  /* 0x0000000602067232 */ /* 0x004fe20000000000 */
[----:B------:R-:W-:Y:S01]  /*1940*/  MOV R2, 0x20 ;  /* 0x0000002000027802 */ /* 0x000fe20000000f00 */
[----:B------:R-:W-:Y:S02]  /*1950*/  HFMA2 R5, R24, R5, -RZ ;  /* 0x0000000518057231 */ /* 0x000fe400001000ff */
[----:B------:R-:W-:Y:S02]  /*1960*/  HMUL2 R8, R12, R8 ;  /* 0x000000080c087232 */ /* 0x000fe40000000000 */
[----:B------:R-:W-:Y:S02]  /*1970*/  HFMA2 R7, R20, R7, -RZ ;  /* 0x0000000714077231 */ /* 0x000fe400001000ff */
[----:B------:R-:W-:-:S02]  /*1980*/  HFMA2 R9, R13, R9, -RZ ;  /* 0x000000090d097231 */ /* 0x000fc400001000ff */
[----:B------:R-:W-:Y:S02]  /*1990*/  HFMA2 R11, R14, R11, -RZ ;  /* 0x0000000b0e0b7231 */ /* 0x000fe400001000ff */
[----:B------:R-:W-:Y:S02]  /*19a0*/  HMUL2 R4, R18, R4 ;  /* 0x0000000412047232 */ /* 0x000fe40000000000 */
[----:B------:R-:W-:-:S04]  /*19b0*/  IMAD.WIDE.U32 R12, R3, R2, UR8 ;  /* 0x00000008030c7e25 */ /* 0x000fc8000f8e0002 */
[----:B------:R-:W-:Y:S01]  /*19c0*/  HMUL2 R10, R16, R10 ;  /* 0x0000000a100a7232 */ /* 0x000fe20000000000 */
[----:B------:R-:W-:-:S04]  /*19d0*/  IADD3 R21, PT, PT, R0, R21, R0 ;  /* 0x0000001500157210 */ /* 0x000fc80007ffe000 */
[----:B------:R1:W-:Y:S01]  /*19e0*/  STG.E.ENL2.256 desc[UR12][R12.64], R4, R8 ;  /* 0xf80000040c08797f */ /* 0x0003e2000f12180c */
[----:B------:R-:W-:Y:S02]  /*19f0*/  ISETP.GE.AND P0, PT, R21, UR11, PT ;  /* 0x0000000b15007c0c */ /* 0x000fe4000bf06270 */
[----:B------:R-:W-:-:S11]  /*1a00*/  LEA R3, R0, R3, 0x1 ;  /* 0x0000000300037211 */ /* 0x000fd600078e08ff */
[----:B------:R-:W-:Y:S05]  /*1a10*/  @!P0 BRA `(.L_x_412) ;  /* 0xfffffff000288947 */ /* 0x000fea000383ffff */
[----:B------:R-:W-:Y:S05]  /*1a20*/  EXIT ;  /* 0x000000000000794d */ /* 0x000fea0003800000 */
.L_x_413:
        /* <DEDUP_REMOVED lines=13> */
.L_x_519:


//--------------------- .text._ZN4vllm18act_and_mul_kernelIf6float2XadL_ZNS_11silu_kernelIfEET_RKS3_EEXadL_ZNS_18packed_silu_kernelIS1_EES3_S5_EELb1ELb1ELb1EEEvPS3_PS4_i --------------------------
	.section	.text._ZN4vllm18act_and_mul_kernelIf6float2XadL_ZNS_11silu_kernelIfEET_RKS3_EEXadL_ZNS_18packed_silu_kernelIS1_EES3_S5_EELb1ELb1ELb1EEEvPS3_PS4_i,"ax",@progbits
	.align	128
        .global         _ZN4vllm18act_and_mul_kernelIf6float2XadL_ZNS_11silu_kernelIfEET_RKS3_EEXadL_ZNS_18packed_silu_kernelIS1_EES3_S5_EELb1ELb1ELb1EEEvPS3_PS4_i
        .type           _ZN4vllm18act_and_mul_kernelIf6float2XadL_ZNS_11silu_kernelIfEET_RKS3_EEXadL_ZNS_18packed_silu_kernelIS1_EES3_S5_EELb1ELb1ELb1EEEvPS3_PS4_i,@function
        .size           _ZN4vllm18act_and_mul_kernelIf6float2XadL_ZNS_11silu_kernelIfEET_RKS3_EEXadL_ZNS_18packed_silu_kernelIS1_EES3_S5_EELb1ELb1ELb1EEEvPS3_PS4_i,(.L_x_520 - _ZN4vllm18act_and_mul_kernelIf6float2XadL_ZNS_11silu_kernelIfEET_RKS3_EEXadL_ZNS_18packed_silu_kernelIS1_EES3_S5_EELb1ELb1ELb1EEEvPS3_PS4_i)
        .other          _ZN4vllm18act_and_mul_kernelIf6float2XadL_ZNS_11silu_kernelIfEET_RKS3_EEXadL_ZNS_18packed_silu_kernelIS1_EES3_S5_EELb1ELb1ELb1EEEvPS3_PS4_i,@"STO_CUDA_ENTRY STV_DEFAULT"
_ZN4vllm18act_and_mul_kernelIf6float2XadL_ZNS_11silu_kernelIfEET_RKS3_EEXadL_ZNS_18packed_silu_kernelIS1_EES3_S5_EELb1ELb1ELb1EEEvPS3_PS4_i:
.text._ZN4vllm18act_and_mul_kernelIf6float2XadL_ZNS_11silu_kernelIfEET_RKS3_EEXadL_ZNS_18packed_silu_kernelIS1_EES3_S5_EELb1ELb1ELb1EEEvPS3_PS4_i:
        /* <DEDUP_REMOVED lines=52> */
.L_x_416:
        /* <DEDUP_REMOVED lines=61> */
.L_x_415:
[----:B------:R-:W-:Y:S05]  /*0710*/  BSYNC.RECONVERGENT B0 ;  /* 0x0000000000007941 */ /* 0x000fea0003800200 */
.L_x_414:
[----:B------:R-:W-:Y:S05]  /*0720*/  @!P0 EXIT ;  /* 0x000000000000894d */ /* 0x000fea0003800000 */
[C---:B------:R-:W-:Y:S01]  /*0730*/  LEA R2, R0.reuse, R28, 0x1 ;  /* 0x0000001c00027211 */ /* 0x040fe200078e08ff */
[----:B------:R-:W-:Y:S01]  /*0740*/  IMAD R29, R0, 0x3, R28 ;  /* 0x00000003001d7824 */ /* 0x000fe200078e021c */
[----:B------:R-:W-:-:S07]  /*0750*/  IADD3 R3, PT, PT, R28, R0, RZ ;  /* 0x000000001c037210 */ /* 0x000fce0007ffe0ff */
.L_x_417:
        /* <DEDUP_REMOVED lines=236> */
.L_x_418:
        /* <DEDUP_REMOVED lines=14> */
.L_x_520:


//--------------------- .nv.shared.reserved.0     --------------------------
	.section	.nv.shared.reserved.0,"aw",@nobits
	.weak		__nv_reservedSMEM_offset_0_alias
	.size		__nv_reservedSMEM_offset_0_alias, 0, 64
	.other		__nv_reservedSMEM_offset_0_alias,@"STO_CUDA_RESERVED_SHARED STV_DEFAULT"
__nv_reservedSMEM_offset_0_alias:
	.zero		0
	.zero		64


//--------------------- .nv.global                --------------------------
	.section	.nv.global,"aw",@nobits
.nv.global:
	.type		_ZN52_INTERNAL_361876f1_21_activation_kernels_cu_9e3ffcd84cuda3std3__48in_placeE,@object
	.size		_ZN52_INTERNAL_361876f1_21_activation_kernels_cu_9e3ffcd84cuda3std3__48in_placeE,(_ZN52_INTERNAL_361876f1_21_activation_kernels_cu_9e3ffcd84cuda3std6ranges3__45__cpo8distanceE - _ZN52_INTERNAL_361876f1_21_activation_kernels_cu_9e3ffcd84cuda3std3__48in_placeE)
_ZN52_INTERNAL_361876f1_21_activation_kernels_cu_9e3ffcd84cuda3std3__48in_placeE:
	.zero		1
	.type		_ZN52_INTERNAL_361876f1_21_activation_kernels_cu_9e3ffcd84cuda3std6ranges3__45__cpo8distanceE,@object
	.size		_ZN52_INTERNAL_361876f1_21_activation_kernels_cu_9e3ffcd84cuda3std6ranges3__45__cpo8distanceE,(_ZN52_INTERNAL_361876f1_21_activation_kernels_cu_9e3ffcd84cuda3std3__45__cpo6cbeginE - _ZN52_INTERNAL_361876f1_21_activation_kernels_cu_9e3ffcd84cuda3std6ranges3__45__cpo8distanceE)
_ZN52_INTERNAL_361876f1_21_activation_kernels_cu_9e3ffcd84cuda3std6ranges3__45__cpo8distanceE:
	.zero		1
	.type		_ZN52_INTERNAL_361876f1_21_activation_kernels_cu_9e3ffcd84cuda3std3__45__cpo6cbeginE,@object
	.size		_ZN52_INTERNAL_361876f1_21_activation_kernels_cu_9e3ffcd84cuda3std3__45__cpo6cbeginE,(_ZN52_INTERNAL_361876f1_21_activation_kernels_cu_9e3ffcd84cuda3std6ranges3__45__cpo7advanceE - _ZN52_INTERNAL_361876f1_21_activation_kernels_cu_9e3ffcd84cuda3std3__45__cpo6cbeginE)
_ZN52_INTERNAL_361876f1_21_activation_kernels_cu_9e3ffcd84cuda3std3__45__cpo6cbeginE:
	.zero		1
	.type		_ZN52_INTERNAL_361876f1_21_activation_kernels_cu_9e3ffcd84cuda3std6ranges3__45__cpo7advanceE,@object
	.size		_ZN52_INTERNAL_361876f1_21_activation_kernels_cu_9e3ffcd84cuda3std6ranges3__45__cpo7advanceE,(_ZN52_INTERNAL_361876f1_21_activation_kernels_cu_9e3ffcd84cuda3std3__45__cpo7crbeginE - _ZN52_INTERNAL_361876f1_21_activation_kernels_cu_9e3ffcd84cuda3std6ranges3__45__cpo7advanceE)
_ZN52_INTERNAL_361876f1_21_activation_kernels_cu_9e3ffcd84cuda3std6ranges3__45__cpo7advanceE:
	.zero		1
	.type		_ZN52_INTERNAL_361876f1_21_activation_kernels_cu_9e3ffcd84cuda3std3__45__cpo7crbeginE,@object
	.size		_ZN52_INTERNAL_361876f1_21_activation_kernels_cu_9e3ffcd84cuda3std3__45__cpo7crbeginE,(_ZN52_INTERNAL_361876f1_21_activation_kernels_cu_9e3ffcd84cuda3std6ranges3__45__cpo4dataE - _ZN52_INTERNAL_361876f1_21_activation_kernels_cu_9e3ffcd84cuda3std3__45__cpo7crbeginE)
_ZN52_INTERNAL_361876f1_21_activation_kernels_cu_9e3ffcd84cuda3std3__45__cpo7crbeginE:
	.zero		1
	.type		_ZN52_INTERNAL_361876f1_21_activation_kernels_cu_9e3ffcd84cuda3std6ranges3__45__cpo4dataE,@object
	.size		_ZN52_INTERNAL_361876f1_21_activation_kernels_cu_9e3ffcd84cuda3std6ranges3__45__cpo4dataE,(_ZN52_INTERNAL_361876f1_21_activation_kernels_cu_9e3ffcd84cuda3std6ranges3__45__cpo5beginE - _ZN52_INTERNAL_361876f1_21_activation_kernels_cu_9e3ffcd84cuda3std6ranges3__45__cpo4dataE)
_ZN52_INTERNAL_361876f1_21_activation_kernels_cu_9e3ffcd84cuda3std6ranges3__45__cpo4dataE:
	.zero		1
	.type		_ZN52_INTERNAL_361876f1_21_activation_kernels_cu_9e3ffcd84cuda3std6ranges3__45__cpo5beginE,@object
	.size		_ZN52_INTERNAL_361876f1_21_activation_kernels_cu_9e3ffcd84cuda3std6ranges3__45__cpo5beginE,(_ZN52_INTERNAL_361876f1_21_activation_kernels_cu_9e3ffcd84cuda3std3__454_GLOBAL__N__361876f1_21_activation_kernels_cu_9e3ffcd86ignoreE - _ZN52_INTERNAL_361876f1_21_activation_kernels_cu_9e3ffcd84cuda3std6ranges3__45__cpo5beginE)
_ZN52_INTERNAL_361876f1_21_activation_kernels_cu_9e3ffcd84cuda3std6ranges3__45__cpo5beginE:
	.zero		1
	.type		_ZN52_INTERNAL_361876f1_21_activation_kernels_cu_9e3ffcd84cuda3std3__454_GLOBAL__N__361876f1_21_activation_kernels_cu_9e3ffcd86ignoreE,@object
	.size		_ZN52_INTERNAL_361876f1_21_activation_kernels_cu_9e3ffcd84cuda3std3__454_GLOBAL__N__361876f1_21_activation_kernels_cu_9e3ffcd86ignoreE,(_ZN52_INTERNAL_361876f1_21_activation_kernels_cu_9e3ffcd84cuda3std6ranges3__45__cpo4sizeE - _ZN52_INTERNAL_361876f1_21_activation_kernels_cu_9e3ffcd84cuda3std3__454_GLOBAL__N__361876f1_21_activation_kernels_cu_9e3ffcd86ignoreE)
_ZN52_INTERNAL_361876f1_21_activation_kernels_cu_9e3ffcd84cuda3std3__454_GLOBAL__N__361876f1_21_activation_kernels_cu_9e3ffcd86ignoreE:
	.zero		1
	.type		_ZN52_INTERNAL_361876f1_21_activation_kernels_cu_9e3ffcd84cuda3std6ranges3__45__cpo4sizeE,@object
	.size		_ZN52_INTERNAL_361876f1_21_activation_kernels_cu_9e3ffcd84cuda3std6ranges3__45__cpo4sizeE,(_ZN52_INTERNAL_361876f1_21_activation_kernels_cu_9e3ffcd84cuda3std3__45__cpo5beginE - _ZN52_INTERNAL_361876f1_21_activation_kernels_cu_9e3ffcd84cuda3std6ranges3__45__cpo4sizeE)
_ZN52_INTERNAL_361876f1_21_activation_kernels_cu_9e3ffcd84cuda3std6ranges3__45__cpo4sizeE:
	.zero		1
	.type		_ZN52_INTERNAL_361876f1_21_activation_kernels_cu_9e3ffcd84cuda3std3__45__cpo5beginE,@object
	.size		_ZN52_INTERNAL_361876f1_21_activation_kernels_cu_9e3ffcd84cuda3std3__45__cpo5beginE,(_ZN52_INTERNAL_361876f1_21_activation_kernels_cu_9e3ffcd84cuda3std6ranges3__45__cpo6cbeginE - _ZN52_INTERNAL_361876f1_21_activation_kernels_cu_9e3ffcd84cuda3std3__45__cpo5beginE)
_ZN52_INTERNAL_361876f1_21_activation_kernels_cu_9e3ffcd84cuda3std3__45__cpo5beginE:
	.zero		1
	.type		_ZN52_INTERNAL_361876f1_21_activation_kernels_cu_9e3ffcd84cuda3std6ranges3__45__cpo6cbeginE,@object
	.size		_ZN52_INTERNAL_361876f1_21_activation_kernels_cu_9e3ffcd84cuda3std6ranges3__45__cpo6cbeginE,(_ZN52_INTERNAL_361876f1_21_activation_kernels_cu_9e3ffcd84cuda3std3__45__cpo6rbeginE - _ZN52_INTERNAL_361876f1_21_activation_kernels_cu_9e3ffcd84cuda3std6ranges3__45__cpo6cbeginE)
_ZN52_INTERNAL_361876f1_21_activation_kernels_cu_9e3ffcd84cuda3std6ranges3__45__cpo6cbeginE:
	.zero		1
	.type		_ZN52_INTERNAL_361876f1_21_activation_kernels_cu_9e3ffcd84cuda3std3__45__cpo6rbeginE,@object
	.size		_ZN52_INTERNAL_361876f1_21_activation_kernels_cu_9e3ffcd84cuda3std3__45__cpo6rbeginE,(_ZN52_INTERNAL_361876f1_21_activation_kernels_cu_9e3ffcd84cuda3std6ranges3__45__cpo4nextE - _ZN52_INTERNAL_361876f1_21_activation_kernels_cu_9e3ffcd84cuda3std3__45__cpo6rbeginE)
_ZN52_INTERNAL_361876f1_21_activation_kernels_cu_9e3ffcd84cuda3std3__45__cpo6rbeginE:
	.zero		1
	.type		_ZN52_INTERNAL_361876f1_21_activation_kernels_cu_9e3ffcd84cuda3std6ranges3__45__cpo4nextE,@object
	.size		_ZN52_INTERNAL_361876f1_21_activation_kernels_cu_9e3ffcd84cuda3std6ranges3__45__cpo4nextE,(_ZN52_INTERNAL_361876f1_21_activation_kernels_cu_9e3ffcd84cuda3std6ranges3__45__cpo4swapE - _ZN52_INTERNAL_361876f1_21_activation_kernels_cu_9e3ffcd84cuda3std6ranges3__45__cpo4nextE)
_ZN52_INTERNAL_361876f1_21_activation_kernels_cu_9e3ffcd84cuda3std6ranges3__45__cpo4nextE:
	.zero		1
	.type		_ZN52_INTERNAL_361876f1_21_activation_kernels_cu_9e3ffcd84cuda3std6ranges3__45__cpo4swapE,@object
	.size		_ZN52_INTERNAL_361876f1_21_activation_kernels_cu_9e3ffcd84cuda3std6ranges3__45__cpo4swapE,(_ZN52_INTERNAL_361876f1_21_activation_kernels_cu_9e3ffcd84cuda3std3__420unreachable_sentinelE - _ZN52_INTERNAL_361876f1_21_activation_kernels_cu_9e3ffcd84cuda3std6ranges3__45__cpo4swapE)
_ZN52_INTERNAL_361876f1_21_activation_kernels_cu_9e3ffcd84cuda3std6ranges3__45__cpo4swapE:
	.zero		1
	.type		_ZN52_INTERNAL_361876f1_21_activation_kernels_cu_9e3ffcd84cuda3std3__420unreachable_sentinelE,@object
	.size		_ZN52_INTERNAL_361876f1_21_activation_kernels_cu_9e3ffcd84cuda3std3__420unreachable_sentinelE,(_ZN52_INTERNAL_361876f1_21_activation_kernels_cu_9e3ffcd86thrust24THRUST_300001_SM_1000_NS6system6detail10sequential3seqE - _ZN52_INTERNAL_361876f1_21_activation_kernels_cu_9e3ffcd84cuda3std3__420unreachable_sentinelE)
_ZN52_INTERNAL_361876f1_21_activation_kernels_cu_9e3ffcd84cuda3std3__420unreachable_sentinelE:
	.zero		1
	.type		_ZN52_INTERNAL_361876f1_21_activation_kernels_cu_9e3ffcd86thrust24THRUST_300001_SM_1000_NS6system6detail10sequential3seqE,@object
	.size		_ZN52_INTERNAL_361876f1_21_activation_kernels_cu_9e3ffcd86thrust24THRUST_300001_SM_1000_NS6system6detail10sequential3seqE,(_ZN52_INTERNAL_361876f1_21_activation_kernels_cu_9e3ffcd84cuda3std3__45__cpo4cendE - _ZN52_INTERNAL_361876f1_21_activation_kernels_cu_9e3ffcd86thrust24THRUST_300001_SM_1000_NS6system6detail10sequential3seqE)
_ZN52_INTERNAL_361876f1_21_activation_kernels_cu_9e3ffcd86thrust24THRUST_300001_SM_1000_NS6system6detail10sequential3seqE:
	.zero		1
	.type		_ZN52_INTERNAL_361876f1_21_activation_kernels_cu_9e3ffcd84cuda3std3__45__cpo4cendE,@object
	.size		_ZN52_INTERNAL_361876f1_21_activation_kernels_cu_9e3ffcd84cuda3std3__45__cpo4cendE,(_ZN52_INTERNAL_361876f1_21_activation_kernels_cu_9e3ffcd84cuda3std6ranges3__45__cpo9iter_swapE - _ZN52_INTERNAL_361876f1_21_activation_kernels_cu_9e3ffcd84cuda3std3__45__cpo4cendE)
_ZN52_INTERNAL_361876f1_21_activation_kernels_cu_9e3ffcd84cuda3std3__45__cpo4cendE:
	.zero		1
	.type		_ZN52_INTERNAL_361876f1_21_activation_kernels_cu_9e3ffcd84cuda3std6ranges3__45__cpo9iter_swapE,@object
	.size		_ZN52_INTERNAL_361876f1_21_activation_kernels_cu_9e3ffcd84cuda3std6ranges3__45__cpo9iter_swapE,(_ZN52_INTERNAL_361876f1_21_activation_kernels_cu_9e3ffcd84cuda3std3__45__cpo5crendE - _ZN52_INTERNAL_361876f1_21_activation_kernels_cu_9e3ffcd84cuda3std6ranges3__45__cpo9iter_swapE)
_ZN52_INTERNAL_361876f1_21_activation_kernels_cu_9e3ffcd84cuda3std6ranges3__45__cpo9iter_swapE:
	.zero		1
	.type		_ZN52_INTERNAL_361876f1_21_activation_kernels_cu_9e3ffcd84cuda3std3__45__cpo5crendE,@object
	.size		_ZN52_INTERNAL_361876f1_21_activation_kernels_cu_9e3ffcd84cuda3std3__45__cpo5crendE,(_ZN52_INTERNAL_361876f1_21_activation_kernels_cu_9e3ffcd84cuda3std6ranges3__45__cpo5cdataE - _ZN52_INTERNAL_361876f1_21_activation_kernels_cu_9e3ffcd84cuda3std3__45__cpo5crendE)
_ZN52_INTERNAL_361876f1_21_activation_kernels_cu_9e3ffcd84cuda3std3__45__cpo5crendE:
	.zero		1
	.type		_ZN52_INTERNAL_361876f1_21_activation_kernels_cu_9e3ffcd84cuda3std6ranges3__45__cpo5cdataE,@object
	.size		_ZN52_INTERNAL_361876f1_21_activation_kernels_cu_9e3ffcd84cuda3std6ranges3__45__cpo5cdataE,(_ZN52_INTERNAL_361876f1_21_activation_kernels_cu_9e3ffcd84cuda3std6ranges3__45__cpo3endE - _ZN52_INTERNAL_361876f1_21_activation_kernels_cu_9e3ffcd84cuda3std6ranges3__45__cpo5cdataE)
_ZN52_INTERNAL_361876f1_21_activation_kernels_cu_9e3ffcd84cuda3std6ranges3__45__cpo5cdataE:
	.zero		1
	.type		_ZN52_INTERNAL_361876f1_21_activation_kernels_cu_9e3ffcd84cuda3std6ranges3__45__cpo3endE,@object
	.size		_ZN52_INTERNAL_361876f1_21_activation_kernels_cu_9e3ffcd84cuda3std6ranges3__45__cpo3endE,(_ZN52_INTERNAL_361876f1_21_activation_kernels_cu_9e3ffcd84cuda3std3__419piecewise_constructE - _ZN52_INTERNAL_361876f1_21_activation_kernels_cu_9e3ffcd84cuda3std6ranges3__45__cpo3endE)
_ZN52_INTERNAL_361876f1_21_activation_kernels_cu_9e3ffcd84cuda3std6ranges3__45__cpo3endE:
	.zero		1
	.type		_ZN52_INTERNAL_361876f1_21_activation_kernels_cu_9e3ffcd84cuda3std3__419piecewise_constructE,@object
	.size		_ZN52_INTERNAL_361876f1_21_activation_kernels_cu_9e3ffcd84cuda3std3__419piecewise_constructE,(_ZN52_INTERNAL_361876f1_21_activation_kernels_cu_9e3ffcd84cuda3std6ranges3__45__cpo5ssizeE - _ZN52_INTERNAL_361876f1_21_activation_kernels_cu_9e3ffcd84cuda3std3__419piecewise_constructE)
_ZN52_INTERNAL_361876f1_21_activation_kernels_cu_9e3ffcd84cuda3std3__419piecewise_constructE:
	.zero		1
	.type		_ZN52_INTERNAL_361876f1_21_activation_kernels_cu_9e3ffcd84cuda3std6ranges3__45__cpo5ssizeE,@object
	.size		_ZN52_INTERNAL_361876f1_21_activation_kernels_cu_9e3ffcd84cuda3std6ranges3__45__cpo5ssizeE,(_ZN52_INTERNAL_361876f1_21_activation_kernels_cu_9e3ffcd84cuda3std3__45__cpo3endE - _ZN52_INTERNAL_361876f1_21_activation_kernels_cu_9e3ffcd84cuda3std6ranges3__45__cpo5ssizeE)
_ZN52_INTERNAL_361876f1_21_activation_kernels_cu_9e3ffcd84cuda3std6ranges3__45__cpo5ssizeE:
	.zero		1
	.type		_ZN52_INTERNAL_361876f1_21_activation_kernels_cu_9e3ffcd84cuda3std3__45__cpo3endE,@object
	.size		_ZN52_INTERNAL_361876f1_21_activation_kernels_cu_9e3ffcd84cuda3std3__45__cpo3endE,(_ZN52_INTERNAL_361876f1_21_activation_kernels_cu_9e3ffcd84cuda3std6ranges3__45__cpo4cendE - _ZN52_INTERNAL_361876f1_21_activation_kernels_cu_9e3ffcd84cuda3std3__45__cpo3endE)
_ZN52_INTERNAL_361876f1_21_activation_kernels_cu_9e3ffcd84cuda3std3__45__cpo3endE:
	.zero		1
	.type		_ZN52_INTERNAL_361876f1_21_activation_kernels_cu_9e3ffcd84cuda3std6ranges3__45__cpo4cendE,@object
	.size		_ZN52_INTERNAL_361876f1_21_activation_kernels_cu_9e3ffcd84cuda3std6ranges3__45__cpo4cendE,(_ZN52_INTERNAL_361876f1_21_activation_kernels_cu_9e3ffcd84cuda3std3__45__cpo4rendE - _ZN52_INTERNAL_361876f1_21_activation_kernels_cu_9e3ffcd84cuda3std6ranges3__45__cpo4cendE)
_ZN52_INTERNAL_361876f1_21_activation_kernels_cu_9e3ffcd84cuda3std6ranges3__45__cpo4cendE:
	.zero		1
	.type		_ZN52_INTERNAL_361876f1_21_activation_kernels_cu_9e3ffcd84cuda3std3__45__cpo4rendE,@object
	.size		_ZN52_INTERNAL_361876f1_21_activation_kernels_cu_9e3ffcd84cuda3std3__45__cpo4rendE,(_ZN52_INTERNAL_361876f1_21_activation_kernels_cu_9e3ffcd84cuda3std6ranges3__45__cpo4prevE - _ZN52_INTERNAL_361876f1_21_activation_kernels_cu_9e3ffcd84cuda3std3__45__cpo4rendE)
_ZN52_INTERNAL_361876f1_21_activation_kernels_cu_9e3ffcd84cuda3std3__45__cpo4rendE:
	.zero		1
	.type		_ZN52_INTERNAL_361876f1_21_activation_kernels_cu_9e3ffcd84cuda3std6ranges3__45__cpo4prevE,@object
	.size		_ZN52_INTERNAL_361876f1_21_activation_kernels_cu_9e3ffcd84cuda3std6ranges3__45__cpo4prevE,(_ZN52_INTERNAL_361876f1_21_activation_kernels_cu_9e3ffcd84cuda3std6ranges3__45__cpo9iter_moveE - _ZN52_INTERNAL_361876f1_21_activation_kernels_cu_9e3ffcd84cuda3std6ranges3__45__cpo4prevE)
_ZN52_INTERNAL_361876f1_21_activation_kernels_cu_9e3ffcd84cuda3std6ranges3__45__cpo4prevE:
	.zero		1
	.type		_ZN52_INTERNAL_361876f1_21_activation_kernels_cu_9e3ffcd84cuda3std6ranges3__45__cpo9iter_moveE,@object
	.size		_ZN52_INTERNAL_361876f1_21_activation_kernels_cu_9e3ffcd84cuda3std6ranges3__45__cpo9iter_moveE,(.L_13 - _ZN52_INTERNAL_361876f1_21_activation_kernels_cu_9e3ffcd84cuda3std6ranges3__45__cpo9iter_moveE)
_ZN52_INTERNAL_361876f1_21_activation_kernels_cu_9e3ffcd84cuda3std6ranges3__45__cpo9iter_moveE:
	.zero		1
.L_13:


//--------------------- .nv.constant0._ZN4vllm17activation_kernelIN3c108BFloat16EXadL_ZNS_17gelu_quick_kernelIS2_EET_RKS4_EELb0ELb0EEEvPS4_PS5_i --------------------------
	.section	.nv.constant0._ZN4vllm17activation_kernelIN3c108BFloat16EXadL_ZNS_17gelu_quick_kernelIS2_EET_RKS4_EELb0ELb0EEEvPS4_PS5_i,"a",@progbits
	.sectionflags	@""
	.align	4
.nv.constant0._ZN4vllm17activation_kernelIN3c108BFloat16EXadL_ZNS_17gelu_quick_kernelIS2_EET_RKS4_EELb0ELb0EEEvPS4_PS5_i:
	.zero		916


//--------------------- .nv.constant0._ZN4vllm17activation_kernelIN3c104HalfEXadL_ZNS_17gelu_quick_kernelIS2_EET_RKS4_EELb0ELb0EEEvPS4_PS5_i --------------------------
	.section	.nv.constant0._ZN4vllm17activation_kernelIN3c104HalfEXadL_ZNS_17gelu_quick_kernelIS2_EET_RKS4_EELb0ELb0EEEvPS4_PS5_i,"a",@progbits
	.sectionflags	@""
	.align	4
.nv.constant0._ZN4vllm17activation_kernelIN3c104HalfEXadL_ZNS_17gelu_quick_kernelIS2_EET_RKS4_EELb0ELb0EEEvPS4_PS5_i:
	.zero		916


//--------------------- .nv.constant0._ZN4vllm17activation_kernelIfXadL_ZNS_17gelu_quick_kernelIfEET_RKS2_EELb0ELb0EEEvPS2_PS3_i --------------------------
	.section	.nv.constant0._ZN4vllm17activation_kernelIfXadL_ZNS_17gelu_quick_kernelIfEET_RKS2_EELb0ELb0EEEvPS2_PS3_i,"a",@progbits
	.sectionflags	@""
	.align	4
.nv.constant0._ZN4vllm17activation_kernelIfXadL_ZNS_17gelu_quick_kernelIfEET_RKS2_EELb0ELb0EEEvPS2_PS3_i:
	.zero		916


//--------------------- .nv.constant0._ZN4vllm17activation_kernelIN3c108BFloat16EXadL_ZNS_17gelu_quick_kernelIS2_EET_RKS4_EELb1ELb0EEEvPS4_PS5_i --------------------------
	.section	.nv.constant0._ZN4vllm17activation_kernelIN3c108BFloat16EXadL_ZNS_17gelu_quick_kernelIS2_EET_RKS4_EELb1ELb0EEEvPS4_PS5_i,"a",@progbits
	.sectionflags	@""
	.align	4
.nv.constant0._ZN4vllm17activation_kernelIN3c108BFloat16EXadL_ZNS_17gelu_quick_kernelIS2_EET_RKS4_EELb1ELb0EEEvPS4_PS5_i:
	.zero		916


//--------------------- .nv.constant0._ZN4vllm17activation_kernelIN3c104HalfEXadL_ZNS_17gelu_quick_kernelIS2_EET_RKS4_EELb1ELb0EEEvPS4_PS5_i --------------------------
	.section	.nv.constant0._ZN4vllm17activation_kernelIN3c104HalfEXadL_ZNS_17gelu_quick_kernelIS2_EET_RKS4_EELb1ELb0EEEvPS4_PS5_i,"a",@progbits
	.sectionflags	@""
	.align	4
.nv.constant0._ZN4vllm17activation_kernelIN3c104HalfEXadL_ZNS_17gelu_quick_kernelIS2_EET_RKS4_EELb1ELb0EEEvPS4_PS5_i:
	.zero		916


//--------------------- .nv.constant0._ZN4vllm17activation_kernelIfXadL_ZNS_17gelu_quick_kernelIfEET_RKS2_EELb1ELb0EEEvPS2_PS3_i --------------------------
	.section	.nv.constant0._ZN4vllm17activation_kernelIfXadL_ZNS_17gelu_quick_kernelIfEET_RKS2_EELb1ELb0EEEvPS2_PS3_i,"a",@progbits
	.sectionflags	@""
	.align	4
.nv.constant0._ZN4vllm17activation_kernelIfXadL_ZNS_17gelu_quick_kernelIfEET_RKS2_EELb1ELb0EEEvPS2_PS3_i:
	.zero		916


//--------------------- .nv.constant0._ZN4vllm17activation_kernelIN3c108BFloat16EXadL_ZNS_17gelu_quick_kernelIS2_EET_RKS4_EELb1ELb1EEEvPS4_PS5_i --------------------------
	.section	.nv.constant0._ZN4vllm17activation_kernelIN3c108BFloat16EXadL_ZNS_17gelu_quick_kernelIS2_EET_RKS4_EELb1ELb1EEEvPS4_PS5_i,"a",@progbits
	.sectionflags	@""
	.align	4
.nv.constant0._ZN4vllm17activation_kernelIN3c108BFloat16EXadL_ZNS_17gelu_quick_kernelIS2_EET_RKS4_EELb1ELb1EEEvPS4_PS5_i:
	.zero		916


//--------------------- .nv.constant0._ZN4vllm17activation_kernelIN3c104HalfEXadL_ZNS_17gelu_quick_kernelIS2_EET_RKS4_EELb1ELb1EEEvPS4_PS5_i --------------------------
	.section	.nv.constant0._ZN4vllm17activation_kernelIN3c104HalfEXadL_ZNS_17gelu_quick_kernelIS2_EET_RKS4_EELb1ELb1EEEvPS4_PS5_i,"a",@progbits
	.sectionflags	@""
	.align	4
.nv.constant0._ZN4vllm17activation_kernelIN3c104HalfEXadL_ZNS_17gelu_quick_kernelIS2_EET_RKS4_EELb1ELb1EEEvPS4_PS5_i:
	.zero		916


//--------------------- .nv.constant0._ZN4vllm17activation_kernelIfXadL_ZNS_17gelu_quick_kernelIfEET_RKS2_EELb1ELb1EEEvPS2_PS3_i --------------------------
	.section	.nv.constant0._ZN4vllm17activation_kernelIfXadL_ZNS_17gelu_quick_kernelIfEET_RKS2_EELb1ELb1EEEvPS2_PS3_i,"a",@progbits
	.sectionflags	@""
	.align	4
.nv.constant0._ZN4vllm17activation_kernelIfXadL_ZNS_17gelu_quick_kernelIfEET_RKS2_EELb1ELb1EEEvPS2_PS3_i:
	.zero		916


//--------------------- .nv.constant0._ZN4vllm17activation_kernelIN3c108BFloat16EXadL_ZNS_16gelu_fast_kernelIS2_EET_RKS4_EELb0ELb0EEEvPS4_PS5_i --------------------------
	.section	.nv.constant0._ZN4vllm17activation_kernelIN3c108BFloat16EXadL_ZNS_16gelu_fast_kernelIS2_EET_RKS4_EELb0ELb0EEEvPS4_PS5_i,"a",@progbits
	.sectionflags	@""
	.align	4
.nv.constant0._ZN4vllm17activation_kernelIN3c108BFloat16EXadL_ZNS_16gelu_fast_kernelIS2_EET_RKS4_EELb0ELb0EEEvPS4_PS5_i:
	.zero		916


//--------------------- .nv.constant0._ZN4vllm17activation_kernelIN3c104HalfEXadL_ZNS_16gelu_fast_kernelIS2_EET_RKS4_EELb0ELb0EEEvPS4_PS5_i --------------------------
	.section	.nv.constant0._ZN4vllm17activation_kernelIN3c104HalfEXadL_ZNS_16gelu_fast_kernelIS2_EET_RKS4_EELb0ELb0EEEvPS4_PS5_i,"a",@progbits
	.sectionflags	@""
	.align	4
.nv.constant0._ZN4vllm17activation_kernelIN3c104HalfEXadL_ZNS_16gelu_fast_kernelIS2_EET_RKS4_EELb0ELb0EEEvPS4_PS5_i:
	.zero		916


//--------------------- .nv.constant0._ZN4vllm17activation_kernelIfXadL_ZNS_16gelu_fast_kernelIfEET_RKS2_EELb0ELb0EEEvPS2_PS3_i --------------------------
	.section	.nv.constant0._ZN4vllm17activation_kernelIfXadL_ZNS_16gelu_fast_kernelIfEET_RKS2_EELb0ELb0EEEvPS2_PS3_i,"a",@progbits
	.sectionflags	@""
	.align	4
.nv.constant0._ZN4vllm17activation_kernelIfXadL_ZNS_16gelu_fast_kernelIfEET_RKS2_EELb0ELb0EEEvPS2_PS3_i:
	.zero		916


//--------------------- .nv.constant0._ZN4vllm17activation_kernelIN3c108BFloat16EXadL_ZNS_16gelu_fast_kernelIS2_EET_RKS4_EELb1ELb0EEEvPS4_PS5_i --------------------------
	.section	.nv.constant0._ZN4vllm17activation_kernelIN3c108BFloat16EXadL_ZNS_16gelu_fast_kernelIS2_EET_RKS4_EELb1ELb0EEEvPS4_PS5_i,"a",@progbits
	.sectionflags	@""
	.align	4
.nv.constant0._ZN4vllm17activation_kernelIN3c108BFloat16EXadL_ZNS_16gelu_fast_kernelIS2_EET_RKS4_EELb1ELb0EEEvPS4_PS5_i:
	.zero		916


//--------------------- .nv.constant0._ZN4vllm17activation_kernelIN3c104HalfEXadL_ZNS_16gelu_fast_kernelIS2_EET_RKS4_EELb1ELb0EEEvPS4_PS5_i --------------------------
	.section	.nv.constant0._ZN4vllm17activation_kernelIN3c104HalfEXadL_ZNS_16gelu_fast_kernelIS2_EET_RKS4_EELb1ELb0EEEvPS4_PS5_i,"a",@progbits
	.sectionflags	@""
	.align	4
.nv.constant0._ZN4vllm17activation_kernelIN3c104HalfEXadL_ZNS_16gelu_fast_kernelIS2_EET_RKS4_EELb1ELb0EEEvPS4_PS5_i:
	.zero		916


//--------------------- .nv.constant0._ZN4vllm17activation_kernelIfXadL_ZNS_16gelu_fast_kernelIfEET_RKS2_EELb1ELb0EEEvPS2_PS3_i --------------------------
	.section	.nv.constant0._ZN4vllm17activation_kernelIfXadL_ZNS_16gelu_fast_kernelIfEET_RKS2_EELb1ELb0EEEvPS2_PS3_i,"a",@progbits
	.sectionflags	@""
	.align	4
.nv.constant0._ZN4vllm17activation_kernelIfXadL_ZNS_16gelu_fast_kernelIfEET_RKS2_EELb1ELb0EEEvPS2_PS3_i:
	.zero		916


//--------------------- .nv.constant0._ZN4vllm17activation_kernelIN3c108BFloat16EXadL_ZNS_16gelu_fast_kernelIS2_EET_RKS4_EELb1ELb1EEEvPS4_PS5_i --------------------------
	.section	.nv.constant0._ZN4vllm17activation_kernelIN3c108BFloat16EXadL_ZNS_16gelu_fast_kernelIS2_EET_RKS4_EELb1ELb1EEEvPS4_PS5_i,"a",@progbits
	.sectionflags	@""
	.align	4
.nv.constant0._ZN4vllm17activation_kernelIN3c108BFloat16EXadL_ZNS_16gelu_fast_kernelIS2_EET_RKS4_EELb1ELb1EEEvPS4_PS5_i:
	.zero		916


//--------------------- .nv.constant0._ZN4vllm17activation_kernelIN3c104HalfEXadL_ZNS_16gelu_fast_kernelIS2_EET_RKS4_EELb1ELb1EEEvPS4_PS5_i --------------------------
	.section	.nv.constant0._ZN4vllm17activation_kernelIN3c104HalfEXadL_ZNS_16gelu_fast_kernelIS2_EET_RKS4_EELb1ELb1EEEvPS4_PS5_i,"a",@progbits
	.sectionflags	@""
	.align	4
.nv.constant0._ZN4vllm17activation_kernelIN3c104HalfEXadL_ZNS_16gelu_fast_kernelIS2_EET_RKS4_EELb1ELb1EEEvPS4_PS5_i:
	.zero		916


//--------------------- .nv.constant0._ZN4vllm17activation_kernelIfXadL_ZNS_16gelu_fast_kernelIfEET_RKS2_EELb1ELb1EEEvPS2_PS3_i --------------------------
	.section	.nv.constant0._ZN4vllm17activation_kernelIfXadL_ZNS_16gelu_fast_kernelIfEET_RKS2_EELb1ELb1EEEvPS2_PS3_i,"a",@progbits
	.sectionflags	@""
	.align	4
.nv.constant0._ZN4vllm17activation_kernelIfXadL_ZNS_16gelu_fast_kernelIfEET_RKS2_EELb1ELb1EEEvPS2_PS3_i:
	.zero		916


//--------------------- .nv.constant0._ZN4vllm17activation_kernelIN3c108BFloat16EXadL_ZNS_15gelu_new_kernelIS2_EET_RKS4_EELb0ELb0EEEvPS4_PS5_i --------------------------
	.section	.nv.constant0._ZN4vllm17activation_kernelIN3c108BFloat16EXadL_ZNS_15gelu_new_kernelIS2_EET_RKS4_EELb0ELb0EEEvPS4_PS5_i,"a",@progbits
	.sectionflags	@""
	.align	4
.nv.constant0._ZN4vllm17activation_kernelIN3c108BFloat16EXadL_ZNS_15gelu_new_kernelIS2_EET_RKS4_EELb0ELb0EEEvPS4_PS5_i:
	.zero		916


//--------------------- .nv.constant0._ZN4vllm17activation_kernelIN3c104HalfEXadL_ZNS_15gelu_new_kernelIS2_EET_RKS4_EELb0ELb0EEEvPS4_PS5_i --------------------------
	.section	.nv.constant0._ZN4vllm17activation_kernelIN3c104HalfEXadL_ZNS_15gelu_new_kernelIS2_EET_RKS4_EELb0ELb0EEEvPS4_PS5_i,"a",@progbits
	.sectionflags	@""
	.align	4
.nv.constant0._ZN4vllm17activation_kernelIN3c104HalfEXadL_ZNS_15gelu_new_kernelIS2_EET_RKS4_EELb0ELb0EEEvPS4_PS5_i:
	.zero		916


//--------------------- .nv.constant0._ZN4vllm17activation_kernelIfXadL_ZNS_15gelu_new_kernelIfEET_RKS2_EELb0ELb0EEEvPS2_PS3_i --------------------------
	.section	.nv.constant0._ZN4vllm17activation_kernelIfXadL_ZNS_15gelu_new_kernelIfEET_RKS2_EELb0ELb0EEEvPS2_PS3_i,"a",@progbits
	.sectionflags	@""
	.align	4
.nv.constant0._ZN4vllm17activation_kernelIfXadL_ZNS_15gelu_new_kernelIfEET_RKS2_EELb0ELb0EEEvPS2_PS3_i:
	.zero		916


//--------------------- .nv.constant0._ZN4vllm17activation_kernelIN3c108BFloat16EXadL_ZNS_15gelu_new_kernelIS2_EET_RKS4_EELb1ELb0EEEvPS4_PS5_i --------------------------
	.section	.nv.constant0._ZN4vllm17activation_kernelIN3c108BFloat16EXadL_ZNS_15gelu_new_kernelIS2_EET_RKS4_EELb1ELb0EEEvPS4_PS5_i,"a",@progbits
	.sectionflags	@""
	.align	4
.nv.constant0._ZN4vllm17activation_kernelIN3c108BFloat16EXadL_ZNS_15gelu_new_kernelIS2_EET_RKS4_EELb1ELb0EEEvPS4_PS5_i:
	.zero		916


//--------------------- .nv.constant0._ZN4vllm17activation_kernelIN3c104HalfEXadL_ZNS_15gelu_new_kernelIS2_EET_RKS4_EELb1ELb0EEEvPS4_PS5_i --------------------------
	.section	.nv.constant0._ZN4vllm17activation_kernelIN3c104HalfEXadL_ZNS_15gelu_new_kernelIS2_EET_RKS4_EELb1ELb0EEEvPS4_PS5_i,"a",@progbits
	.sectionflags	@""
	.align	4
.nv.constant0._ZN4vllm17activation_kernelIN3c104HalfEXadL_ZNS_15gelu_new_kernelIS2_EET_RKS4_EELb1ELb0EEEvPS4_PS5_i:
	.zero		916


//--------------------- .nv.constant0._ZN4vllm17activation_kernelIfXadL_ZNS_15gelu_new_kernelIfEET_RKS2_EELb1ELb0EEEvPS2_PS3_i --------------------------
	.section	.nv.constant0._ZN4vllm17activation_kernelIfXadL_ZNS_15gelu_new_kernelIfEET_RKS2_EELb1ELb0EEEvPS2_PS3_i,"a",@progbits
	.sectionflags	@""
	.align	4
.nv.constant0._ZN4vllm17activation_kernelIfXadL_ZNS_15gelu_new_kernelIfEET_RKS2_EELb1ELb0EEEvPS2_PS3_i:
	.zero		916


//--------------------- .nv.constant0._ZN4vllm17activation_kernelIN3c108BFloat16EXadL_ZNS_15gelu_new_kernelIS2_EET_RKS4_EELb1ELb1EEEvPS4_PS5_i --------------------------
	.section	.nv.constant0._ZN4vllm17activation_kernelIN3c108BFloat16EXadL_ZNS_15gelu_new_kernelIS2_EET_RKS4_EELb1ELb1EEEvPS4_PS5_i,"a",@progbits
	.sectionflags	@""
	.align	4
.nv.constant0._ZN4vllm17activation_kernelIN3c108BFloat16EXadL_ZNS_15gelu_new_kernelIS2_EET_RKS4_EELb1ELb1EEEvPS4_PS5_i:
	.zero		916


//--------------------- .nv.constant0._ZN4vllm17activation_kernelIN3c104HalfEXadL_ZNS_15gelu_new_kernelIS2_EET_RKS4_EELb1ELb1EEEvPS4_PS5_i --------------------------
	.section	.nv.constant0._ZN4vllm17activation_kernelIN3c104HalfEXadL_ZNS_15gelu_new_kernelIS2_EET_RKS4_EELb1ELb1EEEvPS4_PS5_i,"a",@progbits
	.sectionflags	@""
	.align	4
.nv.constant0._ZN4vllm17activation_kernelIN3c104HalfEXadL_ZNS_15gelu_new_kernelIS2_EET_RKS4_EELb1ELb1EEEvPS4_PS5_i:
	.zero		916


//--------------------- .nv.constant0._ZN4vllm17activation_kernelIfXadL_ZNS_15gelu_new_kernelIfEET_RKS2_EELb1ELb1EEEvPS2_PS3_i --------------------------
	.section	.nv.constant0._ZN4vllm17activation_kernelIfXadL_ZNS_15gelu_new_kernelIfEET_RKS2_EELb1ELb1EEEvPS2_PS3_i,"a",@progbits
	.sectionflags	@""
	.align	4
.nv.constant0._ZN4vllm17activation_kernelIfXadL_ZNS_15gelu_new_kernelIfEET_RKS2_EELb1ELb1EEEvPS2_PS3_i:
	.zero		916


//--------------------- .nv.constant0._ZN4vllm24swigluoai_and_mul_kernelIN3c108BFloat16EXadL_ZNS_17swigluoai_and_mulIS2_EET_RKS4_S6_ffEEEEvPS4_PS5_iff --------------------------
	.section	.nv.constant0._ZN4vllm24swigluoai_and_mul_kernelIN3c108BFloat16EXadL_ZNS_17swigluoai_and_mulIS2_EET_RKS4_S6_ffEEEEvPS4_PS5_iff,"a",@progbits
	.sectionflags	@""
	.align	4
.nv.constant0._ZN4vllm24swigluoai_and_mul_kernelIN3c108BFloat16EXadL_ZNS_17swigluoai_and_mulIS2_EET_RKS4_S6_ffEEEEvPS4_PS5_iff:
	.zero		924


//--------------------- .nv.constant0._ZN4vllm24swigluoai_and_mul_kernelIN3c104HalfEXadL_ZNS_17swigluoai_and_mulIS2_EET_RKS4_S6_ffEEEEvPS4_PS5_iff --------------------------
	.section	.nv.constant0._ZN4vllm24swigluoai_and_mul_kernelIN3c104HalfEXadL_ZNS_17swigluoai_and_mulIS2_EET_RKS4_S6_ffEEEEvPS4_PS5_iff,"a",@progbits
	.sectionflags	@""
	.align	4
.nv.constant0._ZN4vllm24swigluoai_and_mul_kernelIN3c104HalfEXadL_ZNS_17swigluoai_and_mulIS2_EET_RKS4_S6_ffEEEEvPS4_PS5_iff:
	.zero		924


//--------------------- .nv.constant0._ZN4vllm24swigluoai_and_mul_kernelIfXadL_ZNS_17swigluoai_and_mulIfEET_RKS2_S4_ffEEEEvPS2_PS3_iff --------------------------
	.section	.nv.constant0._ZN4vllm24swigluoai_and_mul_kernelIfXadL_ZNS_17swigluoai_and_mulIfEET_RKS2_S4_ffEEEEvPS2_PS3_iff,"a",@progbits
	.sectionflags	@""
	.align	4
.nv.constant0._ZN4vllm24swigluoai_and_mul_kernelIfXadL_ZNS_17swigluoai_and_mulIfEET_RKS2_S4_ffEEEEvPS2_PS3_iff:
	.zero		924


//--------------------- .nv.constant0._ZN4vllm29act_and_mul_kernel_with_paramIN3c108BFloat16E14__nv_bfloat162XadL_ZNS_14fatrelu_kernelIS2_EET_RKS5_fEEXadL_ZNS_21packed_fatrelu_kernelIS3_EES5_S7_fEELb0ELb0EEEvPS5_PS6_if --------------------------
	.section	.nv.constant0._ZN4vllm29act_and_mul_kernel_with_paramIN3c108BFloat16E14__nv_bfloat162XadL_ZNS_14fatrelu_kernelIS2_EET_RKS5_fEEXadL_ZNS_21packed_fatrelu_kernelIS3_EES5_S7_fEELb0ELb0EEEvPS5_PS6_if,"a",@progbits
	.sectionflags	@""
	.align	4
.nv.constant0._ZN4vllm29act_and_mul_kernel_with_paramIN3c108BFloat16E14__nv_bfloat162XadL_ZNS_14fatrelu_kernelIS2_EET_RKS5_fEEXadL_ZNS_21packed_fatrelu_kernelIS3_EES5_S7_fEELb0ELb0EEEvPS5_PS6_if:
	.zero		920


//--------------------- .nv.constant0._ZN4vllm29act_and_mul_kernel_with_paramIN3c104HalfE7__half2XadL_ZNS_14fatrelu_kernelIS2_EET_RKS5_fEEXadL_ZNS_21packed_fatrelu_kernelIS3_EES5_S7_fEELb0ELb0EEEvPS5_PS6_if --------------------------
	.section	.nv.constant0._ZN4vllm29act_and_mul_kernel_with_paramIN3c104HalfE7__half2XadL_ZNS_14fatrelu_kernelIS2_EET_RKS5_fEEXadL_ZNS_21packed_fatrelu_kernelIS3_EES5_S7_fEELb0ELb0EEEvPS5_PS6_if,"a",@progbits
	.sectionflags	@""
	.align	4
.nv.constant0._ZN4vllm29act_and_mul_kernel_with_paramIN3c104HalfE7__half2XadL_ZNS_14fatrelu_kernelIS2_EET_RKS5_fEEXadL_ZNS_21packed_fatrelu_kernelIS3_EES5_S7_fEELb0ELb0EEEvPS5_PS6_if:
	.zero		920


//--------------------- .nv.constant0._ZN4vllm29act_and_mul_kernel_with_paramIf6float2XadL_ZNS_14fatrelu_kernelIfEET_RKS3_fEEXadL_ZNS_21packed_fatrelu_kernelIS1_EES3_S5_fEELb0ELb0EEEvPS3_PS4_if --------------------------
	.section	.nv.constant0._ZN4vllm29act_and_mul_kernel_with_paramIf6float2XadL_ZNS_14fatrelu_kernelIfEET_RKS3_fEEXadL_ZNS_21packed_fatrelu_kernelIS1_EES3_S5_fEELb0ELb0EEEvPS3_PS4_if,"a",@progbits
	.sectionflags	@""
	.align	4
.nv.constant0._ZN4vllm29act_and_mul_kernel_with_paramIf6float2XadL_ZNS_14fatrelu_kernelIfEET_RKS3_fEEXadL_ZNS_21packed_fatrelu_kernelIS1_EES3_S5_fEELb0ELb0EEEvPS3_PS4_if:
	.zero		920


//--------------------- .nv.constant0._ZN4vllm29act_and_mul_kernel_with_paramIN3c108BFloat16E14__nv_bfloat162XadL_ZNS_14fatrelu_kernelIS2_EET_RKS5_fEEXadL_ZNS_21packed_fatrelu_kernelIS3_EES5_S7_fEELb1ELb0EEEvPS5_PS6_if --------------------------
	.section	.nv.constant0._ZN4vllm29act_and_mul_kernel_with_paramIN3c108BFloat16E14__nv_bfloat162XadL_ZNS_14fatrelu_kernelIS2_EET_RKS5_fEEXadL_ZNS_21packed_fatrelu_kernelIS3_EES5_S7_fEELb1ELb0EEEvPS5_PS6_if,"a",@progbits
	.sectionflags	@""
	.align	4
.nv.constant0._ZN4vllm29act_and_mul_kernel_with_paramIN3c108BFloat16E14__nv_bfloat162XadL_ZNS_14fatrelu_kernelIS2_EET_RKS5_fEEXadL_ZNS_21packed_fatrelu_kernelIS3_EES5_S7_fEELb1ELb0EEEvPS5_PS6_if:
	.zero		920


//--------------------- .nv.constant0._ZN4vllm29act_and_mul_kernel_with_paramIN3c104HalfE7__half2XadL_ZNS_14fatrelu_kernelIS2_EET_RKS5_fEEXadL_ZNS_21packed_fatrelu_kernelIS3_EES5_S7_fEELb1ELb0EEEvPS5_PS6_if --------------------------
	.section	.nv.constant0._ZN4vllm29act_and_mul_kernel_with_paramIN3c104HalfE7__half2XadL_ZNS_14fatrelu_kernelIS2_EET_RKS5_fEEXadL_ZNS_21packed_fatrelu_kernelIS3_EES5_S7_fEELb1ELb0EEEvPS5_PS6_if,"a",@progbits
	.sectionflags	@""
	.align	4
.nv.constant0._ZN4vllm29act_and_mul_kernel_with_paramIN3c104HalfE7__half2XadL_ZNS_14fatrelu_kernelIS2_EET_RKS5_fEEXadL_ZNS_21packed_fatrelu_kernelIS3_EES5_S7_fEELb1ELb0EEEvPS5_PS6_if:
	.zero		920


//--------------------- .nv.constant0._ZN4vllm29act_and_mul_kernel_with_paramIf6float2XadL_ZNS_14fatrelu_kernelIfEET_RKS3_fEEXadL_ZNS_21packed_fatrelu_kernelIS1_EES3_S5_fEELb1ELb0EEEvPS3_PS4_if --------------------------
	.section	.nv.constant0._ZN4vllm29act_and_mul_kernel_with_paramIf6float2XadL_ZNS_14fatrelu_kernelIfEET_RKS3_fEEXadL_ZNS_21packed_fatrelu_kernelIS1_EES3_S5_fEELb1ELb0EEEvPS3_PS4_if,"a",@progbits
	.sectionflags	@""
	.align	4
.nv.constant0._ZN4vllm29act_and_mul_kernel_with_paramIf6float2XadL_ZNS_14fatrelu_kernelIfEET_RKS3_fEEXadL_ZNS_21packed_fatrelu_kernelIS1_EES3_S5_fEELb1ELb0EEEvPS3_PS4_if:
	.zero		920


//--------------------- .nv.constant0._ZN4vllm29act_and_mul_kernel_with_paramIN3c108BFloat16E14__nv_bfloat162XadL_ZNS_14fatrelu_kernelIS2_EET_RKS5_fEEXadL_ZNS_21packed_fatrelu_kernelIS3_EES5_S7_fEELb1ELb1EEEvPS5_PS6_if --------------------------
	.section	.nv.constant0._ZN4vllm29act_and_mul_kernel_with_paramIN3c108BFloat16E14__nv_bfloat162XadL_ZNS_14fatrelu_kernelIS2_EET_RKS5_fEEXadL_ZNS_21packed_fatrelu_kernelIS3_EES5_S7_fEELb1ELb1EEEvPS5_PS6_if,"a",@progbits
	.sectionflags	@""
	.align	4
.nv.constant0._ZN4vllm29act_and_mul_kernel_with_paramIN3c108BFloat16E14__nv_bfloat162XadL_ZNS_14fatrelu_kernelIS2_EET_RKS5_fEEXadL_ZNS_21packed_fatrelu_kernelIS3_EES5_S7_fEELb1ELb1EEEvPS5_PS6_if:
	.zero		920


//--------------------- .nv.constant0._ZN4vllm29act_and_mul_kernel_with_paramIN3c104HalfE7__half2XadL_ZNS_14fatrelu_kernelIS2_EET_RKS5_fEEXadL_ZNS_21packed_fatrelu_kernelIS3_EES5_S7_fEELb1ELb1EEEvPS5_PS6_if --------------------------
	.section	.nv.constant0._ZN4vllm29act_and_mul_kernel_with_paramIN3c104HalfE7__half2XadL_ZNS_14fatrelu_kernelIS2_EET_RKS5_fEEXadL_ZNS_21packed_fatrelu_kernelIS3_EES5_S7_fEELb1ELb1EEEvPS5_PS6_if,"a",@progbits
	.sectionflags	@""
	.align	4
.nv.constant0._ZN4vllm29act_and_mul_kernel_with_paramIN3c104HalfE7__half2XadL_ZNS_14fatrelu_kernelIS2_EET_RKS5_fEEXadL_ZNS_21packed_fatrelu_kernelIS3_EES5_S7_fEELb1ELb1EEEvPS5_PS6_if:
	.zero		920


//--------------------- .nv.constant0._ZN4vllm29act_and_mul_kernel_with_paramIf6float2XadL_ZNS_14fatrelu_kernelIfEET_RKS3_fEEXadL_ZNS_21packed_fatrelu_kernelIS1_EES3_S5_fEELb1ELb1EEEvPS3_PS4_if --------------------------
	.section	.nv.constant0._ZN4vllm29act_and_mul_kernel_with_paramIf6float2XadL_ZNS_14fatrelu_kernelIfEET_RKS3_fEEXadL_ZNS_21packed_fatrelu_kernelIS1_EES3_S5_fEELb1ELb1EEEvPS3_PS4_if,"a",@progbits
	.sectionflags	@""
	.align	4
.nv.constant0._ZN4vllm29act_and_mul_kernel_with_paramIf6float2XadL_ZNS_14fatrelu_kernelIfEET_RKS3_fEEXadL_ZNS_21packed_fatrelu_kernelIS1_EES3_S5_fEELb1ELb1EEEvPS3_PS4_if:
	.zero		920


//--------------------- .nv.constant0._ZN4vllm18act_and_mul_kernelIN3c108BFloat16E14__nv_bfloat162XadL_ZNS_16gelu_tanh_kernelIS2_EET_RKS5_EEXadL_ZNS_23packed_gelu_tanh_kernelIS3_EES5_S7_EELb1ELb0ELb0EEEvPS5_PS6_i --------------------------
	.section	.nv.constant0._ZN4vllm18act_and_mul_kernelIN3c108BFloat16E14__nv_bfloat162XadL_ZNS_16gelu_tanh_kernelIS2_EET_RKS5_EEXadL_ZNS_23packed_gelu_tanh_kernelIS3_EES5_S7_EELb1ELb0ELb0EEEvPS5_PS6_i,"a",@progbits
	.sectionflags	@""
	.align	4
.nv.constant0._ZN4vllm18act_and_mul_kernelIN3c108BFloat16E14__nv_bfloat162XadL_ZNS_16gelu_tanh_kernelIS2_EET_RKS5_EEXadL_ZNS_23packed_gelu_tanh_kernelIS3_EES5_S7_EELb1ELb0ELb0EEEvPS5_PS6_i:
	.zero		916


//--------------------- .nv.constant0._ZN4vllm18act_and_mul_kernelIN3c104HalfE7__half2XadL_ZNS_16gelu_tanh_kernelIS2_EET_RKS5_EEXadL_ZNS_23packed_gelu_tanh_kernelIS3_EES5_S7_EELb1ELb0ELb0EEEvPS5_PS6_i --------------------------
	.section	.nv.constant0._ZN4vllm18act_and_mul_kernelIN3c104HalfE7__half2XadL_ZNS_16gelu_tanh_kernelIS2_EET_RKS5_EEXadL_ZNS_23packed_gelu_tanh_kernelIS3_EES5_S7_EELb1ELb0ELb0EEEvPS5_PS6_i,"a",@progbits
	.sectionflags	@""
	.align	4
.nv.constant0._ZN4vllm18act_and_mul_kernelIN3c104HalfE7__half2XadL_ZNS_16gelu_tanh_kernelIS2_EET_RKS5_EEXadL_ZNS_23packed_gelu_tanh_kernelIS3_EES5_S7_EELb1ELb0ELb0EEEvPS5_PS6_i:
	.zero		916


//--------------------- .nv.constant0._ZN4vllm18act_and_mul_kernelIf6float2XadL_ZNS_16gelu_tanh_kernelIfEET_RKS3_EEXadL_ZNS_23packed_gelu_tanh_kernelIS1_EES3_S5_EELb1ELb0ELb0EEEvPS3_PS4_i --------------------------
	.section	.nv.constant0._ZN4vllm18act_and_mul_kernelIf6float2XadL_ZNS_16gelu_tanh_kernelIfEET_RKS3_EEXadL_ZNS_23packed_gelu_tanh_kernelIS1_EES3_S5_EELb1ELb0ELb0EEEvPS3_PS4_i,"a",@progbits
	.sectionflags	@""
	.align	4
.nv.constant0._ZN4vllm18act_and_mul_kernelIf6float2XadL_ZNS_16gelu_tanh_kernelIfEET_RKS3_EEXadL_ZNS_23packed_gelu_tanh_kernelIS1_EES3_S5_EELb1ELb0ELb0EEEvPS3_PS4_i:
	.zero		916


//--------------------- .nv.constant0._ZN4vllm18act_and_mul_kernelIN3c108BFloat16E14__nv_bfloat162XadL_ZNS_16gelu_tanh_kernelIS2_EET_RKS5_EEXadL_ZNS_23packed_gelu_tanh_kernelIS3_EES5_S7_EELb1ELb1ELb0EEEvPS5_PS6_i --------------------------
	.section	.nv.constant0._ZN4vllm18act_and_mul_kernelIN3c108BFloat16E14__nv_bfloat162XadL_ZNS_16gelu_tanh_kernelIS2_EET_RKS5_EEXadL_ZNS_23packed_gelu_tanh_kernelIS3_EES5_S7_EELb1ELb1ELb0EEEvPS5_PS6_i,"a",@progbits
	.sectionflags	@""
	.align	4
.nv.constant0._ZN4vllm18act_and_mul_kernelIN3c108BFloat16E14__nv_bfloat162XadL_ZNS_16gelu_tanh_kernelIS2_EET_RKS5_EEXadL_ZNS_23packed_gelu_tanh_kernelIS3_EES5_S7_EELb1ELb1ELb0EEEvPS5_PS6_i:
	.zero		916


//--------------------- .nv.constant0._ZN4vllm18act_and_mul_kernelIN3c104HalfE7__half2XadL_ZNS_16gelu_tanh_kernelIS2_EET_RKS5_EEXadL_ZNS_23packed_gelu_tanh_kernelIS3_EES5_S7_EELb1ELb1ELb0EEEvPS5_PS6_i --------------------------
	.section	.nv.constant0._ZN4vllm18act_and_mul_kernelIN3c104HalfE7__half2XadL_ZNS_16gelu_tanh_kernelIS2_EET_RKS5_EEXadL_ZNS_23packed_gelu_tanh_kernelIS3_EES5_S7_EELb1ELb1ELb0EEEvPS5_PS6_i,"a",@progbits
	.sectionflags	@""
	.align	4
.nv.constant0._ZN4vllm18act_and_mul_kernelIN3c104HalfE7__half2XadL_ZNS_16gelu_tanh_kernelIS2_EET_RKS5_EEXadL_ZNS_23packed_gelu_tanh_kernelIS3_EES5_S7_EELb1ELb1ELb0EEEvPS5_PS6_i:
	.zero		916


//--------------------- .nv.constant0._ZN4vllm18act_and_mul_kernelIf6float2XadL_ZNS_16gelu_tanh_kernelIfEET_RKS3_EEXadL_ZNS_23packed_gelu_tanh_kernelIS1_EES3_S5_EELb1ELb1ELb0EEEvPS3_PS4_i --------------------------
	.section	.nv.constant0._ZN4vllm18act_and_mul_kernelIf6float2XadL_ZNS_16gelu_tanh_kernelIfEET_RKS3_EEXadL_ZNS_23packed_gelu_tanh_kernelIS1_EES3_S5_EELb1ELb1ELb0EEEvPS3_PS4_i,"a",@progbits
	.sectionflags	@""
	.align	4
.nv.constant0._ZN4vllm18act_and_mul_kernelIf6float2XadL_ZNS_16gelu_tanh_kernelIfEET_RKS3_EEXadL_ZNS_23packed_gelu_tanh_kernelIS1_EES3_S5_EELb1ELb1ELb0EEEvPS3_PS4_i:
	.zero		916


//--------------------- .nv.constant0._ZN4vllm18act_and_mul_kernelIN3c108BFloat16E14__nv_bfloat162XadL_ZNS_16gelu_tanh_kernelIS2_EET_RKS5_EEXadL_ZNS_23packed_gelu_tanh_kernelIS3_EES5_S7_EELb1ELb1ELb1EEEvPS5_PS6_i --------------------------
	.section	.nv.constant0._ZN4vllm18act_and_mul_kernelIN3c108BFloat16E14__nv_bfloat162XadL_ZNS_16gelu_tanh_kernelIS2_EET_RKS5_EEXadL_ZNS_23packed_gelu_tanh_kernelIS3_EES5_S7_EELb1ELb1ELb1EEEvPS5_PS6_i,"a",@progbits
	.sectionflags	@""
	.align	4
.nv.constant0._ZN4vllm18act_and_mul_kernelIN3c108BFloat16E14__nv_bfloat162XadL_ZNS_16gelu_tanh_kernelIS2_EET_RKS5_EEXadL_ZNS_23packed_gelu_tanh_kernelIS3_EES5_S7_EELb1ELb1ELb1EEEvPS5_PS6_i:
	.zero		916


//--------------------- .nv.constant0._ZN4vllm18act_and_mul_kernelIN3c104HalfE7__half2XadL_ZNS_16gelu_tanh_kernelIS2_EET_RKS5_EEXadL_ZNS_23packed_gelu_tanh_kernelIS3_EES5_S7_EELb1ELb1ELb1EEEvPS5_PS6_i --------------------------
	.section	.nv.constant0._ZN4vllm18act_and_mul_kernelIN3c104HalfE7__half2XadL_ZNS_16gelu_tanh_kernelIS2_EET_RKS5_EEXadL_ZNS_23packed_gelu_tanh_kernelIS3_EES5_S7_EELb1ELb1ELb1EEEvPS5_PS6_i,"a",@progbits
	.sectionflags	@""
	.align	4
.nv.constant0._ZN4vllm18act_and_mul_kernelIN3c104HalfE7__half2XadL_ZNS_16gelu_tanh_kernelIS2_EET_RKS5_EEXadL_ZNS_23packed_gelu_tanh_kernelIS3_EES5_S7_EELb1ELb1ELb1EEEvPS5_PS6_i:
	.zero		916


//--------------------- .nv.constant0._ZN4vllm18act_and_mul_kernelIf6float2XadL_ZNS_16gelu_tanh_kernelIfEET_RKS3_EEXadL_ZNS_23packed_gelu_tanh_kernelIS1_EES3_S5_EELb1ELb1ELb1EEEvPS3_PS4_i --------------------------
	.section	.nv.constant0._ZN4vllm18act_and_mul_kernelIf6float2XadL_ZNS_16gelu_tanh_kernelIfEET_RKS3_EEXadL_ZNS_23packed_gelu_tanh_kernelIS1_EES3_S5_EELb1ELb1ELb1EEEvPS3_PS4_i,"a",@progbits
	.sectionflags	@""
	.align	4
.nv.constant0._ZN4vllm18act_and_mul_kernelIf6float2XadL_ZNS_16gelu_tanh_kernelIfEET_RKS3_EEXadL_ZNS_23packed_gelu_tanh_kernelIS1_EES3_S5_EELb1ELb1ELb1EEEvPS3_PS4_i:
	.zero		916


//--------------------- .nv.constant0._ZN4vllm18act_and_mul_kernelIN3c108BFloat16E14__nv_bfloat162XadL_ZNS_11gelu_kernelIS2_EET_RKS5_EEXadL_ZNS_18packed_gelu_kernelIS3_EES5_S7_EELb1ELb0ELb0EEEvPS5_PS6_i --------------------------
	.section	.nv.constant0._ZN4vllm18act_and_mul_kernelIN3c108BFloat16E14__nv_bfloat162XadL_ZNS_11gelu_kernelIS2_EET_RKS5_EEXadL_ZNS_18packed_gelu_kernelIS3_EES5_S7_EELb1ELb0ELb0EEEvPS5_PS6_i,"a",@progbits
	.sectionflags	@""
	.align	4
.nv.constant0._ZN4vllm18act_and_mul_kernelIN3c108BFloat16E14__nv_bfloat162XadL_ZNS_11gelu_kernelIS2_EET_RKS5_EEXadL_ZNS_18packed_gelu_kernelIS3_EES5_S7_EELb1ELb0ELb0EEEvPS5_PS6_i:
	.zero		916


//--------------------- .nv.constant0._ZN4vllm18act_and_mul_kernelIN3c104HalfE7__half2XadL_ZNS_11gelu_kernelIS2_EET_RKS5_EEXadL_ZNS_18packed_gelu_kernelIS3_EES5_S7_EELb1ELb0ELb0EEEvPS5_PS6_i --------------------------
	.section	.nv.constant0._ZN4vllm18act_and_mul_kernelIN3c104HalfE7__half2XadL_ZNS_11gelu_kernelIS2_EET_RKS5_EEXadL_ZNS_18packed_gelu_kernelIS3_EES5_S7_EELb1ELb0ELb0EEEvPS5_PS6_i,"a",@progbits
	.sectionflags	@""
	.align	4
.nv.constant0._ZN4vllm18act_and_mul_kernelIN3c104HalfE7__half2XadL_ZNS_11gelu_kernelIS2_EET_RKS5_EEXadL_ZNS_18packed_gelu_kernelIS3_EES5_S7_EELb1ELb0ELb0EEEvPS5_PS6_i:
	.zero		916


//--------------------- .nv.constant0._ZN4vllm18act_and_mul_kernelIf6float2XadL_ZNS_11gelu_kernelIfEET_RKS3_EEXadL_ZNS_18packed_gelu_kernelIS1_EES3_S5_EELb1ELb0ELb0EEEvPS3_PS4_i --------------------------
	.section	.nv.constant0._ZN4vllm18act_and_mul_kernelIf6float2XadL_ZNS_11gelu_kernelIfEET_RKS3_EEXadL_ZNS_18packed_gelu_kernelIS1_EES3_S5_EELb1ELb0ELb0EEEvPS3_PS4_i,"a",@progbits
	.sectionflags	@""
	.align	4
.nv.constant0._ZN4vllm18act_and_mul_kernelIf6float2XadL_ZNS_11gelu_kernelIfEET_RKS3_EEXadL_ZNS_18packed_gelu_kernelIS1_EES3_S5_EELb1ELb0ELb0EEEvPS3_PS4_i:
	.zero		916


//--------------------- .nv.constant0._ZN4vllm18act_and_mul_kernelIN3c108BFloat16E14__nv_bfloat162XadL_ZNS_11gelu_kernelIS2_EET_RKS5_EEXadL_ZNS_18packed_gelu_kernelIS3_EES5_S7_EELb1ELb1ELb0EEEvPS5_PS6_i --------------------------
	.section	.nv.constant0._ZN4vllm18act_and_mul_kernelIN3c108BFloat16E14__nv_bfloat162XadL_ZNS_11gelu_kernelIS2_EET_RKS5_EEXadL_ZNS_18packed_gelu_kernelIS3_EES5_S7_EELb1ELb1ELb0EEEvPS5_PS6_i,"a",@progbits
	.sectionflags	@""
	.align	4
.nv.constant0._ZN4vllm18act_and_mul_kernelIN3c108BFloat16E14__nv_bfloat162XadL_ZNS_11gelu_kernelIS2_EET_RKS5_EEXadL_ZNS_18packed_gelu_kernelIS3_EES5_S7_EELb1ELb1ELb0EEEvPS5_PS6_i:
	.zero		916


//--------------------- .nv.constant0._ZN4vllm18act_and_mul_kernelIN3c104HalfE7__half2XadL_ZNS_11gelu_kernelIS2_EET_RKS5_EEXadL_ZNS_18packed_gelu_kernelIS3_EES5_S7_EELb1ELb1ELb0EEEvPS5_PS6_i --------------------------
	.section	.nv.constant0._ZN4vllm18act_and_mul_kernelIN3c104HalfE7__half2XadL_ZNS_11gelu_kernelIS2_EET_RKS5_EEXadL_ZNS_18packed_gelu_kernelIS3_EES5_S7_EELb1ELb1ELb0EEEvPS5_PS6_i,"a",@progbits
	.sectionflags	@""
	.align	4
.nv.constant0._ZN4vllm18act_and_mul_kernelIN3c104HalfE7__half2XadL_ZNS_11gelu_kernelIS2_EET_RKS5_EEXadL_ZNS_18packed_gelu_kernelIS3_EES5_S7_EELb1ELb1ELb0EEEvPS5_PS6_i:
	.zero		916


//--------------------- .nv.constant0._ZN4vllm18act_and_mul_kernelIf6float2XadL_ZNS_11gelu_kernelIfEET_RKS3_EEXadL_ZNS_18packed_gelu_kernelIS1_EES3_S5_EELb1ELb1ELb0EEEvPS3_PS4_i --------------------------
	.section	.nv.constant0._ZN4vllm18act_and_mul_kernelIf6float2XadL_ZNS_11gelu_kernelIfEET_RKS3_EEXadL_ZNS_18packed_gelu_kernelIS1_EES3_S5_EELb1ELb1ELb0EEEvPS3_PS4_i,"a",@progbits
	.sectionflags	@""
	.align	4
.nv.constant0._ZN4vllm18act_and_mul_kernelIf6float2XadL_ZNS_11gelu_kernelIfEET_RKS3_EEXadL_ZNS_18packed_gelu_kernelIS1_EES3_S5_EELb1ELb1ELb0EEEvPS3_PS4_i:
	.zero		916


//--------------------- .nv.constant0._ZN4vllm18act_and_mul_kernelIN3c108BFloat16E14__nv_bfloat162XadL_ZNS_11gelu_kernelIS2_EET_RKS5_EEXadL_ZNS_18packed_gelu_kernelIS3_EES5_S7_EELb1ELb1ELb1EEEvPS5_PS6_i --------------------------
	.section	.nv.constant0._ZN4vllm18act_and_mul_kernelIN3c108BFloat16E14__nv_bfloat162XadL_ZNS_11gelu_kernelIS2_EET_RKS5_EEXadL_ZNS_18packed_gelu_kernelIS3_EES5_S7_EELb1ELb1ELb1EEEvPS5_PS6_i,"a",@progbits
	.sectionflags	@""
	.align	4
.nv.constant0._ZN4vllm18act_and_mul_kernelIN3c108BFloat16E14__nv_bfloat162XadL_ZNS_11gelu_kernelIS2_EET_RKS5_EEXadL_ZNS_18packed_gelu_kernelIS3_EES5_S7_EELb1ELb1ELb1EEEvPS5_PS6_i:
	.zero		916


//--------------------- .nv.constant0._ZN4vllm18act_and_mul_kernelIN3c104HalfE7__half2XadL_ZNS_11gelu_kernelIS2_EET_RKS5_EEXadL_ZNS_18packed_gelu_kernelIS3_EES5_S7_EELb1ELb1ELb1EEEvPS5_PS6_i --------------------------
	.section	.nv.constant0._ZN4vllm18act_and_mul_kernelIN3c104HalfE7__half2XadL_ZNS_11gelu_kernelIS2_EET_RKS5_EEXadL_ZNS_18packed_gelu_kernelIS3_EES5_S7_EELb1ELb1ELb1EEEvPS5_PS6_i,"a",@progbits
	.sectionflags	@""
	.align	4
.nv.constant0._ZN4vllm18act_and_mul_kernelIN3c104HalfE7__half2XadL_ZNS_11gelu_kernelIS2_EET_RKS5_EEXadL_ZNS_18packed_gelu_kernelIS3_EES5_S7_EELb1ELb1ELb1EEEvPS5_PS6_i:
	.zero		916


//--------------------- .nv.constant0._ZN4vllm18act_and_mul_kernelIf6float2XadL_ZNS_11gelu_kernelIfEET_RKS3_EEXadL_ZNS_18packed_gelu_kernelIS1_EES3_S5_EELb1ELb1ELb1EEEvPS3_PS4_i --------------------------
	.section	.nv.constant0._ZN4vllm18act_and_mul_kernelIf6float2XadL_ZNS_11gelu_kernelIfEET_RKS3_EEXadL_ZNS_18packed_gelu_kernelIS1_EES3_S5_EELb1ELb1ELb1EEEvPS3_PS4_i,"a",@progbits
	.sectionflags	@""
	.align	4
.nv.constant0._ZN4vllm18act_and_mul_kernelIf6float2XadL_ZNS_11gelu_kernelIfEET_RKS3_EEXadL_ZNS_18packed_gelu_kernelIS1_EES3_S5_EELb1ELb1ELb1EEEvPS3_PS4_i:
	.zero		916


//--------------------- .nv.constant0._ZN4vllm18act_and_mul_kernelIN3c108BFloat16E14__nv_bfloat162XadL_ZNS_11silu_kernelIS2_EET_RKS5_EEXadL_ZNS_18packed_silu_kernelIS3_EES5_S7_EELb0ELb0ELb0EEEvPS5_PS6_i --------------------------
	.section	.nv.constant0._ZN4vllm18act_and_mul_kernelIN3c108BFloat16E14__nv_bfloat162XadL_ZNS_11silu_kernelIS2_EET_RKS5_EEXadL_ZNS_18packed_silu_kernelIS3_EES5_S7_EELb0ELb0ELb0EEEvPS5_PS6_i,"a",@progbits
	.sectionflags	@""
	.align	4
.nv.constant0._ZN4vllm18act_and_mul_kernelIN3c108BFloat16E14__nv_bfloat162XadL_ZNS_11silu_kernelIS2_EET_RKS5_EEXadL_ZNS_18packed_silu_kernelIS3_EES5_S7_EELb0ELb0ELb0EEEvPS5_PS6_i:
	.zero		916


//--------------------- .nv.constant0._ZN4vllm18act_and_mul_kernelIN3c104HalfE7__half2XadL_ZNS_11silu_kernelIS2_EET_RKS5_EEXadL_ZNS_18packed_silu_kernelIS3_EES5_S7_EELb0ELb0ELb0EEEvPS5_PS6_i --------------------------
	.section	.nv.constant0._ZN4vllm18act_and_mul_kernelIN3c104HalfE7__half2XadL_ZNS_11silu_kernelIS2_EET_RKS5_EEXadL_ZNS_18packed_silu_kernelIS3_EES5_S7_EELb0ELb0ELb0EEEvPS5_PS6_i,"a",@progbits
	.sectionflags	@""
	.align	4
.nv.constant0._ZN4vllm18act_and_mul_kernelIN3c104HalfE7__half2XadL_ZNS_11silu_kernelIS2_EET_RKS5_EEXadL_ZNS_18packed_silu_kernelIS3_EES5_S7_EELb0ELb0ELb0EEEvPS5_PS6_i:
	.zero		916


//--------------------- .nv.constant0._ZN4vllm18act_and_mul_kernelIf6float2XadL_ZNS_11silu_kernelIfEET_RKS3_EEXadL_ZNS_18packed_silu_kernelIS1_EES3_S5_EELb0ELb0ELb0EEEvPS3_PS4_i --------------------------
	.section	.nv.constant0._ZN4vllm18act_and_mul_kernelIf6float2XadL_ZNS_11silu_kernelIfEET_RKS3_EEXadL_ZNS_18packed_silu_kernelIS1_EES3_S5_EELb0ELb0ELb0EEEvPS3_PS4_i,"a",@progbits
	.sectionflags	@""
	.align	4
.nv.constant0._ZN4vllm18act_and_mul_kernelIf6float2XadL_ZNS_11silu_kernelIfEET_RKS3_EEXadL_ZNS_18packed_silu_kernelIS1_EES3_S5_EELb0ELb0ELb0EEEvPS3_PS4_i:
	.zero		916


//--------------------- .nv.constant0._ZN4vllm18act_and_mul_kernelIN3c108BFloat16E14__nv_bfloat162XadL_ZNS_11silu_kernelIS2_EET_RKS5_EEXadL_ZNS_18packed_silu_kernelIS3_EES5_S7_EELb0ELb1ELb0EEEvPS5_PS6_i --------------------------
	.section	.nv.constant0._ZN4vllm18act_and_mul_kernelIN3c108BFloat16E14__nv_bfloat162XadL_ZNS_11silu_kernelIS2_EET_RKS5_EEXadL_ZNS_18packed_silu_kernelIS3_EES5_S7_EELb0ELb1ELb0EEEvPS5_PS6_i,"a",@progbits
	.sectionflags	@""
	.align	4
.nv.constant0._ZN4vllm18act_and_mul_kernelIN3c108BFloat16E14__nv_bfloat162XadL_ZNS_11silu_kernelIS2_EET_RKS5_EEXadL_ZNS_18packed_silu_kernelIS3_EES5_S7_EELb0ELb1ELb0EEEvPS5_PS6_i:
	.zero		916


//--------------------- .nv.constant0._ZN4vllm18act_and_mul_kernelIN3c104HalfE7__half2XadL_ZNS_11silu_kernelIS2_EET_RKS5_EEXadL_ZNS_18packed_silu_kernelIS3_EES5_S7_EELb0ELb1ELb0EEEvPS5_PS6_i --------------------------
	.section	.nv.constant0._ZN4vllm18act_and_mul_kernelIN3c104HalfE7__half2XadL_ZNS_11silu_kernelIS2_EET_RKS5_EEXadL_ZNS_18packed_silu_kernelIS3_EES5_S7_EELb0ELb1ELb0EEEvPS5_PS6_i,"a",@progbits
	.sectionflags	@""
	.align	4
.nv.constant0._ZN4vllm18act_and_mul_kernelIN3c104HalfE7__half2XadL_ZNS_11silu_kernelIS2_EET_RKS5_EEXadL_ZNS_18packed_silu_kernelIS3_EES5_S7_EELb0ELb1ELb0EEEvPS5_PS6_i:
	.zero		916


//--------------------- .nv.constant0._ZN4vllm18act_and_mul_kernelIf6float2XadL_ZNS_11silu_kernelIfEET_RKS3_EEXadL_ZNS_18packed_silu_kernelIS1_EES3_S5_EELb0ELb1ELb0EEEvPS3_PS4_i --------------------------
	.section	.nv.constant0._ZN4vllm18act_and_mul_kernelIf6float2XadL_ZNS_11silu_kernelIfEET_RKS3_EEXadL_ZNS_18packed_silu_kernelIS1_EES3_S5_EELb0ELb1ELb0EEEvPS3_PS4_i,"a",@progbits
	.sectionflags	@""
	.align	4
.nv.constant0._ZN4vllm18act_and_mul_kernelIf6float2XadL_ZNS_11silu_kernelIfEET_RKS3_EEXadL_ZNS_18packed_silu_kernelIS1_EES3_S5_EELb0ELb1ELb0EEEvPS3_PS4_i:
	.zero		916


//--------------------- .nv.constant0._ZN4vllm18act_and_mul_kernelIN3c108BFloat16E14__nv_bfloat162XadL_ZNS_11silu_kernelIS2_EET_RKS5_EEXadL_ZNS_18packed_silu_kernelIS3_EES5_S7_EELb0ELb1ELb1EEEvPS5_PS6_i --------------------------
	.section	.nv.constant0._ZN4vllm18act_and_mul_kernelIN3c108BFloat16E14__nv_bfloat162XadL_ZNS_11silu_kernelIS2_EET_RKS5_EEXadL_ZNS_18packed_silu_kernelIS3_EES5_S7_EELb0ELb1ELb1EEEvPS5_PS6_i,"a",@progbits
	.sectionflags	@""
	.align	4
.nv.constant0._ZN4vllm18act_and_mul_kernelIN3c108BFloat16E14__nv_bfloat162XadL_ZNS_11silu_kernelIS2_EET_RKS5_EEXadL_ZNS_18packed_silu_kernelIS3_EES5_S7_EELb0ELb1ELb1EEEvPS5_PS6_i:
	.zero		916


//--------------------- .nv.constant0._ZN4vllm18act_and_mul_kernelIN3c104HalfE7__half2XadL_ZNS_11silu_kernelIS2_EET_RKS5_EEXadL_ZNS_18packed_silu_kernelIS3_EES5_S7_EELb0ELb1ELb1EEEvPS5_PS6_i --------------------------
	.section	.nv.constant0._ZN4vllm18act_and_mul_kernelIN3c104HalfE7__half2XadL_ZNS_11silu_kernelIS2_EET_RKS5_EEXadL_ZNS_18packed_silu_kernelIS3_EES5_S7_EELb0ELb1ELb1EEEvPS5_PS6_i,"a",@progbits
	.sectionflags	@""
	.align	4
.nv.constant0._ZN4vllm18act_and_mul_kernelIN3c104HalfE7__half2XadL_ZNS_11silu_kernelIS2_EET_RKS5_EEXadL_ZNS_18packed_silu_kernelIS3_EES5_S7_EELb0ELb1ELb1EEEvPS5_PS6_i:
	.zero		916


//--------------------- .nv.constant0._ZN4vllm18act_and_mul_kernelIf6float2XadL_ZNS_11silu_kernelIfEET_RKS3_EEXadL_ZNS_18packed_silu_kernelIS1_EES3_S5_EELb0ELb1ELb1EEEvPS3_PS4_i --------------------------
	.section	.nv.constant0._ZN4vllm18act_and_mul_kernelIf6float2XadL_ZNS_11silu_kernelIfEET_RKS3_EEXadL_ZNS_18packed_silu_kernelIS1_EES3_S5_EELb0ELb1ELb1EEEvPS3_PS4_i,"a",@progbits
	.sectionflags	@""
	.align	4
.nv.constant0._ZN4vllm18act_and_mul_kernelIf6float2XadL_ZNS_11silu_kernelIfEET_RKS3_EEXadL_ZNS_18packed_silu_kernelIS1_EES3_S5_EELb0ELb1ELb1EEEvPS3_PS4_i:
	.zero		916


//--------------------- .nv.constant0._ZN4vllm18act_and_mul_kernelIN3c108BFloat16E14__nv_bfloat162XadL_ZNS_11silu_kernelIS2_EET_RKS5_EEXadL_ZNS_18packed_silu_kernelIS3_EES5_S7_EELb1ELb0ELb0EEEvPS5_PS6_i --------------------------
	.section	.nv.constant0._ZN4vllm18act_and_mul_kernelIN3c108BFloat16E14__nv_bfloat162XadL_ZNS_11silu_kernelIS2_EET_RKS5_EEXadL_ZNS_18packed_silu_kernelIS3_EES5_S7_EELb1ELb0ELb0EEEvPS5_PS6_i,"a",@progbits
	.sectionflags	@""
	.align	4
.nv.constant0._ZN4vllm18act_and_mul_kernelIN3c108BFloat16E14__nv_bfloat162XadL_ZNS_11silu_kernelIS2_EET_RKS5_EEXadL_ZNS_18packed_silu_kernelIS3_EES5_S7_EELb1ELb0ELb0EEEvPS5_PS6_i:
	.zero		916


//--------------------- .nv.constant0._ZN4vllm18act_and_mul_kernelIN3c104HalfE7__half2XadL_ZNS_11silu_kernelIS2_EET_RKS5_EEXadL_ZNS_18packed_silu_kernelIS3_EES5_S7_EELb1ELb0ELb0EEEvPS5_PS6_i --------------------------
	.section	.nv.constant0._ZN4vllm18act_and_mul_kernelIN3c104HalfE7__half2XadL_ZNS_11silu_kernelIS2_EET_RKS5_EEXadL_ZNS_18packed_silu_kernelIS3_EES5_S7_EELb1ELb0ELb0EEEvPS5_PS6_i,"a",@progbits
	.sectionflags	@""
	.align	4
.nv.constant0._ZN4vllm18act_and_mul_kernelIN3c104HalfE7__half2XadL_ZNS_11silu_kernelIS2_EET_RKS5_EEXadL_ZNS_18packed_silu_kernelIS3_EES5_S7_EELb1ELb0ELb0EEEvPS5_PS6_i:
	.zero		916


//--------------------- .nv.constant0._ZN4vllm18act_and_mul_kernelIf6float2XadL_ZNS_11silu_kernelIfEET_RKS3_EEXadL_ZNS_18packed_silu_kernelIS1_EES3_S5_EELb1ELb0ELb0EEEvPS3_PS4_i --------------------------
	.section	.nv.constant0._ZN4vllm18act_and_mul_kernelIf6float2XadL_ZNS_11silu_kernelIfEET_RKS3_EEXadL_ZNS_18packed_silu_kernelIS1_EES3_S5_EELb1ELb0ELb0EEEvPS3_PS4_i,"a",@progbits
	.sectionflags	@""
	.align	4
.nv.constant0._ZN4vllm18act_and_mul_kernelIf6float2XadL_ZNS_11silu_kernelIfEET_RKS3_EEXadL_ZNS_18packed_silu_kernelIS1_EES3_S5_EELb1ELb0ELb0EEEvPS3_PS4_i:
	.zero		916


//--------------------- .nv.constant0._ZN4vllm18act_and_mul_kernelIN3c108BFloat16E14__nv_bfloat162XadL_ZNS_11silu_kernelIS2_EET_RKS5_EEXadL_ZNS_18packed_silu_kernelIS3_EES5_S7_EELb1ELb1ELb0EEEvPS5_PS6_i --------------------------
	.section	.nv.constant0._ZN4vllm18act_and_mul_kernelIN3c108BFloat16E14__nv_bfloat162XadL_ZNS_11silu_kernelIS2_EET_RKS5_EEXadL_ZNS_18packed_silu_kernelIS3_EES5_S7_EELb1ELb1ELb0EEEvPS5_PS6_i,"a",@progbits
	.sectionflags	@""
	.align	4
.nv.constant0._ZN4vllm18act_and_mul_kernelIN3c108BFloat16E14__nv_bfloat162XadL_ZNS_11silu_kernelIS2_EET_RKS5_EEXadL_ZNS_18packed_silu_kernelIS3_EES5_S7_EELb1ELb1ELb0EEEvPS5_PS6_i:
	.zero		916


//--------------------- .nv.constant0._ZN4vllm18act_and_mul_kernelIN3c104HalfE7__half2XadL_ZNS_11silu_kernelIS2_EET_RKS5_EEXadL_ZNS_18packed_silu_kernelIS3_EES5_S7_EELb1ELb1ELb0EEEvPS5_PS6_i --------------------------
	.section	.nv.constant0._ZN4vllm18act_and_mul_kernelIN3c104HalfE7__half2XadL_ZNS_11silu_kernelIS2_EET_RKS5_EEXadL_ZNS_18packed_silu_kernelIS3_EES5_S7_EELb1ELb1ELb0EEEvPS5_PS6_i,"a",@progbits
	.sectionflags	@""
	.align	4
.nv.constant0._ZN4vllm18act_and_mul_kernelIN3c104HalfE7__half2XadL_ZNS_11silu_kernelIS2_EET_RKS5_EEXadL_ZNS_18packed_silu_kernelIS3_EES5_S7_EELb1ELb1ELb0EEEvPS5_PS6_i:
	.zero		916


//--------------------- .nv.constant0._ZN4vllm18act_and_mul_kernelIf6float2XadL_ZNS_11silu_kernelIfEET_RKS3_EEXadL_ZNS_18packed_silu_kernelIS1_EES3_S5_EELb1ELb1ELb0EEEvPS3_PS4_i --------------------------
	.section	.nv.constant0._ZN4vllm18act_and_mul_kernelIf6float2XadL_ZNS_11silu_kernelIfEET_RKS3_EEXadL_ZNS_18packed_silu_kernelIS1_EES3_S5_EELb1ELb1ELb0EEEvPS3_PS4_i,"a",@progbits
	.sectionflags	@""
	.align	4
.nv.constant0._ZN4vllm18act_and_mul_kernelIf6float2XadL_ZNS_11silu_kernelIfEET_RKS3_EEXadL_ZNS_18packed_silu_kernelIS1_EES3_S5_EELb1ELb1ELb0EEEvPS3_PS4_i:
	.zero		916


//--------------------- .nv.constant0._ZN4vllm18act_and_mul_kernelIN3c108BFloat16E14__nv_bfloat162XadL_ZNS_11silu_kernelIS2_EET_RKS5_EEXadL_ZNS_18packed_silu_kernelIS3_EES5_S7_EELb1ELb1ELb1EEEvPS5_PS6_i --------------------------
	.section	.nv.constant0._ZN4vllm18act_and_mul_kernelIN3c108BFloat16E14__nv_bfloat162XadL_ZNS_11silu_kernelIS2_EET_RKS5_EEXadL_ZNS_18packed_silu_kernelIS3_EES5_S7_EELb1ELb1ELb1EEEvPS5_PS6_i,"a",@progbits
	.sectionflags	@""
	.align	4
.nv.constant0._ZN4vllm18act_and_mul_kernelIN3c108BFloat16E14__nv_bfloat162XadL_ZNS_11silu_kernelIS2_EET_RKS5_EEXadL_ZNS_18packed_silu_kernelIS3_EES5_S7_EELb1ELb1ELb1EEEvPS5_PS6_i:
	.zero		916


//--------------------- .nv.constant0._ZN4vllm18act_and_mul_kernelIN3c104HalfE7__half2XadL_ZNS_11silu_kernelIS2_EET_RKS5_EEXadL_ZNS_18packed_silu_kernelIS3_EES5_S7_EELb1ELb1ELb1EEEvPS5_PS6_i --------------------------
	.section	.nv.constant0._ZN4vllm18act_and_mul_kernelIN3c104HalfE7__half2XadL_ZNS_11silu_kernelIS2_EET_RKS5_EEXadL_ZNS_18packed_silu_kernelIS3_EES5_S7_EELb1ELb1ELb1EEEvPS5_PS6_i,"a",@progbits
	.sectionflags	@""
	.align	4
.nv.constant0._ZN4vllm18act_and_mul_kernelIN3c104HalfE7__half2XadL_ZNS_11silu_kernelIS2_EET_RKS5_EEXadL_ZNS_18packed_silu_kernelIS3_EES5_S7_EELb1ELb1ELb1EEEvPS5_PS6_i:
	.zero		916


//--------------------- .nv.constant0._ZN4vllm18act_and_mul_kernelIf6float2XadL_ZNS_11silu_kernelIfEET_RKS3_EEXadL_ZNS_18packed_silu_kernelIS1_EES3_S5_EELb1ELb1ELb1EEEvPS3_PS4_i --------------------------
	.section	.nv.constant0._ZN4vllm18act_and_mul_kernelIf6float2XadL_ZNS_11silu_kernelIfEET_RKS3_EEXadL_ZNS_18packed_silu_kernelIS1_EES3_S5_EELb1ELb1ELb1EEEvPS3_PS4_i,"a",@progbits
	.sectionflags	@""
	.align	4
.nv.constant0._ZN4vllm18act_and_mul_kernelIf6float2XadL_ZNS_11silu_kernelIfEET_RKS3_EEXadL_ZNS_18packed_silu_kernelIS1_EES3_S5_EELb1ELb1ELb1EEEvPS3_PS4_i:
	.zero		916


//--------------------- SYMBOLS --------------------------

	.type		.nv.reservedSmem.offset0,@object
	.size		.nv.reservedSmem.offset0,0x4
